	.target	sm_90a

	.elftype	@"ET_EXEC"


//--------------------- .note.nv.tkinfo           --------------------------
	.section	.note.nv.tkinfo,"",@"SHT_NOTE"
	.sectionflags	@"SHF_NOTE_NV_TKINFO"
	.tkinfo
        /*0018*/ 	.word	0x00000002
        /*0030*/ 	.string	""
        /*0030*/ 	.string	"ptxas"
        /*0030*/ 	.string	"Cuda compilation tools, release 13.0, V13.0.88"
        /*0030*/ 	.string	"Build cuda_13.0.r13.0/compiler.36424714_0"
        /*0030*/ 	.string	"-v  -suppress-debug-info  -lineinfo  -arch sm_90a "



//--------------------- .note.nv.cuinfo           --------------------------
	.section	.note.nv.cuinfo,"",@"SHT_NOTE"
	.sectionflags	@"SHF_NOTE_NV_CUINFO"
        /*0018*/ 	.short	0x0002
        /*001a*/ 	.short	0x005a
        /*001c*/ 	.short	0x0082
	.zero		2


//--------------------- .nv.info                  --------------------------
	.section	.nv.info,"",@"SHT_CUDA_INFO"
	.align	4


	//----- nvinfo : EIATTR_REGCOUNT
	.align		4
        /*0000*/ 	.byte	0x04, 0x2f
        /*0002*/ 	.short	(.L_1 - .L_0)
	.align		4
.L_0:
        /*0004*/ 	.word	index@(matmul_kernel)
        /*0008*/ 	.word	0x000000ff


	//----- nvinfo : EIATTR_FRAME_SIZE
	.align		4
.L_1:
        /*000c*/ 	.byte	0x04, 0x11
        /*000e*/ 	.short	(.L_3 - .L_2)
	.align		4
.L_2:
        /*0010*/ 	.word	index@(matmul_kernel)
        /*0014*/ 	.word	0x000034b8


	//----- nvinfo : EIATTR_MIN_STACK_SIZE
	.align		4
.L_3:
        /*0018*/ 	.byte	0x04, 0x12
        /*001a*/ 	.short	(.L_5 - .L_4)
	.align		4
.L_4:
        /*001c*/ 	.word	index@(matmul_kernel)
        /*0020*/ 	.word	0x000034b8
.L_5:


//--------------------- .nv.compat                --------------------------
	.section	.nv.compat,"",@"SHT_CUDA_COMPAT_INFO"
	.align	4
        /*0000*/ 	.byte	0x02, 0x09, 0x01, 0x00, 0x02, 0x02, 0x04, 0x00, 0x02, 0x05, 0x05, 0x00, 0x03, 0x07, 0x01, 0x01
        /*0010*/ 	.byte	0x02, 0x03, 0x00, 0x00, 0x02, 0x06, 0x01, 0x00, 0x04, 0x0b, 0x08, 0x00, 0x00, 0x00, 0x00, 0x00
        /*0020*/ 	.byte	0x00, 0x00, 0x00, 0x00


//--------------------- .nv.info.matmul_kernel    --------------------------
	.section	.nv.info.matmul_kernel,"",@"SHT_CUDA_INFO"
	.sectionflags	@""
	.align	4


	//----- nvinfo : EIATTR_CUDA_API_VERSION
	.align		4
        /*0000*/ 	.byte	0x04, 0x37
        /*0002*/ 	.short	(.L_7 - .L_6)
.L_6:
        /*0004*/ 	.word	0x00000082


	//----- nvinfo : EIATTR_KPARAM_INFO
	.align		4
.L_7:
        /*0008*/ 	.byte	0x04, 0x17
        /*000a*/ 	.short	(.L_9 - .L_8)
.L_8:
        /*000c*/ 	.word	0x00000000
        /*0010*/ 	.short	0x000d
        /*0012*/ 	.short	0x0048
        /*0014*/ 	.byte	0x00, 0xf4, 0x21, 0x00


	//----- nvinfo : EIATTR_KPARAM_INFO
	.align		4
.L_9:
        /*0018*/ 	.byte	0x04, 0x17
        /*001a*/ 	.short	(.L_11 - .L_10)
.L_10:
        /*001c*/ 	.word	0x00000000
        /*0020*/ 	.short	0x000c
        /*0022*/ 	.short	0x0040
        /*0024*/ 	.byte	0x00, 0xf4, 0x21, 0x00


	//----- nvinfo : EIATTR_KPARAM_INFO
	.align		4
.L_11:
        /*0028*/ 	.byte	0x04, 0x17
        /*002a*/ 	.short	(.L_13 - .L_12)
.L_12:
        /*002c*/ 	.word	0x00000000
        /*0030*/ 	.short	0x000b
        /*0032*/ 	.short	0x0038
        /*0034*/ 	.byte	0x00, 0xf0, 0x11, 0x00


	//----- nvinfo : EIATTR_KPARAM_INFO
	.align		4
.L_13:
        /*0038*/ 	.byte	0x04, 0x17
        /*003a*/ 	.short	(.L_15 - .L_14)
.L_14:
        /*003c*/ 	.word	0x00000000
        /*0040*/ 	.short	0x000a
        /*0042*/ 	.short	0x0034
        /*0044*/ 	.byte	0x00, 0xf0, 0x11, 0x00


	//----- nvinfo : EIATTR_KPARAM_INFO
	.align		4
.L_15:
        /*0048*/ 	.byte	0x04, 0x17
        /*004a*/ 	.short	(.L_17 - .L_16)
.L_16:
        /*004c*/ 	.word	0x00000000
        /*0050*/ 	.short	0x0009
        /*0052*/ 	.short	0x0030
        /*0054*/ 	.byte	0x00, 0xf0, 0x11, 0x00


	//----- nvinfo : EIATTR_KPARAM_INFO
	.align		4
.L_17:
        /*0058*/ 	.byte	0x04, 0x17
        /*005a*/ 	.short	(.L_19 - .L_18)
.L_18:
        /*005c*/ 	.word	0x00000000
        /*0060*/ 	.short	0x0008
        /*0062*/ 	.short	0x002c
        /*0064*/ 	.byte	0x00, 0xf0, 0x11, 0x00


	//----- nvinfo : EIATTR_KPARAM_INFO
	.align		4
.L_19:
        /*0068*/ 	.byte	0x04, 0x17
        /*006a*/ 	.short	(.L_21 - .L_20)
.L_20:
        /*006c*/ 	.word	0x00000000
        /*0070*/ 	.short	0x0007
        /*0072*/ 	.short	0x0028
        /*0074*/ 	.byte	0x00, 0xf0, 0x11, 0x00


	//----- nvinfo : EIATTR_KPARAM_INFO
	.align		4
.L_21:
        /*0078*/ 	.byte	0x04, 0x17
        /*007a*/ 	.short	(.L_23 - .L_22)
.L_22:
        /*007c*/ 	.word	0x00000000
        /*0080*/ 	.short	0x0006
        /*0082*/ 	.short	0x0024
        /*0084*/ 	.byte	0x00, 0xf0, 0x11, 0x00


	//----- nvinfo : EIATTR_KPARAM_INFO
	.align		4
.L_23:
        /*0088*/ 	.byte	0x04, 0x17
        /*008a*/ 	.short	(.L_25 - .L_24)
.L_24:
        /*008c*/ 	.word	0x00000000
        /*0090*/ 	.short	0x0005
        /*0092*/ 	.short	0x0020
        /*0094*/ 	.byte	0x00, 0xf0, 0x11, 0x00


	//----- nvinfo : EIATTR_KPARAM_INFO
	.align		4
.L_25:
        /*0098*/ 	.byte	0x04, 0x17
        /*009a*/ 	.short	(.L_27 - .L_26)
.L_26:
        /*009c*/ 	.word	0x00000000
        /*00a0*/ 	.short	0x0004
        /*00a2*/ 	.short	0x001c
        /*00a4*/ 	.byte	0x00, 0xf0, 0x11, 0x00


	//----- nvinfo : EIATTR_KPARAM_INFO
	.align		4
.L_27:
        /*00a8*/ 	.byte	0x04, 0x17
        /*00aa*/ 	.short	(.L_29 - .L_28)
.L_28:
        /*00ac*/ 	.word	0x00000000
        /*00b0*/ 	.short	0x0003
        /*00b2*/ 	.short	0x0018
        /*00b4*/ 	.byte	0x00, 0xf0, 0x11, 0x00


	//----- nvinfo : EIATTR_KPARAM_INFO
	.align		4
.L_29:
        /*00b8*/ 	.byte	0x04, 0x17
        /*00ba*/ 	.short	(.L_31 - .L_30)
.L_30:
        /*00bc*/ 	.word	0x00000000
        /*00c0*/ 	.short	0x0002
        /*00c2*/ 	.short	0x0010
        /*00c4*/ 	.byte	0x00, 0xf4, 0x21, 0x00


	//----- nvinfo : EIATTR_KPARAM_INFO
	.align		4
.L_31:
        /*00c8*/ 	.byte	0x04, 0x17
        /*00ca*/ 	.short	(.L_33 - .L_32)
.L_32:
        /*00cc*/ 	.word	0x00000000
        /*00d0*/ 	.short	0x0001
        /*00d2*/ 	.short	0x0008
        /*00d4*/ 	.byte	0x00, 0xf4, 0x21, 0x00


	//----- nvinfo : EIATTR_KPARAM_INFO
	.align		4
.L_33:
        /*00d8*/ 	.byte	0x04, 0x17
        /*00da*/ 	.short	(.L_35 - .L_34)
.L_34:
        /*00dc*/ 	.word	0x00000000
        /*00e0*/ 	.short	0x0000
        /*00e2*/ 	.short	0x0000
        /*00e4*/ 	.byte	0x00, 0xf4, 0x21, 0x00


	//----- nvinfo : EIATTR_SPARSE_MMA_MASK
	.align		4
.L_35:
        /*00e8*/ 	.byte	0x03, 0x50
        /*00ea*/ 	.short	0x0000


	//----- nvinfo : EIATTR_MAXREG_COUNT
	.align		4
        /*00ec*/ 	.byte	0x03, 0x1b
        /*00ee*/ 	.short	0x00ff


	//----- nvinfo : EIATTR_NUM_BARRIERS
	.align		4
        /*00f0*/ 	.byte	0x02, 0x4c
        /*00f2*/ 	.byte	0x01
	.zero		1


	//----- nvinfo : EIATTR_ANNOTATIONS
	.align		4
        /*00f4*/ 	.byte	0x04, 0x55
        /*00f6*/ 	.short	(.L_37 - .L_36)


	//   ....[0]....
.L_36:
        /*00f8*/ 	.word	0x00000001
        /*00fc*/ 	.byte	0x80, 0x00, 0x00, 0x00, 0x01, 0x00, 0x00, 0x00, 0x20, 0x07, 0x00, 0x00, 0x01, 0x00, 0x00, 0x00
        /* <DEDUP_REMOVED lines=3194> */
        /*c8ac*/ 	.byte	0x20, 0x3b, 0x04, 0x00, 0x01, 0x00, 0x00, 0x00, 0x40, 0x3b, 0x04, 0x00


	//----- nvinfo : EIATTR_MERCURY_ISA_VERSION
	.align		4
.L_37:
        /*c8b8*/ 	.byte	0x03, 0x5f
        /*c8ba*/ 	.short	0x0101


	//----- nvinfo : EIATTR_EXIT_INSTR_OFFSETS
	.align		4
        /*c8bc*/ 	.byte	0x04, 0x1c
        /*c8be*/ 	.short	(.L_39 - .L_38)


	//   ....[0]....
.L_38:
        /*c8c0*/ 	.word	0x00094250


	//   ....[1]....
        /*c8c4*/ 	.word	0x00094270


	//----- nvinfo : EIATTR_REQNTID
	.align		4
.L_39:
        /*c8c8*/ 	.byte	0x04, 0x10
        /*c8ca*/ 	.short	(.L_41 - .L_40)
.L_40:
        /*c8cc*/ 	.word	0x00000080
        /*c8d0*/ 	.word	0x00000001
        /*c8d4*/ 	.word	0x00000001


	//----- nvinfo : EIATTR_CBANK_PARAM_SIZE
	.align		4
.L_41:
        /*c8d8*/ 	.byte	0x03, 0x19
        /*c8da*/ 	.short	0x0050


	//----- nvinfo : EIATTR_PARAM_CBANK
	.align		4
        /*c8dc*/ 	.byte	0x04, 0x0a
        /*c8de*/ 	.short	(.L_43 - .L_42)
	.align		4
.L_42:
        /*c8e0*/ 	.word	index@(.nv.constant0.matmul_kernel)
        /*c8e4*/ 	.short	0x0210
        /*c8e6*/ 	.short	0x0050


	//----- nvinfo : EIATTR_SW_WAR
	.align		4
.L_43:
        /*c8e8*/ 	.byte	0x04, 0x36
        /*c8ea*/ 	.short	(.L_45 - .L_44)
.L_44:
        /*c8ec*/ 	.word	0x00000008
.L_45:


//--------------------- .nv.callgraph             --------------------------
	.section	.nv.callgraph,"",@"SHT_CUDA_CALLGRAPH"
	.align	4
	.sectionentsize	8
	.align		4
        /*0000*/ 	.word	0x00000000
	.align		4
        /*0004*/ 	.word	0xffffffff
	.align		4
        /*0008*/ 	.word	0x00000000
	.align		4
        /*000c*/ 	.word	0xfffffffe
	.align		4
        /*0010*/ 	.word	0x00000000
	.align		4
        /*0014*/ 	.word	0xfffffffd
	.align		4
        /*0018*/ 	.word	0x00000000
	.align		4
        /*001c*/ 	.word	0xfffffffc


//--------------------- .text.matmul_kernel       --------------------------
	.section	.text.matmul_kernel,"ax",@progbits
	.align	128
        .global         matmul_kernel
        .type           matmul_kernel,@function
        .size           matmul_kernel,(.L_x_3 - matmul_kernel)
        .other          matmul_kernel,@"STO_CUDA_ENTRY STV_DEFAULT"
matmul_kernel:
.text.matmul_kernel:
[----:B------:R-:W1:Y:S08]  /*0000*/  LDC R1, c[0x0][0x28] ;  /* 0x00000a00ff017b82 */ /* 0x000e700000000800 */
[----:B------:R-:W2:Y:S01]  /*0010*/  LDC.64 R42, c[0x0][0x228] ;  /* 0x00008a00ff2a7b82 */ /* 0x000ea20000000a00 */
[----:B------:R-:W3:Y:S01]  /*0020*/  S2R R5, SR_CTAID.X ;  /* 0x0000000000057919 */ /* 0x000ee20000002500 */
[----:B-1----:R-:W-:Y:S01]  /*0030*/  VIADD R1, R1, 0xffffcb48 ;  /* 0xffffcb4801017836 */ /* 0x002fe20000000000 */
[----:B------:R-:W-:Y:S01]  /*0040*/  ULDC.64 UR4, c[0x0][0x210] ;  /* 0x0000840000047ab9 */ /* 0x000fe20000000a00 */
[----:B------:R-:W1:Y:S01]  /*0050*/  S2R R13, SR_TID.X ;  /* 0x00000000000d7919 */ /* 0x000e620000002100 */
[----:B--2---:R-:W-:Y:S01]  /*0060*/  VIADD R0, R43, 0xff ;  /* 0x000000ff2b007836 */ /* 0x004fe20000000000 */
[----:B------:R-:W-:Y:S01]  /*0070*/  IABS R44, R43 ;  /* 0x0000002b002c7213 */ /* 0x000fe20000000000 */
[----:B------:R2:W-:Y:S03]  /*0080*/  STL [R1+0x2c20], R43 ;  /* 0x002c202b01007387 */ /* 0x0005e60000100800 */
[----:B------:R-:W-:-:S04]  /*0090*/  SHF.R.S32.HI R3, RZ, 0x1f, R0 ;  /* 0x0000001fff037819 */ /* 0x000fc80000011400 */
[----:B------:R-:W-:Y:S02]  /*00a0*/  LEA.HI R3, R3, R0, RZ, 0x8 ;  /* 0x0000000003037211 */ /* 0x000fe400078f40ff */
[----:B---3--:R-:W-:Y:S02]  /*00b0*/  IABS R8, R5 ;  /* 0x0000000500087213 */ /* 0x008fe40000000000 */
[----:B------:R-:W-:-:S05]  /*00c0*/  SHF.R.S32.HI R3, RZ, 0x8, R3 ;  /* 0x00000008ff037819 */ /* 0x000fca0000011403 */
[----:B------:R-:W-:-:S05]  /*00d0*/  IMAD.SHL.U32 R4, R3, 0x8, RZ ;  /* 0x0000000803047824 */ /* 0x000fca00078e00ff */
[-C--:B------:R-:W-:Y:S02]  /*00e0*/  IABS R7, R4.reuse ;  /* 0x0000000400077213 */ /* 0x080fe40000000000 */
[----:B------:R-:W-:Y:S02]  /*00f0*/  IABS R10, R4 ;  /* 0x00000004000a7213 */ /* 0x000fe40000000000 */
[----:B------:R-:W3:Y:S08]  /*0100*/  I2F.RP R0, R7 ;  /* 0x0000000700007306 */ /* 0x000ef00000209400 */
[----:B---3--:R-:W3:Y:S02]  /*0110*/  MUFU.RCP R0, R0 ;  /* 0x0000000000007308 */ /* 0x008ee40000001000 */
[----:B---3--:R-:W-:-:S02]  /*0120*/  IADD3 R2, R0, 0xffffffe, RZ ;  /* 0x0ffffffe00027810 */ /* 0x008fc40007ffe0ff */
[----:B------:R-:W-:-:S04]  /*0130*/  IADD3 R0, RZ, -R10, RZ ;  /* 0x8000000aff007210 */ /* 0x000fc80007ffe0ff */
[----:B------:R3:W4:Y:S01]  /*0140*/  F2I.FTZ.U32.TRUNC.NTZ R3, R2 ;  /* 0x0000000200037305 */ /* 0x000722000021f000 */
[----:B------:R-:W-:Y:S01]  /*0150*/  IABS R10, R42 ;  /* 0x0000002a000a7213 */ /* 0x000fe20000000000 */
[----:B---3--:R-:W-:Y:S02]  /*0160*/  IMAD.MOV.U32 R2, RZ, RZ, RZ ;  /* 0x000000ffff027224 */ /* 0x008fe400078e00ff */
[----:B----4-:R-:W-:-:S04]  /*0170*/  IMAD.MOV R6, RZ, RZ, -R3 ;  /* 0x000000ffff067224 */ /* 0x010fc800078e0a03 */
[----:B------:R-:W-:Y:S02]  /*0180*/  IMAD R9, R6, R7, RZ ;  /* 0x0000000706097224 */ /* 0x000fe400078e02ff */
[----:B------:R-:W-:Y:S02]  /*0190*/  IMAD.MOV.U32 R6, RZ, RZ, R8 ;  /* 0x000000ffff067224 */ /* 0x000fe400078e0008 */
[----:B------:R-:W-:-:S06]  /*01a0*/  IMAD.HI.U32 R3, R3, R9, R2 ;  /* 0x0000000903037227 */ /* 0x000fcc00078e0002 */
[----:B------:R-:W-:-:S04]  /*01b0*/  IMAD.HI.U32 R3, R3, R6, RZ ;  /* 0x0000000603037227 */ /* 0x000fc800078e00ff */
[----:B------:R-:W-:-:S05]  /*01c0*/  IMAD R0, R3, R0, R6 ;  /* 0x0000000003007224 */ /* 0x000fca00078e0206 */
[----:B------:R-:W-:-:S13]  /*01d0*/  ISETP.GT.U32.AND P1, PT, R7, R0, PT ;  /* 0x000000000700720c */ /* 0x000fda0003f24070 */
[----:B------:R-:W-:Y:S02]  /*01e0*/  @!P1 IMAD.IADD R0, R0, 0x1, -R7 ;  /* 0x0000000100009824 */ /* 0x000fe400078e0a07 */
[----:B------:R-:W-:Y:S01]  /*01f0*/  @!P1 VIADD R3, R3, 0x1 ;  /* 0x0000000103039836 */ /* 0x000fe20000000000 */
[----:B------:R-:W-:Y:S02]  /*0200*/  ISETP.NE.AND P1, PT, R4, RZ, PT ;  /* 0x000000ff0400720c */ /* 0x000fe40003f25270 */
[----:B------:R-:W-:Y:S02]  /*0210*/  ISETP.GE.U32.AND P0, PT, R0, R7, PT ;  /* 0x000000070000720c */ /* 0x000fe40003f06070 */
[----:B------:R-:W-:-:S04]  /*0220*/  LOP3.LUT R0, R5, R4, RZ, 0x3c, !PT ;  /* 0x0000000405007212 */ /* 0x000fc800078e3cff */
[----:B------:R-:W-:Y:S01]  /*0230*/  ISETP.GE.AND P2, PT, R0, RZ, PT ;  /* 0x000000ff0000720c */ /* 0x000fe20003f46270 */
[----:B------:R-:W-:-:S06]  /*0240*/  VIADD R0, R42, 0x1ff ;  /* 0x000001ff2a007836 */ /* 0x000fcc0000000000 */
[----:B------:R-:W-:-:S05]  /*0250*/  @P0 VIADD R3, R3, 0x1 ;  /* 0x0000000103030836 */ /* 0x000fca0000000000 */
[----:B------:R-:W-:Y:S02]  /*0260*/  MOV R2, R3 ;  /* 0x0000000300027202 */ /* 0x000fe40000000f00 */
[----:B------:R-:W-:-:S03]  /*0270*/  SHF.R.S32.HI R3, RZ, 0x1f, R0 ;  /* 0x0000001fff037819 */ /* 0x000fc60000011400 */
[----:B------:R-:W-:Y:S01]  /*0280*/  @!P2 IMAD.MOV R2, RZ, RZ, -R2 ;  /* 0x000000ffff02a224 */ /* 0x000fe200078e0a02 */
[----:B------:R-:W-:Y:S02]  /*0290*/  @!P1 LOP3.LUT R2, RZ, R4, RZ, 0x33, !PT ;  /* 0x00000004ff029212 */ /* 0x000fe400078e33ff */
[----:B------:R-:W-:-:S03]  /*02a0*/  LEA.HI R3, R3, R0, RZ, 0x9 ;  /* 0x0000000003037211 */ /* 0x000fc600078f48ff */
[----:B------:R-:W-:Y:S02]  /*02b0*/  IMAD.SHL.U32 R8, R2, 0x8, RZ ;  /* 0x0000000802087824 */ /* 0x000fe400078e00ff */
[----:B------:R-:W-:-:S03]  /*02c0*/  IMAD.MOV R2, RZ, RZ, -R2 ;  /* 0x000000ffff027224 */ /* 0x000fc600078e0a02 */
[----:B------:R-:W-:Y:S01]  /*02d0*/  LEA.HI.SX32 R3, R3, -R8, 0x17 ;  /* 0x8000000803037211 */ /* 0x000fe200078fbaff */
[----:B------:R-:W-:-:S03]  /*02e0*/  IMAD R12, R4, R2, R5 ;  /* 0x00000002040c7224 */ /* 0x000fc600078e0205 */
[----:B------:R-:W-:Y:S02]  /*02f0*/  VIMNMX R11, R3, 0x8, PT ;  /* 0x00000008030b7848 */ /* 0x000fe40003fe0100 */
[----:B------:R-:W-:Y:S02]  /*0300*/  IABS R9, R12 ;  /* 0x0000000c00097213 */ /* 0x000fe40000000000 */
[-C--:B------:R-:W-:Y:S02]  /*0310*/  IABS R7, R11.reuse ;  /* 0x0000000b00077213 */ /* 0x080fe40000000000 */
[----:B------:R-:W-:Y:S02]  /*0320*/  IABS R4, R11 ;  /* 0x0000000b00047213 */ /* 0x000fe40000000000 */
[----:B------:R-:W3:Y:S08]  /*0330*/  I2F.RP R0, R7 ;  /* 0x0000000700007306 */ /* 0x000ef00000209400 */
[----:B---3--:R-:W3:Y:S02]  /*0340*/  MUFU.RCP R0, R0 ;  /* 0x0000000000007308 */ /* 0x008ee40000001000 */
[----:B---3--:R-:W-:Y:S01]  /*0350*/  IADD3 R3, R0, 0xffffffe, RZ ;  /* 0x0ffffffe00037810 */ /* 0x008fe20007ffe0ff */
[----:B------:R-:W-:-:S05]  /*0360*/  IMAD.MOV R0, RZ, RZ, -R4 ;  /* 0x000000ffff007224 */ /* 0x000fca00078e0a04 */
[----:B------:R-:W3:Y:S08]  /*0370*/  I2F.RP R4, R44 ;  /* 0x0000002c00047306 */ /* 0x000ef00000209400 */
[----:B------:R-:W4:Y:S08]  /*0380*/  F2I.FTZ.U32.TRUNC.NTZ R3, R3 ;  /* 0x0000000300037305 */ /* 0x000f30000021f000 */
[----:B---3--:R-:W3:Y:S01]  /*0390*/  MUFU.RCP R4, R4 ;  /* 0x0000000400047308 */ /* 0x008ee20000001000 */
[----:B----4-:R-:W-:-:S04]  /*03a0*/  IMAD.MOV R6, RZ, RZ, -R3 ;  /* 0x000000ffff067224 */ /* 0x010fc800078e0a03 */
[----:B------:R-:W-:-:S04]  /*03b0*/  IMAD.MOV.U32 R2, RZ, RZ, R6 ;  /* 0x000000ffff027224 */ /* 0x000fc800078e0006 */
[----:B------:R-:W-:Y:S01]  /*03c0*/  IMAD R5, R2, R7, RZ ;  /* 0x0000000702057224 */ /* 0x000fe200078e02ff */
[----:B------:R-:W-:-:S05]  /*03d0*/  MOV R2, RZ ;  /* 0x000000ff00027202 */ /* 0x000fca0000000f00 */
[----:B------:R-:W-:Y:S01]  /*03e0*/  IMAD.HI.U32 R2, R3, R5, R2 ;  /* 0x0000000503027227 */ /* 0x000fe200078e0002 */
[----:B---3--:R-:W-:Y:S01]  /*03f0*/  IADD3 R5, R4, 0xffffffe, RZ ;  /* 0x0ffffffe04057810 */ /* 0x008fe20007ffe0ff */
[----:B------:R-:W3:Y:S02]  /*0400*/  I2F.RP R3, R10 ;  /* 0x0000000a00037306 */ /* 0x000ee40000209400 */
[----:B------:R-:W-:Y:S02]  /*0410*/  IMAD.MOV.U32 R4, RZ, RZ, RZ ;  /* 0x000000ffff047224 */ /* 0x000fe400078e00ff */
[----:B------:R-:W-:-:S04]  /*0420*/  IMAD.HI.U32 R2, R2, R9, RZ ;  /* 0x0000000902027227 */ /* 0x000fc800078e00ff */
[----:B------:R-:W-:Y:S01]  /*0430*/  IMAD R0, R2, R0, R9 ;  /* 0x0000000002007224 */ /* 0x000fe200078e0209 */
[----:B------:R-:W4:Y:S01]  /*0440*/  F2I.FTZ.U32.TRUNC.NTZ R5, R5 ;  /* 0x0000000500057305 */ /* 0x000f22000021f000 */
[----:B-1----:R-:W-:-:S03]  /*0450*/  LOP3.LUT R9, R13, 0x7f, RZ, 0xc0, !PT ;  /* 0x0000007f0d097812 */ /* 0x002fc600078ec0ff */
[----:B------:R-:W-:-:S04]  /*0460*/  ISETP.GT.U32.AND P1, PT, R7, R0, PT ;  /* 0x000000000700720c */ /* 0x000fc80003f24070 */
[----:B---3--:R-:W1:Y:S01]  /*0470*/  MUFU.RCP R3, R3 ;  /* 0x0000000300037308 */ /* 0x008e620000001000 */
[----:B----4-:R-:W-:-:S08]  /*0480*/  IADD3 R13, RZ, -R5, RZ ;  /* 0x80000005ff0d7210 */ /* 0x010fd00007ffe0ff */
[----:B------:R-:W-:Y:S02]  /*0490*/  @!P1 IMAD.IADD R0, R0, 0x1, -R7 ;  /* 0x0000000100009824 */ /* 0x000fe400078e0a07 */
[----:B------:R-:W-:Y:S01]  /*04a0*/  @!P1 VIADD R2, R2, 0x1 ;  /* 0x0000000102029836 */ /* 0x000fe20000000000 */
[----:B------:R-:W-:Y:S01]  /*04b0*/  ISETP.NE.AND P1, PT, R11, RZ, PT ;  /* 0x000000ff0b00720c */ /* 0x000fe20003f25270 */
[----:B------:R-:W-:Y:S01]  /*04c0*/  IMAD R13, R13, R44, RZ ;  /* 0x0000002c0d0d7224 */ /* 0x000fe200078e02ff */
[----:B------:R-:W-:Y:S02]  /*04d0*/  ISETP.GE.U32.AND P0, PT, R0, R7, PT ;  /* 0x000000070000720c */ /* 0x000fe40003f06070 */
[----:B------:R-:W-:Y:S02]  /*04e0*/  LOP3.LUT R0, R12, R11, RZ, 0x3c, !PT ;  /* 0x0000000b0c007212 */ /* 0x000fe400078e3cff */
[----:B-1----:R-:W-:Y:S02]  /*04f0*/  IADD3 R6, R3, 0xffffffe, RZ ;  /* 0x0ffffffe03067810 */ /* 0x002fe40007ffe0ff */
[----:B------:R-:W-:-:S02]  /*0500*/  ISETP.GE.AND P2, PT, R0, RZ, PT ;  /* 0x000000ff0000720c */ /* 0x000fc40003f46270 */
[----:B------:R-:W1:Y:S05]  /*0510*/  F2I.FTZ.U32.TRUNC.NTZ R3, R6 ;  /* 0x0000000600037305 */ /* 0x000e6a000021f000 */
[----:B------:R-:W-:-:S04]  /*0520*/  @P0 VIADD R2, R2, 0x1 ;  /* 0x0000000102020836 */ /* 0x000fc80000000000 */
[----:B------:R-:W-:Y:S02]  /*0530*/  IMAD.MOV.U32 R152, RZ, RZ, R2 ;  /* 0x000000ffff987224 */ /* 0x000fe400078e0002 */
[----:B------:R-:W-:Y:S02]  /*0540*/  IMAD.MOV.U32 R2, RZ, RZ, RZ ;  /* 0x000000ffff027224 */ /* 0x000fe400078e00ff */
[----:B------:R-:W-:Y:S01]  /*0550*/  @!P2 IMAD.MOV R152, RZ, RZ, -R152 ;  /* 0x000000ffff98a224 */ /* 0x000fe200078e0a98 */
[----:B------:R-:W-:Y:S01]  /*0560*/  @!P1 LOP3.LUT R152, RZ, R11, RZ, 0x33, !PT ;  /* 0x0000000bff989212 */ /* 0x000fe200078e33ff */
[----:B-1----:R-:W-:-:S04]  /*0570*/  IMAD.MOV R7, RZ, RZ, -R3 ;  /* 0x000000ffff077224 */ /* 0x002fc800078e0a03 */
[----:B------:R-:W-:Y:S02]  /*0580*/  IMAD.MOV R0, RZ, RZ, -R152 ;  /* 0x000000ffff007224 */ /* 0x000fe400078e0a98 */
[----:B------:R-:W-:Y:S02]  /*0590*/  IMAD R7, R7, R10, RZ ;  /* 0x0000000a07077224 */ /* 0x000fe400078e02ff */
[----:B------:R-:W-:Y:S02]  /*05a0*/  IMAD R0, R11, R0, R12 ;  /* 0x000000000b007224 */ /* 0x000fe400078e020c */
[----:B------:R-:W-:-:S04]  /*05b0*/  IMAD.HI.U32 R3, R3, R7, R2 ;  /* 0x0000000703037227 */ /* 0x000fc800078e0002 */
[----:B------:R-:W-:Y:S02]  /*05c0*/  IMAD.IADD R0, R8, 0x1, R0 ;  /* 0x0000000108007824 */ /* 0x000fe400078e0200 */
[----:B------:R-:W-:-:S04]  /*05d0*/  IMAD.HI.U32 R2, R5, R13, R4 ;  /* 0x0000000d05027227 */ /* 0x000fc800078e0004 */
[----:B------:R-:W-:Y:S02]  /*05e0*/  IMAD R153, R0, 0x200, R9 ;  /* 0x0000020000997824 */ /* 0x000fe400078e0209 */
[----:B------:R-:W-:Y:S02]  /*05f0*/  IMAD.SHL.U32 R152, R152, 0x100, RZ ;  /* 0x0000010098987824 */ /* 0x000fe400078e00ff */
[C---:B------:R-:W-:Y:S01]  /*0600*/  VIADD R157, R153.reuse, 0x100 ;  /* 0x00000100999d7836 */ /* 0x040fe20000000000 */
[C---:B------:R-:W-:Y:S01]  /*0610*/  IADD3 R155, R153.reuse, 0x80, RZ ;  /* 0x00000080999b7810 */ /* 0x040fe20007ffe0ff */
[----:B------:R-:W-:Y:S01]  /*0620*/  VIADD R158, R153, 0x180 ;  /* 0x00000180999e7836 */ /* 0x000fe20000000000 */
[----:B------:R-:W-:Y:S01]  /*0630*/  IABS R8, R153 ;  /* 0x0000009900087213 */ /* 0x000fe20000000000 */
[C---:B------:R-:W-:Y:S01]  /*0640*/  VIADD R4, R152.reuse, 0x1 ;  /* 0x0000000198047836 */ /* 0x040fe20000000000 */
[----:B------:R-:W-:Y:S01]  /*0650*/  IABS R9, R155 ;  /* 0x0000009b00097213 */ /* 0x000fe20000000000 */
[----:B------:R-:W-:Y:S01]  /*0660*/  VIADD R124, R152, 0xe6 ;  /* 0x000000e6987c7836 */ /* 0x000fe20000000000 */
[----:B------:R-:W-:Y:S01]  /*0670*/  IABS R11, R157 ;  /* 0x0000009d000b7213 */ /* 0x000fe20000000000 */
[----:B------:R-:W-:Y:S01]  /*0680*/  IMAD.HI.U32 R0, R3, R8, RZ ;  /* 0x0000000803007227 */ /* 0x000fe200078e00ff */
[----:B------:R-:W-:-:S02]  /*0690*/  IABS R12, R158 ;  /* 0x0000009e000c7213 */ /* 0x000fc40000000000 */
[----:B------:R-:W-:Y:S01]  /*06a0*/  IADD3 R16, R152, 0xff, RZ ;  /* 0x000000ff98107810 */ /* 0x000fe20007ffe0ff */
[C---:B------:R-:W-:Y:S01]  /*06b0*/  IMAD.HI.U32 R6, R3.reuse, R9, RZ ;  /* 0x0000000903067227 */ /* 0x040fe200078e00ff */
[----:B------:R-:W-:Y:S02]  /*06c0*/  ISETP.GE.AND P3, PT, R4, RZ, PT ;  /* 0x000000ff0400720c */ /* 0x000fe40003f66270 */
[----:B------:R-:W-:Y:S01]  /*06d0*/  IADD3 R14, R152, 0x5, RZ ;  /* 0x00000005980e7810 */ /* 0x000fe20007ffe0ff */
[----:B------:R-:W-:Y:S01]  /*06e0*/  IMAD.MOV R5, RZ, RZ, -R0 ;  /* 0x000000ffff057224 */ /* 0x000fe200078e0a00 */
[----:B------:R-:W-:Y:S01]  /*06f0*/  IADD3 R6, -R6, RZ, RZ ;  /* 0x000000ff06067210 */ /* 0x000fe20007ffe1ff */
[C---:B------:R-:W-:Y:S01]  /*0700*/  IMAD.HI.U32 R7, R3.reuse, R11, RZ ;  /* 0x0000000b03077227 */ /* 0x040fe200078e00ff */
[----:B------:R-:W-:Y:S01]  /*0710*/  IABS R17, R14 ;  /* 0x0000000e00117213 */ /* 0x000fe20000000000 */
[----:B------:R1:W-:Y:S01]  /*0720*/  STL [R1+0x2bcc], R16 ;  /* 0x002bcc1001007387 */ /* 0x0003e20000100800 */
[----:B------:R-:W-:Y:S01]  /*0730*/  IABS R244, R124 ;  /* 0x0000007c00f47213 */ /* 0x000fe20000000000 */
[----:B------:R-:W-:Y:S01]  /*0740*/  IMAD.HI.U32 R3, R3, R12, RZ ;  /* 0x0000000c03037227 */ /* 0x000fe200078e00ff */
[C---:B------:R-:W-:Y:S01]  /*0750*/  IADD3 R45, R152.reuse, 0xeb, RZ ;  /* 0x000000eb982d7810 */ /* 0x040fe20007ffe0ff */
[----:B------:R-:W-:Y:S01]  /*0760*/  STL [R1+0x2bd0], R153 ;  /* 0x002bd09901007387 */ /* 0x000fe20000100800 */
[----:B------:R-:W-:Y:S01]  /*0770*/  IADD3 R48, R152, 0xe8, RZ ;  /* 0x000000e898307810 */ /* 0x000fe20007ffe0ff */
[C---:B------:R-:W-:Y:S01]  /*0780*/  IMAD R0, R10.reuse, R5, R8 ;  /* 0x000000050a007224 */ /* 0x040fe200078e0208 */
[----:B------:R-:W-:Y:S01]  /*0790*/  IABS R249, R45 ;  /* 0x0000002d00f97213 */ /* 0x000fe20000000000 */
[----:B------:R-:W-:Y:S01]  /*07a0*/  IMAD.MOV R13, RZ, RZ, -R3 ;  /* 0x000000ffff0d7224 */ /* 0x000fe200078e0a03 */
[----:B------:R-:W-:Y:S01]  /*07b0*/  STL [R1+0x2bd4], R155 ;  /* 0x002bd49b01007387 */ /* 0x000fe20000100800 */
[C---:B------:R-:W-:Y:S01]  /*07c0*/  IMAD R3, R10.reuse, R6, R9 ;  /* 0x000000060a037224 */ /* 0x040fe200078e0209 */
[C---:B------:R-:W-:Y:S01]  /*07d0*/  ISETP.GT.U32.AND P2, PT, R10.reuse, R0, PT ;  /* 0x000000000a00720c */ /* 0x040fe20003f44070 */
[----:B------:R-:W-:Y:S01]  /*07e0*/  IMAD.MOV R7, RZ, RZ, -R7 ;  /* 0x000000ffff077224 */ /* 0x000fe200078e0a07 */
[----:B------:R-:W-:Y:S01]  /*07f0*/  IABS R9, R4 ;  /* 0x0000000400097213 */ /* 0x000fe20000000000 */
[C---:B------:R-:W-:Y:S01]  /*0800*/  IMAD R6, R10.reuse, R13, R12 ;  /* 0x0000000d0a067224 */ /* 0x040fe200078e020c */
[C---:B------:R-:W-:Y:S01]  /*0810*/  ISETP.GT.U32.AND P5, PT, R10.reuse, R3, PT ;  /* 0x000000030a00720c */ /* 0x040fe20003fa4070 */
[----:B------:R-:W-:Y:S01]  /*0820*/  IMAD R5, R10, R7, R11 ;  /* 0x000000070a057224 */ /* 0x000fe200078e020b */
[----:B------:R-:W-:Y:S01]  /*0830*/  IABS R13, R16 ;  /* 0x00000010000d7213 */ /* 0x000fe20000000000 */
[C---:B------:R-:W-:Y:S01]  /*0840*/  VIADD R7, R152.reuse, 0x2 ;  /* 0x0000000298077836 */ /* 0x040fe20000000000 */
[----:B------:R-:W-:Y:S01]  /*0850*/  STL [R1+0x2bd8], R157 ;  /* 0x002bd89d01007387 */ /* 0x000fe20000100800 */
[----:B------:R-:W-:Y:S01]  /*0860*/  VIADD R8, R152, 0x3 ;  /* 0x0000000398087836 */ /* 0x000fe20000000000 */
[----:B------:R-:W-:Y:S01]  /*0870*/  ISETP.GT.U32.AND P0, PT, R10, R5, PT ;  /* 0x000000050a00720c */ /* 0x000fe20003f04070 */
[----:B------:R-:W-:Y:S01]  /*0880*/  IMAD.HI.U32 R4, R2, R13, RZ ;  /* 0x0000000d02047227 */ /* 0x000fe200078e00ff */
[----:B------:R-:W-:Y:S01]  /*0890*/  IABS R11, R7 ;  /* 0x00000007000b7213 */ /* 0x000fe20000000000 */
[----:B------:R-:W-:Y:S01]  /*08a0*/  STL [R1+0x2bdc], R158 ;  /* 0x002bdc9e01007387 */ /* 0x000fe20000100800 */
[----:B------:R-:W-:Y:S01]  /*08b0*/  @!P2 IADD3 R0, R0, -R10, RZ ;  /* 0x8000000a0000a210 */ /* 0x000fe20007ffe0ff */
[----:B------:R-:W-:Y:S01]  /*08c0*/  IMAD.MOV R4, RZ, RZ, -R4 ;  /* 0x000000ffff047224 */ /* 0x000fe200078e0a04 */
[C---:B------:R-:W-:Y:S01]  /*08d0*/  ISETP.GT.U32.AND P2, PT, R10.reuse, R6, PT ;  /* 0x000000060a00720c */ /* 0x040fe20003f44070 */
[----:B------:R-:W-:Y:S01]  /*08e0*/  @!P5 IMAD.IADD R3, R3, 0x1, -R10 ;  /* 0x000000010303d824 */ /* 0x000fe200078e0a0a */
[----:B------:R-:W-:Y:S01]  /*08f0*/  ISETP.GT.U32.AND P6, PT, R10, R0, PT ;  /* 0x000000000a00720c */ /* 0x000fe20003fc4070 */
[----:B------:R-:W-:Y:S01]  /*0900*/  IMAD R13, R44, R4, R13 ;  /* 0x000000042c0d7224 */ /* 0x000fe200078e020d */
[----:B------:R-:W-:Y:S01]  /*0910*/  ISETP.GE.AND P1, PT, R7, RZ, PT ;  /* 0x000000ff0700720c */ /* 0x000fe20003f26270 */
[----:B------:R-:W-:Y:S01]  /*0920*/  IMAD.HI.U32 R7, R2, R11, RZ ;  /* 0x0000000b02077227 */ /* 0x000fe200078e00ff */
[----:B------:R-:W-:-:S02]  /*0930*/  ISETP.GT.U32.AND P5, PT, R10, R3, PT ;  /* 0x000000030a00720c */ /* 0x000fc40003fa4070 */
[----:B------:R-:W-:Y:S01]  /*0940*/  IABS R15, R8 ;  /* 0x00000008000f7213 */ /* 0x000fe20000000000 */
[--C-:B------:R-:W-:Y:S01]  /*0950*/  @!P0 IMAD.IADD R5, R5, 0x1, -R10.reuse ;  /* 0x0000000105058824 */ /* 0x100fe200078e0a0a */
[----:B------:R-:W-:Y:S01]  /*0960*/  IADD3 R12, -R7, RZ, RZ ;  /* 0x000000ff070c7210 */ /* 0x000fe20007ffe1ff */
[----:B------:R-:W-:Y:S01]  /*0970*/  IMAD.HI.U32 R4, R2, R9, RZ ;  /* 0x0000000902047227 */ /* 0x000fe200078e00ff */
[----:B------:R-:W-:Y:S02]  /*0980*/  ISETP.GE.AND P4, PT, R8, RZ, PT ;  /* 0x000000ff0800720c */ /* 0x000fe40003f86270 */
[----:B------:R-:W-:Y:S01]  /*0990*/  ISETP.GT.U32.AND P0, PT, R10, R5, PT ;  /* 0x000000050a00720c */ /* 0x000fe20003f04070 */
[----:B------:R-:W-:Y:S01]  /*09a0*/  @!P6 IMAD.IADD R0, R0, 0x1, -R10 ;  /* 0x000000010000e824 */ /* 0x000fe200078e0a0a */
[----:B------:R-:W-:Y:S01]  /*09b0*/  ISETP.GT.U32.AND P6, PT, R44, R13, PT ;  /* 0x0000000d2c00720c */ /* 0x000fe20003fc4070 */
[----:B------:R-:W-:Y:S01]  /*09c0*/  IMAD.MOV R4, RZ, RZ, -R4 ;  /* 0x000000ffff047224 */ /* 0x000fe200078e0a04 */
[----:B------:R-:W-:Y:S01]  /*09d0*/  @!P2 IADD3 R6, R6, -R10, RZ ;  /* 0x8000000a0606a210 */ /* 0x000fe20007ffe0ff */
[----:B------:R-:W-:Y:S01]  /*09e0*/  @!P5 IMAD.IADD R3, R3, 0x1, -R10 ;  /* 0x000000010303d824 */ /* 0x000fe200078e0a0a */
[----:B------:R-:W-:Y:S01]  /*09f0*/  ISETP.GE.AND P5, PT, R153, RZ, PT ;  /* 0x000000ff9900720c */ /* 0x000fe20003fa6270 */
[----:B------:R-:W-:Y:S01]  /*0a00*/  IMAD.HI.U32 R8, R2, R15, RZ ;  /* 0x0000000f02087227 */ /* 0x000fe200078e00ff */
[----:B------:R-:W-:-:S03]  /*0a10*/  ISETP.GT.U32.AND P2, PT, R10, R6, PT ;  /* 0x000000060a00720c */ /* 0x000fc60003f44070 */
[C---:B------:R-:W-:Y:S02]  /*0a20*/  IMAD R7, R44.reuse, R4, R9 ;  /* 0x000000042c077224 */ /* 0x040fe400078e0209 */
[----:B------:R-:W-:Y:S01]  /*0a30*/  @!P0 IMAD.IADD R5, R5, 0x1, -R10 ;  /* 0x0000000105058824 */ /* 0x000fe200078e0a0a */
[----:B------:R-:W-:Y:S01]  /*0a40*/  ISETP.GE.AND P0, PT, R155, RZ, PT ;  /* 0x000000ff9b00720c */ /* 0x000fe20003f06270 */
[----:B------:R-:W-:Y:S01]  /*0a50*/  IMAD R9, R44, R12, R11 ;  /* 0x0000000c2c097224 */ /* 0x000fe200078e020b */
[----:B------:R-:W-:Y:S01]  /*0a60*/  @!P6 IADD3 R13, R13, -R44, RZ ;  /* 0x8000002c0d0de210 */ /* 0x000fe20007ffe0ff */
[----:B------:R-:W-:Y:S01]  /*0a70*/  IMAD.MOV R8, RZ, RZ, -R8 ;  /* 0x000000ffff087224 */ /* 0x000fe200078e0a08 */
[----:B------:R-:W-:Y:S01]  /*0a80*/  ISETP.GE.AND P6, PT, R158, RZ, PT ;  /* 0x000000ff9e00720c */ /* 0x000fe20003fc6270 */
[----:B------:R-:W-:Y:S01]  /*0a90*/  @!P5 IMAD.MOV R0, RZ, RZ, -R0 ;  /* 0x000000ffff00d224 */ /* 0x000fe200078e0a00 */
[----:B------:R-:W-:Y:S01]  /*0aa0*/  ISETP.GE.AND P5, PT, R157, RZ, PT ;  /* 0x000000ff9d00720c */ /* 0x000fe20003fa6270 */
[----:B------:R-:W-:-:S02]  /*0ab0*/  VIADD R12, R152, 0x4 ;  /* 0x00000004980c7836 */ /* 0x000fc40000000000 */
[----:B------:R-:W-:Y:S01]  /*0ac0*/  @!P2 IMAD.IADD R6, R6, 0x1, -R10 ;  /* 0x000000010606a824 */ /* 0x000fe200078e0a0a */
[C---:B------:R-:W-:Y:S01]  /*0ad0*/  ISETP.GT.U32.AND P2, PT, R44.reuse, R7, PT ;  /* 0x000000072c00720c */ /* 0x040fe20003f44070 */
[----:B------:R-:W-:Y:S01]  /*0ae0*/  IMAD R11, R44, R8, R15 ;  /* 0x000000082c0b7224 */ /* 0x000fe200078e020f */
[----:B------:R-:W-:Y:S01]  /*0af0*/  IABS R15, R12 ;  /* 0x0000000c000f7213 */ /* 0x000fe20000000000 */
[----:B------:R-:W-:Y:S01]  /*0b00*/  IMAD.MOV.U32 R4, RZ, RZ, R3 ;  /* 0x000000ffff047224 */ /* 0x000fe200078e0003 */
[----:B------:R-:W-:Y:S01]  /*0b10*/  LOP3.LUT R3, RZ, R42, RZ, 0x33, !PT ;  /* 0x0000002aff037212 */ /* 0x000fe200078e33ff */
[----:B------:R-:W-:Y:S02]  /*0b20*/  IMAD.HI.U32 R10, R2, R17, RZ ;  /* 0x00000011020a7227 */ /* 0x000fe400078e00ff */
[----:B------:R-:W-:Y:S02]  /*0b30*/  @!P6 IADD3 R6, -R6, RZ, RZ ;  /* 0x000000ff0606e210 */ /* 0x000fe40007ffe1ff */
[----:B------:R-:W-:Y:S01]  /*0b40*/  ISETP.GT.U32.AND P6, PT, R44, R9, PT ;  /* 0x000000092c00720c */ /* 0x000fe20003fc4070 */
[----:B------:R-:W-:-:S04]  /*0b50*/  IMAD.HI.U32 R8, R2, R15, RZ ;  /* 0x0000000f02087227 */ /* 0x000fc800078e00ff */
[----:B------:R-:W-:Y:S01]  /*0b60*/  @!P0 IMAD.MOV R4, RZ, RZ, -R4 ;  /* 0x000000ffff048224 */ /* 0x000fe200078e0a04 */
[----:B------:R-:W-:Y:S01]  /*0b70*/  ISETP.NE.AND P0, PT, R42, RZ, PT ;  /* 0x000000ff2a00720c */ /* 0x000fe20003f05270 */
[----:B------:R-:W-:Y:S02]  /*0b80*/  @!P5 IMAD.MOV R5, RZ, RZ, -R5 ;  /* 0x000000ffff05d224 */ /* 0x000fe400078e0a05 */
[----:B------:R-:W-:Y:S01]  /*0b90*/  IMAD.MOV R8, RZ, RZ, -R8 ;  /* 0x000000ffff087224 */ /* 0x000fe200078e0a08 */
[----:B--2---:R-:W-:Y:S01]  /*0ba0*/  SEL R43, R3, R0, !P0 ;  /* 0x00000000032b7207 */ /* 0x004fe20004000000 */
[--C-:B------:R-:W-:Y:S01]  /*0bb0*/  @!P2 IMAD.IADD R7, R7, 0x1, -R44.reuse ;  /* 0x000000010707a824 */ /* 0x100fe200078e0a2c */
[----:B------:R-:W-:Y:S01]  /*0bc0*/  SEL R18, R3, R4, !P0 ;  /* 0x0000000403127207 */ /* 0x000fe20004000000 */
[----:B------:R-:W-:Y:S01]  /*0bd0*/  @!P6 IMAD.IADD R9, R9, 0x1, -R44 ;  /* 0x000000010909e824 */ /* 0x000fe200078e0a2c */
[C---:B------:R-:W-:Y:S01]  /*0be0*/  SEL R4, R3.reuse, R5, !P0 ;  /* 0x0000000503047207 */ /* 0x040fe20004000000 */
[----:B------:R-:W-:Y:S01]  /*0bf0*/  IMAD.MOV R10, RZ, RZ, -R10 ;  /* 0x000000ffff0a7224 */ /* 0x000fe200078e0a0a */
[----:B------:R-:W-:Y:S01]  /*0c00*/  SEL R0, R3, R6, !P0 ;  /* 0x0000000603007207 */ /* 0x000fe20004000000 */
[C---:B------:R-:W-:Y:S01]  /*0c10*/  IMAD R3, R44.reuse, R8, R15 ;  /* 0x000000082c037224 */ /* 0x040fe200078e020f */
[C---:B------:R-:W-:Y:S01]  /*0c20*/  ISETP.GT.U32.AND P2, PT, R44.reuse, R13, PT ;  /* 0x0000000d2c00720c */ /* 0x040fe20003f44070 */
[C---:B------:R-:W-:Y:S01]  /*0c30*/  IMAD R5, R44.reuse, R10, R17 ;  /* 0x0000000a2c057224 */ /* 0x040fe200078e0211 */
[C---:B------:R-:W-:Y:S01]  /*0c40*/  ISETP.GT.U32.AND P0, PT, R44.reuse, R11, PT ;  /* 0x0000000b2c00720c */ /* 0x040fe20003f04070 */
[----:B------:R-:W-:Y:S01]  /*0c50*/  STL [R1+0x2c24], R43 ;  /* 0x002c242b01007387 */ /* 0x000fe20000100800 */
[----:B------:R-:W-:Y:S01]  /*0c60*/  ISETP.GT.U32.AND P6, PT, R44, R3, PT ;  /* 0x000000032c00720c */ /* 0x000fe20003fc4070 */
[----:B------:R-:W-:Y:S01]  /*0c70*/  VIADD R10, R152, 0x6 ;  /* 0x00000006980a7836 */ /* 0x000fe20000000000 */
[----:B------:R-:W-:Y:S01]  /*0c80*/  ISETP.GT.U32.AND P5, PT, R44, R7, PT ;  /* 0x000000072c00720c */ /* 0x000fe20003fa4070 */
[----:B------:R-:W-:Y:S01]  /*0c90*/  STL [R1+0x7c], R18 ;  /* 0x00007c1201007387 */ /* 0x000fe20000100800 */
[----:B------:R-:W-:-:S02]  /*0ca0*/  VIADD R49, R152, 0xe7 ;  /* 0x000000e798317836 */ /* 0x000fc40000000000 */
[C---:B------:R-:W-:Y:S01]  /*0cb0*/  VIADD R46, R152.reuse, 0xea ;  /* 0x000000ea982e7836 */ /* 0x040fe20000000000 */
[----:B------:R-:W-:Y:S01]  /*0cc0*/  STL [R1+0x80], R4 ;  /* 0x0000800401007387 */ /* 0x000fe20000100800 */
[----:B------:R-:W-:Y:S01]  /*0cd0*/  VIADD R47, R152, 0xe9 ;  /* 0x000000e9982f7836 */ /* 0x000fe20000000000 */
[----:B------:R-:W-:Y:S01]  /*0ce0*/  IABS R245, R49 ;  /* 0x0000003100f57213 */ /* 0x000fe20000000000 */
[--C-:B------:R-:W-:Y:S01]  /*0cf0*/  @!P2 IMAD.IADD R13, R13, 0x1, -R44.reuse ;  /* 0x000000010d0da824 */ /* 0x100fe200078e0a2c */
[----:B------:R2:W-:Y:S01]  /*0d00*/  STL [R1+0x84], R0 ;  /* 0x0000840001007387 */ /* 0x0005e20000100800 */
[--C-:B------:R-:W-:Y:S01]  /*0d10*/  @!P0 IMAD.IADD R11, R11, 0x1, -R44.reuse ;  /* 0x000000010b0b8824 */ /* 0x100fe200078e0a2c */
[----:B------:R-:W-:Y:S01]  /*0d20*/  ISETP.GT.U32.AND P0, PT, R44, R9, PT ;  /* 0x000000092c00720c */ /* 0x000fe20003f04070 */
[----:B------:R-:W-:Y:S01]  /*0d30*/  @!P6 IMAD.IADD R3, R3, 0x1, -R44 ;  /* 0x000000010303e824 */ /* 0x000fe200078e0a2c */
[----:B------:R-:W-:Y:S01]  /*0d40*/  ISETP.GE.AND P2, PT, R16, RZ, PT ;  /* 0x000000ff1000720c */ /* 0x000fe20003f46270 */
[----:B-1----:R-:W-:Y:S01]  /*0d50*/  VIADD R16, R152, 0x8 ;  /* 0x0000000898107836 */ /* 0x002fe20000000000 */
[----:B------:R-:W-:-:S02]  /*0d60*/  @!P5 IADD3 R7, R7, -R44, RZ ;  /* 0x8000002c0707d210 */ /* 0x000fc40007ffe0ff */
[----:B------:R-:W-:Y:S02]  /*0d70*/  ISETP.GT.U32.AND P6, PT, R44, R3, PT ;  /* 0x000000032c00720c */ /* 0x000fe40003fc4070 */
[----:B--2---:R-:W-:Y:S02]  /*0d80*/  MOV R0, R13 ;  /* 0x0000000d00007202 */ /* 0x004fe40000000f00 */
[----:B------:R-:W-:Y:S02]  /*0d90*/  IABS R13, R10 ;  /* 0x0000000a000d7213 */ /* 0x000fe40000000000 */
[----:B------:R-:W-:Y:S01]  /*0da0*/  ISETP.GE.AND P5, PT, R12, RZ, PT ;  /* 0x000000ff0c00720c */ /* 0x000fe20003fa6270 */
[----:B------:R-:W-:Y:S01]  /*0db0*/  @!P0 IMAD.IADD R9, R9, 0x1, -R44 ;  /* 0x0000000109098824 */ /* 0x000fe200078e0a2c */
[----:B------:R-:W-:Y:S01]  /*0dc0*/  ISETP.GT.U32.AND P0, PT, R44, R5, PT ;  /* 0x000000052c00720c */ /* 0x000fe20003f04070 */
[----:B------:R-:W-:Y:S01]  /*0dd0*/  IMAD.HI.U32 R4, R2, R13, RZ ;  /* 0x0000000d02047227 */ /* 0x000fe200078e00ff */
[----:B------:R-:W-:-:S02]  /*0de0*/  IADD3 R18, R152, 0x9, RZ ;  /* 0x0000000998127810 */ /* 0x000fc40007ffe0ff */
[----:B------:R-:W-:Y:S01]  /*0df0*/  IABS R17, R16 ;  /* 0x0000001000117213 */ /* 0x000fe20000000000 */
[----:B------:R-:W-:Y:S01]  /*0e00*/  IMAD.MOV R4, RZ, RZ, -R4 ;  /* 0x000000ffff047224 */ /* 0x000fe200078e0a04 */
[----:B------:R-:W-:Y:S01]  /*0e10*/  IABS R19, R18 ;  /* 0x0000001200137213 */ /* 0x000fe20000000000 */
[----:B------:R-:W-:Y:S01]  /*0e20*/  @!P6 IMAD.IADD R3, R3, 0x1, -R44 ;  /* 0x000000010303e824 */ /* 0x000fe200078e0a2c */
[----:B------:R-:W-:Y:S01]  /*0e30*/  MOV R21, R7 ;  /* 0x0000000700157202 */ /* 0x000fe20000000f00 */
[----:B------:R-:W-:Y:S01]  /*0e40*/  IMAD R13, R44, R4, R13 ;  /* 0x000000042c0d7224 */ /* 0x000fe200078e020d */
[----:B------:R-:W-:Y:S01]  /*0e50*/  IABS R248, R46 ;  /* 0x0000002e00f87213 */ /* 0x000fe20000000000 */
[----:B------:R-:W-:Y:S01]  /*0e60*/  VIADD R12, R152, 0x7 ;  /* 0x00000007980c7836 */ /* 0x000fe20000000000 */
[----:B------:R-:W-:Y:S01]  /*0e70*/  IABS R247, R47 ;  /* 0x0000002f00f77213 */ /* 0x000fe20000000000 */
[----:B------:R-:W-:Y:S01]  /*0e80*/  @!P2 IMAD.MOV R0, RZ, RZ, -R0 ;  /* 0x000000ffff00a224 */ /* 0x000fe200078e0a00 */
[C---:B------:R-:W-:Y:S01]  /*0e90*/  ISETP.GT.U32.AND P6, PT, R44.reuse, R13, PT ;  /* 0x0000000d2c00720c */ /* 0x040fe20003fc4070 */
[----:B------:R-:W-:Y:S01]  /*0ea0*/  @!P0 IMAD.IADD R5, R5, 0x1, -R44 ;  /* 0x0000000105058824 */ /* 0x000fe200078e0a2c */
[----:B------:R-:W-:Y:S01]  /*0eb0*/  ISETP.GT.U32.AND P2, PT, R44, R11, PT ;  /* 0x0000000b2c00720c */ /* 0x000fe20003f44070 */
[----:B------:R-:W-:Y:S01]  /*0ec0*/  IMAD.HI.U32 R6, R2, R17, RZ ;  /* 0x0000001102067227 */ /* 0x000fe200078e00ff */
[----:B------:R-:W-:Y:S01]  /*0ed0*/  IABS R15, R12 ;  /* 0x0000000c000f7213 */ /* 0x000fe20000000000 */
[----:B------:R1:W-:Y:S01]  /*0ee0*/  STL [R1+0x2c18], R0 ;  /* 0x002c180001007387 */ /* 0x0003e20000100800 */
[----:B------:R-:W-:Y:S01]  /*0ef0*/  ISETP.GE.AND P0, PT, R10, RZ, PT ;  /* 0x000000ff0a00720c */ /* 0x000fe20003f06270 */
[----:B------:R-:W-:-:S04]  /*0f00*/  IMAD.HI.U32 R8, R2, R19, RZ ;  /* 0x0000001302087227 */ /* 0x000fc800078e00ff */
[----:B------:R-:W-:Y:S01]  /*0f10*/  IMAD.HI.U32 R4, R2, R15, RZ ;  /* 0x0000000f02047227 */ /* 0x000fe200078e00ff */
[----:B------:R-:W-:-:S03]  /*0f20*/  IADD3 R8, -R8, RZ, RZ ;  /* 0x000000ff08087210 */ /* 0x000fc60007ffe1ff */
[----:B------:R-:W-:Y:S01]  /*0f30*/  @!P6 IMAD.IADD R13, R13, 0x1, -R44 ;  /* 0x000000010d0de824 */ /* 0x000fe200078e0a2c */
[----:B------:R-:W-:Y:S01]  /*0f40*/  ISETP.GT.U32.AND P6, PT, R44, R5, PT ;  /* 0x000000052c00720c */ /* 0x000fe20003fc4070 */
[----:B------:R-:W-:Y:S01]  /*0f50*/  IMAD.MOV R4, RZ, RZ, -R4 ;  /* 0x000000ffff047224 */ /* 0x000fe200078e0a04 */
[----:B------:R-:W-:Y:S01]  /*0f60*/  @!P2 IADD3 R11, R11, -R44, RZ ;  /* 0x8000002c0b0ba210 */ /* 0x000fe20007ffe0ff */
[----:B------:R-:W-:Y:S01]  /*0f70*/  IMAD.MOV R6, RZ, RZ, -R6 ;  /* 0x000000ffff067224 */ /* 0x000fe200078e0a06 */
[----:B------:R-:W-:Y:S01]  /*0f80*/  ISETP.GE.AND P2, PT, R14, RZ, PT ;  /* 0x000000ff0e00720c */ /* 0x000fe20003f46270 */
[----:B------:R-:W-:Y:S02]  /*0f90*/  IMAD.MOV.U32 R20, RZ, RZ, R9 ;  /* 0x000000ffff147224 */ /* 0x000fe400078e0009 */
[----:B------:R-:W-:Y:S02]  /*0fa0*/  IMAD R15, R44, R4, R15 ;  /* 0x000000042c0f7224 */ /* 0x000fe400078e020f */
[----:B------:R-:W-:Y:S01]  /*0fb0*/  IMAD.MOV.U32 R4, RZ, RZ, R11 ;  /* 0x000000ffff047224 */ /* 0x000fe200078e000b */
[----:B------:R-:W-:Y:S01]  /*0fc0*/  @!P1 IADD3 R20, -R20, RZ, RZ ;  /* 0x000000ff14149210 */ /* 0x000fe20007ffe1ff */
[----:B-1----:R-:W-:Y:S01]  /*0fd0*/  IMAD.MOV.U32 R0, RZ, RZ, R3 ;  /* 0x000000ffff007224 */ /* 0x002fe200078e0003 */
[C---:B------:R-:W-:Y:S01]  /*0fe0*/  ISETP.GT.U32.AND P1, PT, R44.reuse, R13, PT ;  /* 0x0000000d2c00720c */ /* 0x040fe20003f24070 */
[----:B------:R-:W-:-:S02]  /*0ff0*/  IMAD R17, R44, R6, R17 ;  /* 0x000000062c117224 */ /* 0x000fc400078e0211 */
[----:B------:R-:W-:Y:S01]  /*1000*/  @!P3 IMAD.MOV R21, RZ, RZ, -R21 ;  /* 0x000000ffff15b224 */ /* 0x000fe200078e0a15 */
[----:B------:R-:W-:Y:S01]  /*1010*/  ISETP.GT.U32.AND P3, PT, R44, R15, PT ;  /* 0x0000000f2c00720c */ /* 0x000fe20003f64070 */
[----:B------:R-:W-:Y:S01]  /*1020*/  VIADD R6, R152, 0xa ;  /* 0x0000000a98067836 */ /* 0x000fe20000000000 */
[----:B------:R-:W-:Y:S01]  /*1030*/  @!P5 IADD3 R0, -R0, RZ, RZ ;  /* 0x000000ff0000d210 */ /* 0x000fe20007ffe1ff */
[----:B------:R-:W-:Y:S01]  /*1040*/  @!P4 IMAD.MOV R4, RZ, RZ, -R4 ;  /* 0x000000ffff04c224 */ /* 0x000fe200078e0a04 */
[----:B------:R-:W-:Y:S01]  /*1050*/  STL [R1+0x4c], R21 ;  /* 0x00004c1501007387 */ /* 0x000fe20000100800 */
[C---:B------:R-:W-:Y:S01]  /*1060*/  IMAD R19, R44.reuse, R8, R19 ;  /* 0x000000082c137224 */ /* 0x040fe200078e0213 */
[----:B------:R-:W-:Y:S01]  /*1070*/  IABS R7, R6 ;  /* 0x0000000600077213 */ /* 0x000fe20000000000 */
[--C-:B------:R-:W-:Y:S01]  /*1080*/  @!P6 IMAD.IADD R5, R5, 0x1, -R44.reuse ;  /* 0x000000010505e824 */ /* 0x100fe200078e0a2c */
[----:B------:R-:W-:Y:S01]  /*1090*/  STL [R1+0x48], R20 ;  /* 0x0000481401007387 */ /* 0x000fe20000100800 */
[C---:B------:R-:W-:Y:S01]  /*10a0*/  ISETP.GT.U32.AND P4, PT, R44.reuse, R17, PT ;  /* 0x000000112c00720c */ /* 0x040fe20003f84070 */
[----:B------:R-:W-:Y:S01]  /*10b0*/  @!P1 IMAD.IADD R13, R13, 0x1, -R44 ;  /* 0x000000010d0d9824 */ /* 0x000fe200078e0a2c */
[----:B------:R-:W-:Y:S01]  /*10c0*/  ISETP.GT.U32.AND P6, PT, R44, R19, PT ;  /* 0x000000132c00720c */ /* 0x000fe20003fc4070 */
[----:B------:R-:W-:Y:S01]  /*10d0*/  STL [R1+0x44], R4 ;  /* 0x0000440401007387 */ /* 0x000fe20000100800 */
[----:B------:R-:W-:Y:S01]  /*10e0*/  IMAD.HI.U32 R3, R2, R7, RZ ;  /* 0x0000000702037227 */ /* 0x000fe200078e00ff */
[----:B------:R-:W-:-:S02]  /*10f0*/  @!P3 IADD3 R15, R15, -R44, RZ ;  /* 0x8000002c0f0fb210 */ /* 0x000fc40007ffe0ff */
[----:B------:R1:W-:Y:S01]  /*1100*/  STL [R1+0x40], R0 ;  /* 0x0000400001007387 */ /* 0x0003e20000100800 */
[----:B------:R-:W-:Y:S01]  /*1110*/  IMAD.MOV R3, RZ, RZ, -R3 ;  /* 0x000000ffff037224 */ /* 0x000fe200078e0a03 */
[----:B------:R-:W-:Y:S01]  /*1120*/  ISETP.GE.AND P5, PT, R12, RZ, PT ;  /* 0x000000ff0c00720c */ /* 0x000fe20003fa6270 */
[C---:B------:R-:W-:Y:S01]  /*1130*/  VIADD R8, R152.reuse, 0xb ;  /* 0x0000000b98087836 */ /* 0x040fe20000000000 */
[----:B------:R-:W-:Y:S01]  /*1140*/  IADD3 R12, R152, 0xd, RZ ;  /* 0x0000000d980c7810 */ /* 0x000fe20007ffe0ff */
[----:B------:R-:W-:Y:S01]  /*1150*/  IMAD R3, R44, R3, R7 ;  /* 0x000000032c037224 */ /* 0x000fe200078e0207 */
[----:B------:R-:W-:Y:S01]  /*1160*/  ISETP.GE.AND P1, PT, R16, RZ, PT ;  /* 0x000000ff1000720c */ /* 0x000fe20003f26270 */
[----:B------:R-:W-:Y:S01]  /*1170*/  @!P4 IMAD.IADD R17, R17, 0x1, -R44 ;  /* 0x000000011111c824 */ /* 0x000fe200078e0a2c */
[----:B------:R-:W-:Y:S01]  /*1180*/  ISETP.GT.U32.AND P4, PT, R44, R15, PT ;  /* 0x0000000f2c00720c */ /* 0x000fe20003f84070 */
[----:B------:R-:W-:Y:S01]  /*1190*/  VIADD R10, R152, 0xc ;  /* 0x0000000c980a7836 */ /* 0x000fe20000000000 */
[----:B------:R-:W-:Y:S01]  /*11a0*/  @!P6 IADD3 R19, R19, -R44, RZ ;  /* 0x8000002c1313e210 */ /* 0x000fe20007ffe0ff */
[----:B-1----:R-:W-:Y:S01]  /*11b0*/  IMAD.MOV.U32 R0, RZ, RZ, R5 ;  /* 0x000000ffff007224 */ /* 0x002fe200078e0005 */
[----:B------:R-:W-:-:S02]  /*11c0*/  IABS R9, R8 ;  /* 0x0000000800097213 */ /* 0x000fc40000000000 */
[C---:B------:R-:W-:Y:S01]  /*11d0*/  ISETP.GT.U32.AND P6, PT, R44.reuse, R17, PT ;  /* 0x000000112c00720c */ /* 0x040fe20003fc4070 */
[----:B------:R-:W-:Y:S01]  /*11e0*/  @!P2 IMAD.MOV R0, RZ, RZ, -R0 ;  /* 0x000000ffff00a224 */ /* 0x000fe200078e0a00 */
[----:B------:R-:W-:Y:S01]  /*11f0*/  ISETP.GT.U32.AND P2, PT, R44, R19, PT ;  /* 0x000000132c00720c */ /* 0x000fe20003f44070 */
[----:B------:R-:W-:Y:S01]  /*1200*/  IMAD.HI.U32 R4, R2, R9, RZ ;  /* 0x0000000902047227 */ /* 0x000fe200078e00ff */
[----:B------:R-:W-:Y:S02]  /*1210*/  IABS R7, R10 ;  /* 0x0000000a00077213 */ /* 0x000fe40000000000 */
[----:B------:R1:W-:Y:S01]  /*1220*/  STL [R1+0x3c], R0 ;  /* 0x00003c0001007387 */ /* 0x0003e20000100800 */
[----:B------:R-:W-:Y:S01]  /*1230*/  @!P4 IMAD.IADD R15, R15, 0x1, -R44 ;  /* 0x000000010f0fc824 */ /* 0x000fe200078e0a2c */
[----:B------:R-:W-:Y:S01]  /*1240*/  ISETP.GE.AND P4, PT, R6, RZ, PT ;  /* 0x000000ff0600720c */ /* 0x000fe20003f86270 */
[----:B------:R-:W-:Y:S01]  /*1250*/  IMAD.MOV R4, RZ, RZ, -R4 ;  /* 0x000000ffff047224 */ /* 0x000fe200078e0a04 */
[----:B------:R-:W-:-:S02]  /*1260*/  ISETP.GE.AND P3, PT, R18, RZ, PT ;  /* 0x000000ff1200720c */ /* 0x000fc40003f66270 */
[----:B------:R-:W-:Y:S01]  /*1270*/  IADD3 R16, R152, 0x19, RZ ;  /* 0x0000001998107810 */ /* 0x000fe20007ffe0ff */
[----:B------:R-:W-:Y:S01]  /*1280*/  IMAD R5, R44, R4, R9 ;  /* 0x000000042c057224 */ /* 0x000fe200078e0209 */
[----:B------:R-:W-:Y:S01]  /*1290*/  IABS R9, R12 ;  /* 0x0000000c00097213 */ /* 0x000fe20000000000 */
[----:B------:R-:W-:Y:S01]  /*12a0*/  IMAD.HI.U32 R4, R2, R7, RZ ;  /* 0x0000000702047227 */ /* 0x000fe200078e00ff */
[----:B------:R-:W-:Y:S02]  /*12b0*/  @!P2 IADD3 R19, R19, -R44, RZ ;  /* 0x8000002c1313a210 */ /* 0x000fe40007ffe0ff */
[----:B------:R-:W-:Y:S01]  /*12c0*/  ISETP.GE.AND P2, PT, R8, RZ, PT ;  /* 0x000000ff0800720c */ /* 0x000fe20003f46270 */
[----:B-1----:R-:W-:Y:S01]  /*12d0*/  IMAD.MOV.U32 R0, RZ, RZ, R13 ;  /* 0x000000ffff007224 */ /* 0x002fe200078e000d */
[----:B------:R-:W-:Y:S01]  /*12e0*/  IADD3 R4, -R4, RZ, RZ ;  /* 0x000000ff04047210 */ /* 0x000fe20007ffe1ff */
[----:B------:R-:W-:Y:S02]  /*12f0*/  VIADD R8, R152, 0xe ;  /* 0x0000000e98087836 */ /* 0x000fe40000000000 */
[----:B------:R-:W-:Y:S01]  /*1300*/  @!P0 IMAD.MOV R0, RZ, RZ, -R0 ;  /* 0x000000ffff008224 */ /* 0x000fe200078e0a00 */
[C---:B------:R-:W-:Y:S01]  /*1310*/  ISETP.GT.U32.AND P0, PT, R44.reuse, R3, PT ;  /* 0x000000032c00720c */ /* 0x040fe20003f04070 */
[----:B------:R-:W-:Y:S01]  /*1320*/  @!P6 IMAD.IADD R17, R17, 0x1, -R44 ;  /* 0x000000011111e824 */ /* 0x000fe200078e0a2c */
[C---:B------:R-:W-:Y:S01]  /*1330*/  ISETP.GT.U32.AND P6, PT, R44.reuse, R5, PT ;  /* 0x000000052c00720c */ /* 0x040fe20003fc4070 */
[----:B------:R-:W-:Y:S01]  /*1340*/  IMAD R7, R44, R4, R7 ;  /* 0x000000042c077224 */ /* 0x000fe200078e0207 */
[----:B------:R1:W-:Y:S01]  /*1350*/  STL [R1+0x38], R0 ;  /* 0x0000380001007387 */ /* 0x0003e20000100800 */
[----:B------:R-:W-:Y:S01]  /*1360*/  IABS R11, R8 ;  /* 0x00000008000b7213 */ /* 0x000fe20000000000 */
[----:B------:R-:W-:-:S04]  /*1370*/  IMAD.HI.U32 R6, R2, R9, RZ ;  /* 0x0000000902067227 */ /* 0x000fc800078e00ff */
[----:B------:R-:W-:-:S04]  /*1380*/  IMAD.HI.U32 R4, R2, R11, RZ ;  /* 0x0000000b02047227 */ /* 0x000fc800078e00ff */
[----:B------:R-:W-:Y:S01]  /*1390*/  @!P0 IMAD.IADD R3, R3, 0x1, -R44 ;  /* 0x0000000103038824 */ /* 0x000fe200078e0a2c */
[----:B------:R-:W-:Y:S01]  /*13a0*/  ISETP.GE.AND P0, PT, R10, RZ, PT ;  /* 0x000000ff0a00720c */ /* 0x000fe20003f06270 */
[----:B-1----:R-:W-:Y:S01]  /*13b0*/  IMAD.MOV.U32 R0, RZ, RZ, R15 ;  /* 0x000000ffff007224 */ /* 0x002fe200078e000f */
[----:B------:R-:W-:Y:S01]  /*13c0*/  MOV R10, R17 ;  /* 0x00000011000a7202 */ /* 0x000fe20000000f00 */
[----:B------:R-:W-:Y:S01]  /*13d0*/  IMAD.MOV R6, RZ, RZ, -R6 ;  /* 0x000000ffff067224 */ /* 0x000fe200078e0a06 */
[----:B------:R-:W-:Y:S01]  /*13e0*/  IADD3 R4, -R4, RZ, RZ ;  /* 0x000000ff04047210 */ /* 0x000fe20007ffe1ff */
[----:B------:R-:W-:Y:S01]  /*13f0*/  @!P5 IMAD.MOV R0, RZ, RZ, -R0 ;  /* 0x000000ffff00d224 */ /* 0x000fe200078e0a00 */
[C---:B------:R-:W-:Y:S01]  /*1400*/  ISETP.GT.U32.AND P5, PT, R44.reuse, R3, PT ;  /* 0x000000032c00720c */ /* 0x040fe20003fa4070 */
[----:B------:R-:W-:Y:S02]  /*1410*/  @!P6 IMAD.IADD R5, R5, 0x1, -R44 ;  /* 0x000000010505e824 */ /* 0x000fe400078e0a2c */
[C---:B------:R-:W-:Y:S01]  /*1420*/  IMAD R9, R44.reuse, R6, R9 ;  /* 0x000000062c097224 */ /* 0x040fe200078e0209 */
[----:B------:R1:W-:Y:S01]  /*1430*/  STL [R1+0x34], R0 ;  /* 0x0000340001007387 */ /* 0x0003e20000100800 */
[----:B------:R-:W-:Y:S01]  /*1440*/  @!P1 IMAD.MOV R10, RZ, RZ, -R10 ;  /* 0x000000ffff0a9224 */ /* 0x000fe200078e0a0a */
[C---:B------:R-:W-:Y:S01]  /*1450*/  ISETP.GT.U32.AND P6, PT, R44.reuse, R5, PT ;  /* 0x000000052c00720c */ /* 0x040fe20003fc4070 */
[C---:B------:R-:W-:Y:S01]  /*1460*/  IMAD R11, R44.reuse, R4, R11 ;  /* 0x000000042c0b7224 */ /* 0x040fe200078e020b */
[----:B------:R-:W-:Y:S01]  /*1470*/  ISETP.GT.U32.AND P1, PT, R44, R7, PT ;  /* 0x000000072c00720c */ /* 0x000fe20003f24070 */
[----:B------:R-:W-:Y:S01]  /*1480*/  VIADD R6, R152, 0xf ;  /* 0x0000000f98067836 */ /* 0x000fe20000000000 */
[----:B------:R2:W-:Y:S03]  /*1490*/  STL [R1+0x30], R10 ;  /* 0x0000300a01007387 */ /* 0x0005e60000100800 */
[----:B------:R-:W-:Y:S01]  /*14a0*/  @!P5 IMAD.IADD R3, R3, 0x1, -R44 ;  /* 0x000000010303d824 */ /* 0x000fe200078e0a2c */
[----:B------:R-:W-:Y:S01]  /*14b0*/  ISETP.GT.U32.AND P5, PT, R44, R9, PT ;  /* 0x000000092c00720c */ /* 0x000fe20003fa4070 */
[----:B-1----:R-:W-:Y:S01]  /*14c0*/  IMAD.MOV.U32 R0, RZ, RZ, R19 ;  /* 0x000000ffff007224 */ /* 0x002fe200078e0013 */
[----:B------:R-:W-:-:S02]  /*14d0*/  IABS R13, R6 ;  /* 0x00000006000d7213 */ /* 0x000fc40000000000 */
[----:B------:R-:W-:Y:S01]  /*14e0*/  MOV R14, R3 ;  /* 0x00000003000e7202 */ /* 0x000fe20000000f00 */
[--C-:B------:R-:W-:Y:S01]  /*14f0*/  @!P6 IMAD.IADD R5, R5, 0x1, -R44.reuse ;  /* 0x000000010505e824 */ /* 0x100fe200078e0a2c */
[----:B------:R-:W-:Y:S01]  /*1500*/  ISETP.GE.AND P6, PT, R8, RZ, PT ;  /* 0x000000ff0800720c */ /* 0x000fe20003fc6270 */
[----:B------:R-:W-:Y:S01]  /*1510*/  @!P1 IMAD.IADD R7, R7, 0x1, -R44 ;  /* 0x0000000107079824 */ /* 0x000fe200078e0a2c */
[----:B------:R-:W-:Y:S01]  /*1520*/  IADD3 R8, R152, 0x10, RZ ;  /* 0x0000001098087810 */ /* 0x000fe20007ffe0ff */
[----:B------:R-:W-:Y:S01]  /*1530*/  @!P4 IMAD.MOV R14, RZ, RZ, -R14 ;  /* 0x000000ffff0ec224 */ /* 0x000fe200078e0a0e */
[----:B------:R-:W-:Y:S01]  /*1540*/  ISETP.GT.U32.AND P4, PT, R44, R11, PT ;  /* 0x0000000b2c00720c */ /* 0x000fe20003f84070 */
[----:B--2---:R-:W-:Y:S01]  /*1550*/  VIADD R10, R152, 0x11 ;  /* 0x00000011980a7836 */ /* 0x004fe20000000000 */
[----:B------:R-:W-:Y:S01]  /*1560*/  IABS R15, R8 ;  /* 0x00000008000f7213 */ /* 0x000fe20000000000 */
[----:B------:R-:W-:Y:S01]  /*1570*/  @!P5 IMAD.IADD R9, R9, 0x1, -R44 ;  /* 0x000000010909d824 */ /* 0x000fe200078e0a2c */
[----:B------:R-:W-:Y:S01]  /*1580*/  ISETP.GT.U32.AND P1, PT, R44, R7, PT ;  /* 0x000000072c00720c */ /* 0x000fe20003f24070 */
[----:B------:R-:W-:Y:S01]  /*1590*/  @!P3 IMAD.MOV R0, RZ, RZ, -R0 ;  /* 0x000000ffff00b224 */ /* 0x000fe200078e0a00 */
[----:B------:R-:W-:Y:S01]  /*15a0*/  IABS R17, R10 ;  /* 0x0000000a00117213 */ /* 0x000fe20000000000 */
[----:B------:R-:W-:Y:S01]  /*15b0*/  IMAD.HI.U32 R4, R2, R15, RZ ;  /* 0x0000000f02047227 */ /* 0x000fe200078e00ff */
[----:B------:R-:W-:-:S02]  /*15c0*/  ISETP.GT.U32.AND P5, PT, R44, R9, PT ;  /* 0x000000092c00720c */ /* 0x000fc40003fa4070 */
[----:B------:R1:W-:Y:S01]  /*15d0*/  STL [R1+0x2c], R0 ;  /* 0x00002c0001007387 */ /* 0x0003e20000100800 */
[----:B------:R-:W-:Y:S01]  /*15e0*/  IMAD.MOV R4, RZ, RZ, -R4 ;  /* 0x000000ffff047224 */ /* 0x000fe200078e0a04 */
[----:B------:R-:W-:Y:S01]  /*15f0*/  ISETP.GE.AND P3, PT, R12, RZ, PT ;  /* 0x000000ff0c00720c */ /* 0x000fe20003f66270 */
[----:B------:R-:W-:Y:S01]  /*1600*/  @!P4 IMAD.IADD R11, R11, 0x1, -R44 ;  /* 0x000000010b0bc824 */ /* 0x000fe200078e0a2c */
[----:B------:R2:W-:Y:S01]  /*1610*/  STL [R1+0x28], R14 ;  /* 0x0000280e01007387 */ /* 0x0005e20000100800 */
[----:B------:R-:W-:Y:S02]  /*1620*/  IMAD.HI.U32 R3, R2, R13, RZ ;  /* 0x0000000d02037227 */ /* 0x000fe400078e00ff */
[-C--:B------:R-:W-:Y:S02]  /*1630*/  @!P1 IADD3 R7, R7, -R44.reuse, RZ ;  /* 0x8000002c07079210 */ /* 0x080fe40007ffe0ff */
[----:B------:R-:W-:Y:S01]  /*1640*/  ISETP.GT.U32.AND P4, PT, R44, R11, PT ;  /* 0x0000000b2c00720c */ /* 0x000fe20003f84070 */
[----:B-1----:R-:W-:Y:S01]  /*1650*/  IMAD.MOV.U32 R0, RZ, RZ, R5 ;  /* 0x000000ffff007224 */ /* 0x002fe200078e0005 */
[----:B------:R-:W-:Y:S01]  /*1660*/  @!P5 IADD3 R9, R9, -R44, RZ ;  /* 0x8000002c0909d210 */ /* 0x000fe20007ffe0ff */
[----:B------:R-:W-:Y:S01]  /*1670*/  IMAD.HI.U32 R5, R2, R17, RZ ;  /* 0x0000001102057227 */ /* 0x000fe200078e00ff */
[----:B------:R-:W-:-:S02]  /*1680*/  ISETP.GE.AND P5, PT, R10, RZ, PT ;  /* 0x000000ff0a00720c */ /* 0x000fc40003fa6270 */
[----:B------:R-:W-:Y:S01]  /*1690*/  IADD3 R10, R152, 0x13, RZ ;  /* 0x00000013980a7810 */ /* 0x000fe20007ffe0ff */
[----:B------:R-:W-:Y:S01]  /*16a0*/  @!P2 IMAD.MOV R0, RZ, RZ, -R0 ;  /* 0x000000ffff00a224 */ /* 0x000fe200078e0a00 */
[----:B------:R-:W-:Y:S01]  /*16b0*/  ISETP.GE.AND P2, PT, R6, RZ, PT ;  /* 0x000000ff0600720c */ /* 0x000fe20003f46270 */
[----:B------:R-:W-:Y:S01]  /*16c0*/  IMAD.MOV R6, RZ, RZ, -R5 ;  /* 0x000000ffff067224 */ /* 0x000fe200078e0a05 */
[----:B--2---:R-:W-:Y:S01]  /*16d0*/  IADD3 R14, R152, 0x15, RZ ;  /* 0x00000015980e7810 */ /* 0x004fe20007ffe0ff */
[C---:B------:R-:W-:Y:S01]  /*16e0*/  IMAD R5, R44.reuse, R4, R15 ;  /* 0x000000042c057224 */ /* 0x040fe200078e020f */
[----:B------:R1:W-:Y:S01]  /*16f0*/  STL [R1+0x24], R0 ;  /* 0x0000240001007387 */ /* 0x0003e20000100800 */
[----:B------:R-:W-:Y:S01]  /*1700*/  @!P4 IMAD.IADD R11, R11, 0x1, -R44 ;  /* 0x000000010b0bc824 */ /* 0x000fe200078e0a2c */
[----:B------:R-:W-:Y:S01]  /*1710*/  IABS R15, R10 ;  /* 0x0000000a000f7213 */ /* 0x000fe20000000000 */
[----:B------:R-:W-:Y:S01]  /*1720*/  IMAD.MOV R3, RZ, RZ, -R3 ;  /* 0x000000ffff037224 */ /* 0x000fe200078e0a03 */
[C---:B------:R-:W-:Y:S01]  /*1730*/  ISETP.GT.U32.AND P4, PT, R44.reuse, R5, PT ;  /* 0x000000052c00720c */ /* 0x040fe20003f84070 */
[----:B------:R-:W-:Y:S01]  /*1740*/  IMAD.MOV.U32 R12, RZ, RZ, R7 ;  /* 0x000000ffff0c7224 */ /* 0x000fe200078e0007 */
[----:B------:R-:W-:Y:S01]  /*1750*/  IABS R19, R14 ;  /* 0x0000000e00137213 */ /* 0x000fe20000000000 */
[----:B------:R-:W-:Y:S01]  /*1760*/  IMAD R3, R44, R3, R13 ;  /* 0x000000032c037224 */ /* 0x000fe200078e020d */
[----:B------:R-:W-:Y:S01]  /*1770*/  ISETP.GE.AND P1, PT, R8, RZ, PT ;  /* 0x000000ff0800720c */ /* 0x000fe20003f26270 */
[----:B------:R-:W-:-:S02]  /*1780*/  @!P0 IMAD.MOV R12, RZ, RZ, -R12 ;  /* 0x000000ffff0c8224 */ /* 0x000fc400078e0a0c */
[----:B-1----:R-:W-:Y:S01]  /*1790*/  IMAD.MOV.U32 R0, RZ, RZ, R9 ;  /* 0x000000ffff007224 */ /* 0x002fe200078e0009 */
[----:B------:R-:W-:Y:S01]  /*17a0*/  ISETP.GT.U32.AND P0, PT, R44, R3, PT ;  /* 0x000000032c00720c */ /* 0x000fe20003f04070 */
[----:B------:R-:W-:Y:S01]  /*17b0*/  VIADD R4, R152, 0x12 ;  /* 0x0000001298047836 */ /* 0x000fe20000000000 */
[----:B------:R1:W-:Y:S01]  /*17c0*/  STL [R1+0x1c], R12 ;  /* 0x00001c0c01007387 */ /* 0x0003e20000100800 */
[----:B------:R-:W-:Y:S02]  /*17d0*/  @!P3 IMAD.MOV R0, RZ, RZ, -R0 ;  /* 0x000000ffff00b224 */ /* 0x000fe400078e0a00 */
[----:B------:R-:W-:Y:S01]  /*17e0*/  IMAD R13, R44, R6, R17 ;  /* 0x000000062c0d7224 */ /* 0x000fe200078e0211 */
[----:B------:R-:W-:Y:S01]  /*17f0*/  IABS R9, R4 ;  /* 0x0000000400097213 */ /* 0x000fe20000000000 */
[----:B------:R-:W-:Y:S01]  /*1800*/  IMAD.HI.U32 R6, R2, R15, RZ ;  /* 0x0000000f02067227 */ /* 0x000fe200078e00ff */
[----:B------:R2:W-:Y:S01]  /*1810*/  STL [R1+0x18], R0 ;  /* 0x0000180001007387 */ /* 0x0005e20000100800 */
[----:B------:R-:W-:-:S02]  /*1820*/  @!P4 IADD3 R5, R5, -R44, RZ ;  /* 0x8000002c0505c210 */ /* 0x000fc40007ffe0ff */
[----:B------:R-:W-:Y:S01]  /*1830*/  ISETP.GE.AND P3, PT, R4, RZ, PT ;  /* 0x000000ff0400720c */ /* 0x000fe20003f66270 */
[----:B-1----:R-:W-:Y:S01]  /*1840*/  VIADD R12, R152, 0x14 ;  /* 0x00000014980c7836 */ /* 0x002fe20000000000 */
[----:B------:R-:W-:Y:S01]  /*1850*/  ISETP.GT.U32.AND P4, PT, R44, R5, PT ;  /* 0x000000052c00720c */ /* 0x000fe20003f84070 */
[----:B------:R-:W-:-:S03]  /*1860*/  IMAD.HI.U32 R4, R2, R9, RZ ;  /* 0x0000000902047227 */ /* 0x000fc600078e00ff */
[----:B------:R-:W-:Y:S01]  /*1870*/  IABS R17, R12 ;  /* 0x0000000c00117213 */ /* 0x000fe20000000000 */
[----:B--2---:R-:W-:Y:S02]  /*1880*/  IMAD.MOV.U32 R0, RZ, RZ, R11 ;  /* 0x000000ffff007224 */ /* 0x004fe400078e000b */
[----:B------:R-:W-:Y:S02]  /*1890*/  @!P0 IMAD.IADD R3, R3, 0x1, -R44 ;  /* 0x0000000103038824 */ /* 0x000fe400078e0a2c */
[----:B------:R-:W-:Y:S01]  /*18a0*/  @!P6 IMAD.MOV R0, RZ, RZ, -R0 ;  /* 0x000000ffff00e224 */ /* 0x000fe200078e0a00 */
[----:B------:R-:W-:Y:S01]  /*18b0*/  ISETP.GT.U32.AND P6, PT, R44, R13, PT ;  /* 0x0000000d2c00720c */ /* 0x000fe20003fc4070 */
[----:B------:R-:W-:Y:S01]  /*18c0*/  IMAD.HI.U32 R7, R2, R17, RZ ;  /* 0x0000001102077227 */ /* 0x000fe200078e00ff */
[----:B------:R-:W-:Y:S02]  /*18d0*/  ISETP.GT.U32.AND P0, PT, R44, R3, PT ;  /* 0x000000032c00720c */ /* 0x000fe40003f04070 */
[----:B------:R1:W-:Y:S01]  /*18e0*/  STL [R1+0x14], R0 ;  /* 0x0000140001007387 */ /* 0x0003e20000100800 */
[----:B------:R-:W-:Y:S01]  /*18f0*/  IMAD.MOV R4, RZ, RZ, -R4 ;  /* 0x000000ffff047224 */ /* 0x000fe200078e0a04 */
[----:B------:R-:W-:Y:S01]  /*1900*/  IADD3 R252, -R7, RZ, RZ ;  /* 0x000000ff07fc7210 */ /* 0x000fe20007ffe1ff */
[----:B------:R-:W-:-:S02]  /*1910*/  IMAD.MOV R6, RZ, RZ, -R6 ;  /* 0x000000ffff067224 */ /* 0x000fc400078e0a06 */
[C---:B------:R-:W-:Y:S02]  /*1920*/  IMAD R7, R44.reuse, R4, R9 ;  /* 0x000000042c077224 */ /* 0x040fe400078e0209 */
[----:B------:R-:W-:Y:S01]  /*1930*/  IMAD R9, R44, R6, R15 ;  /* 0x000000062c097224 */ /* 0x000fe200078e020f */
[----:B------:R-:W-:Y:S01]  /*1940*/  IADD3 R6, R152, 0x16, RZ ;  /* 0x0000001698067810 */ /* 0x000fe20007ffe0ff */
[----:B------:R-:W-:Y:S01]  /*1950*/  IMAD.HI.U32 R8, R2, R19, RZ ;  /* 0x0000001302087227 */ /* 0x000fe200078e00ff */
[----:B------:R-:W-:Y:S02]  /*1960*/  IABS R15, R16 ;  /* 0x00000010000f7213 */ /* 0x000fe40000000000 */
[----:B------:R-:W-:Y:S01]  /*1970*/  IABS R21, R6 ;  /* 0x0000000600157213 */ /* 0x000fe20000000000 */
[--C-:B------:R-:W-:Y:S01]  /*1980*/  @!P4 IMAD.IADD R5, R5, 0x1, -R44.reuse ;  /* 0x000000010505c824 */ /* 0x100fe200078e0a2c */
[C---:B------:R-:W-:Y:S01]  /*1990*/  ISETP.GT.U32.AND P4, PT, R44.reuse, R7, PT ;  /* 0x000000072c00720c */ /* 0x040fe20003f84070 */
[----:B------:R-:W-:Y:S01]  /*19a0*/  @!P6 IMAD.IADD R13, R13, 0x1, -R44 ;  /* 0x000000010d0de824 */ /* 0x000fe200078e0a2c */
[----:B------:R-:W-:Y:S01]  /*19b0*/  ISETP.GT.U32.AND P6, PT, R44, R9, PT ;  /* 0x000000092c00720c */ /* 0x000fe20003fc4070 */
[----:B------:R-:W-:-:S02]  /*19c0*/  IMAD.MOV R8, RZ, RZ, -R8 ;  /* 0x000000ffff087224 */ /* 0x000fc400078e0a08 */
[--C-:B------:R-:W-:Y:S01]  /*19d0*/  @!P0 IMAD.IADD R3, R3, 0x1, -R44.reuse ;  /* 0x0000000103038824 */ /* 0x100fe200078e0a2c */
[----:B------:R-:W-:Y:S01]  /*19e0*/  ISETP.GE.AND P0, PT, R10, RZ, PT ;  /* 0x000000ff0a00720c */ /* 0x000fe20003f06270 */
[----:B------:R-:W-:Y:S02]  /*19f0*/  IMAD R20, R44, R8, R19 ;  /* 0x000000082c147224 */ /* 0x000fe400078e0213 */
[----:B------:R-:W-:Y:S02]  /*1a00*/  VIADD R8, R152, 0x17 ;  /* 0x0000001798087836 */ /* 0x000fe40000000000 */
[----:B-1----:R-:W-:Y:S02]  /*1a10*/  IMAD.MOV.U32 R0, RZ, RZ, R3 ;  /* 0x000000ffff007224 */ /* 0x002fe400078e0003 */
[----:B------:R-:W-:Y:S01]  /*1a20*/  @!P4 IMAD.IADD R7, R7, 0x1, -R44 ;  /* 0x000000010707c824 */ /* 0x000fe200078e0a2c */
[----:B------:R-:W-:Y:S01]  /*1a30*/  IABS R11, R8 ;  /* 0x00000008000b7213 */ /* 0x000fe20000000000 */
[----:B------:R-:W-:Y:S01]  /*1a40*/  @!P2 IMAD.MOV R0, RZ, RZ, -R0 ;  /* 0x000000ffff00a224 */ /* 0x000fe200078e0a00 */
[----:B------:R-:W-:Y:S01]  /*1a50*/  @!P6 IADD3 R9, R9, -R44, RZ ;  /* 0x8000002c0909e210 */ /* 0x000fe20007ffe0ff */
[----:B------:R-:W-:Y:S01]  /*1a60*/  IMAD.HI.U32 R3, R2, R21, RZ ;  /* 0x0000001502037227 */ /* 0x000fe200078e00ff */
[----:B------:R-:W-:-:S02]  /*1a70*/  ISETP.GT.U32.AND P4, PT, R44, R13, PT ;  /* 0x0000000d2c00720c */ /* 0x000fc40003f84070 */
[----:B------:R-:W-:Y:S01]  /*1a80*/  ISETP.GT.U32.AND P2, PT, R44, R7, PT ;  /* 0x000000072c00720c */ /* 0x000fe20003f44070 */
[----:B------:R-:W-:Y:S01]  /*1a90*/  IMAD.HI.U32 R4, R2, R11, RZ ;  /* 0x0000000b02047227 */ /* 0x000fe200078e00ff */
[C---:B------:R-:W-:Y:S01]  /*1aa0*/  ISETP.GT.U32.AND P6, PT, R44.reuse, R9, PT ;  /* 0x000000092c00720c */ /* 0x040fe20003fc4070 */
[----:B------:R-:W-:Y:S02]  /*1ab0*/  STL [R1+0x10], R0 ;  /* 0x0000100001007387 */ /* 0x000fe40000100800 */
[----:B------:R-:W-:Y:S01]  /*1ac0*/  IMAD R252, R44, R252, R17 ;  /* 0x000000fc2cfc7224 */ /* 0x000fe200078e0211 */
[----:B------:R-:W-:Y:S01]  /*1ad0*/  IADD3 R22, -R4, RZ, RZ ;  /* 0x000000ff04167210 */ /* 0x000fe20007ffe1ff */
[----:B------:R-:W-:Y:S02]  /*1ae0*/  IMAD.MOV.U32 R158, RZ, RZ, R5 ;  /* 0x000000ffff9e7224 */ /* 0x000fe400078e0005 */
[----:B------:R-:W-:Y:S02]  /*1af0*/  IMAD.MOV R3, RZ, RZ, -R3 ;  /* 0x000000ffff037224 */ /* 0x000fe400078e0a03 */
[----:B------:R-:W-:Y:S01]  /*1b00*/  @!P1 IMAD.MOV R158, RZ, RZ, -R158 ;  /* 0x000000ffff9e9224 */ /* 0x000fe200078e0a9e */
[C---:B------:R-:W-:Y:S01]  /*1b10*/  ISETP.GT.U32.AND P1, PT, R44.reuse, R252, PT ;  /* 0x000000fc2c00720c */ /* 0x040fe20003f24070 */
[----:B------:R-:W-:-:S02]  /*1b20*/  IMAD R21, R44, R3, R21 ;  /* 0x000000032c157224 */ /* 0x000fc400078e0215 */
[C---:B------:R-:W-:Y:S01]  /*1b30*/  IMAD R22, R44.reuse, R22, R11 ;  /* 0x000000162c167224 */ /* 0x040fe200078e020b */
[----:B------:R-:W-:Y:S01]  /*1b40*/  STL [R1+0x2be0], R158 ;  /* 0x002be09e01007387 */ /* 0x000fe20000100800 */
[--C-:B------:R-:W-:Y:S01]  /*1b50*/  @!P4 IMAD.IADD R13, R13, 0x1, -R44.reuse ;  /* 0x000000010d0dc824 */ /* 0x100fe200078e0a2c */
[C---:B------:R-:W-:Y:S01]  /*1b60*/  ISETP.GT.U32.AND P4, PT, R44.reuse, R20, PT ;  /* 0x000000142c00720c */ /* 0x040fe20003f84070 */
[--C-:B------:R-:W-:Y:S01]  /*1b70*/  @!P2 IMAD.IADD R7, R7, 0x1, -R44.reuse ;  /* 0x000000010707a824 */ /* 0x100fe200078e0a2c */
[C---:B------:R-:W-:Y:S01]  /*1b80*/  ISETP.GT.U32.AND P2, PT, R44.reuse, R21, PT ;  /* 0x000000152c00720c */ /* 0x040fe20003f44070 */
[--C-:B------:R-:W-:Y:S01]  /*1b90*/  @!P6 IMAD.IADD R9, R9, 0x1, -R44.reuse ;  /* 0x000000010909e824 */ /* 0x100fe200078e0a2c */
[----:B------:R-:W-:Y:S01]  /*1ba0*/  ISETP.GT.U32.AND P6, PT, R44, R22, PT ;  /* 0x000000162c00720c */ /* 0x000fe20003fc4070 */
[----:B------:R-:W-:Y:S01]  /*1bb0*/  VIADD R10, R152, 0x18 ;  /* 0x00000018980a7836 */ /* 0x000fe20000000000 */
[----:B------:R-:W-:Y:S01]  /*1bc0*/  MOV R157, R13 ;  /* 0x0000000d009d7202 */ /* 0x000fe20000000f00 */
[----:B------:R-:W-:Y:S01]  /*1bd0*/  @!P1 IMAD.IADD R252, R252, 0x1, -R44 ;  /* 0x00000001fcfc9824 */ /* 0x000fe200078e0a2c */
[----:B------:R-:W-:Y:S01]  /*1be0*/  ISETP.GE.AND P1, PT, R12, RZ, PT ;  /* 0x000000ff0c00720c */ /* 0x000fe20003f26270 */
[----:B------:R-:W-:Y:S01]  /*1bf0*/  IMAD.HI.U32 R4, R2, R15, RZ ;  /* 0x0000000f02047227 */ /* 0x000fe200078e00ff */
[----:B------:R-:W-:-:S03]  /*1c00*/  IABS R23, R10 ;  /* 0x0000000a00177213 */ /* 0x000fc60000000000 */
[----:B------:R-:W-:Y:S01]  /*1c10*/  @!P4 IADD3 R20, R20, -R44, RZ ;  /* 0x8000002c1414c210 */ /* 0x000fe20007ffe0ff */
[----:B------:R-:W-:Y:S01]  /*1c20*/  VIADD R11, R152, 0x1a ;  /* 0x0000001a980b7836 */ /* 0x000fe20000000000 */
[----:B------:R-:W-:Y:S01]  /*1c30*/  ISETP.GE.AND P4, PT, R14, RZ, PT ;  /* 0x000000ff0e00720c */ /* 0x000fe20003f86270 */
[--C-:B------:R-:W-:Y:S01]  /*1c40*/  @!P2 IMAD.IADD R21, R21, 0x1, -R44.reuse ;  /* 0x000000011515a824 */ /* 0x100fe200078e0a2c */
[----:B------:R-:W-:Y:S01]  /*1c50*/  ISETP.GT.U32.AND P2, PT, R44, R252, PT ;  /* 0x000000fc2c00720c */ /* 0x000fe20003f44070 */
[----:B------:R-:W-:Y:S01]  /*1c60*/  @!P6 IMAD.IADD R22, R22, 0x1, -R44 ;  /* 0x000000011616e824 */ /* 0x000fe200078e0a2c */
[----:B------:R-:W-:Y:S01]  /*1c70*/  ISETP.GT.U32.AND P6, PT, R44, R20, PT ;  /* 0x000000142c00720c */ /* 0x000fe20003fc4070 */
[----:B------:R-:W-:Y:S01]  /*1c80*/  IMAD.HI.U32 R3, R2, R23, RZ ;  /* 0x0000001702037227 */ /* 0x000fe200078e00ff */
[----:B------:R-:W-:-:S03]  /*1c90*/  IABS R25, R11 ;  /* 0x0000000b00197213 */ /* 0x000fc60000000000 */
[----:B------:R-:W-:Y:S01]  /*1ca0*/  @!P5 IMAD.MOV R157, RZ, RZ, -R157 ;  /* 0x000000ffff9dd224 */ /* 0x000fe200078e0a9d */
[C---:B------:R-:W-:Y:S01]  /*1cb0*/  ISETP.GT.U32.AND P5, PT, R44.reuse, R21, PT ;  /* 0x000000152c00720c */ /* 0x040fe20003fa4070 */
[----:B------:R-:W-:Y:S01]  /*1cc0*/  IMAD.MOV R4, RZ, RZ, -R4 ;  /* 0x000000ffff047224 */ /* 0x000fe200078e0a04 */
[----:B------:R-:W-:Y:S01]  /*1cd0*/  IADD3 R3, -R3, RZ, RZ ;  /* 0x000000ff03037210 */ /* 0x000fe20007ffe1ff */
[----:B------:R-:W-:Y:S01]  /*1ce0*/  IMAD.MOV.U32 R155, RZ, RZ, R7 ;  /* 0x000000ffff9b7224 */ /* 0x000fe200078e0007 */
[----:B------:R-:W-:Y:S01]  /*1cf0*/  STL [R1+0x2be4], R157 ;  /* 0x002be49d01007387 */ /* 0x000fe20000100800 */
[----:B------:R-:W-:Y:S02]  /*1d00*/  IMAD R24, R44, R4, R15 ;  /* 0x000000042c187224 */ /* 0x000fe400078e020f */
[----:B------:R-:W-:Y:S01]  /*1d10*/  VIADD R12, R152, 0x1b ;  /* 0x0000001b980c7836 */ /* 0x000fe20000000000 */
[----:B------:R-:W-:Y:S01]  /*1d20*/  @!P3 IADD3 R155, -R155, RZ, RZ ;  /* 0x000000ff9b9bb210 */ /* 0x000fe20007ffe1ff */
[C---:B------:R-:W-:Y:S01]  /*1d30*/  IMAD R23, R44.reuse, R3, R23 ;  /* 0x000000032c177224 */ /* 0x040fe200078e0217 */
[----:B------:R-:W-:Y:S01]  /*1d40*/  ISETP.GT.U32.AND P3, PT, R44, R22, PT ;  /* 0x000000162c00720c */ /* 0x000fe20003f64070 */
[--C-:B------:R-:W-:Y:S01]  /*1d50*/  @!P2 IMAD.IADD R252, R252, 0x1, -R44.reuse ;  /* 0x00000001fcfca824 */ /* 0x100fe200078e0a2c */
[----:B------:R-:W-:Y:S01]  /*1d60*/  @!P6 IADD3 R20, R20, -R44, RZ ;  /* 0x8000002c1414e210 */ /* 0x000fe20007ffe0ff */
[----:B------:R-:W-:Y:S01]  /*1d70*/  IMAD.HI.U32 R3, R2, R25, RZ ;  /* 0x0000001902037227 */ /* 0x000fe200078e00ff */
[----:B------:R-:W-:Y:S01]  /*1d80*/  IABS R5, R12 ;  /* 0x0000000c00057213 */ /* 0x000fe20000000000 */
[----:B------:R-:W-:Y:S01]  /*1d90*/  STL [R1+0x2be8], R155 ;  /* 0x002be89b01007387 */ /* 0x000fe20000100800 */
[----:B------:R-:W-:Y:S01]  /*1da0*/  ISETP.GE.AND P2, PT, R6, RZ, PT ;  /* 0x000000ff0600720c */ /* 0x000fe20003f46270 */
[----:B------:R-:W-:Y:S01]  /*1db0*/  @!P5 IMAD.IADD R21, R21, 0x1, -R44 ;  /* 0x000000011515d824 */ /* 0x000fe200078e0a2c */
[----:B------:R-:W-:Y:S01]  /*1dc0*/  ISETP.GT.U32.AND P6, PT, R44, R24, PT ;  /* 0x000000182c00720c */ /* 0x000fe20003fc4070 */
[----:B------:R-:W-:Y:S01]  /*1dd0*/  IMAD.MOV.U32 R153, RZ, RZ, R9 ;  /* 0x000000ffff997224 */ /* 0x000fe200078e0009 */
[----:B------:R-:W-:Y:S01]  /*1de0*/  ISETP.GE.AND P5, PT, R8, RZ, PT ;  /* 0x000000ff0800720c */ /* 0x000fe20003fa6270 */
[----:B------:R-:W-:Y:S01]  /*1df0*/  IMAD.HI.U32 R4, R2, R5, RZ ;  /* 0x0000000502047227 */ /* 0x000fe200078e00ff */
[----:B------:R-:W-:-:S02]  /*1e00*/  IADD3 R3, -R3, RZ, RZ ;  /* 0x000000ff03037210 */ /* 0x000fc40007ffe1ff */
[----:B------:R-:W-:Y:S01]  /*1e10*/  @!P4 IADD3 R20, -R20, RZ, RZ ;  /* 0x000000ff1414c210 */ /* 0x000fe20007ffe1ff */
[----:B------:R-:W-:Y:S01]  /*1e20*/  @!P0 IMAD.MOV R153, RZ, RZ, -R153 ;  /* 0x000000ffff998224 */ /* 0x000fe200078e0a99 */
[----:B------:R-:W-:Y:S01]  /*1e30*/  ISETP.GT.U32.AND P0, PT, R44, R23, PT ;  /* 0x000000172c00720c */ /* 0x000fe20003f04070 */
[----:B------:R-:W-:Y:S01]  /*1e40*/  IMAD.MOV R4, RZ, RZ, -R4 ;  /* 0x000000ffff047224 */ /* 0x000fe200078e0a04 */
[----:B------:R-:W-:Y:S01]  /*1e50*/  IADD3 R9, R152, 0x23, RZ ;  /* 0x0000002398097810 */ /* 0x000fe20007ffe0ff */
[----:B------:R-:W-:Y:S01]  /*1e60*/  IMAD R25, R44, R3, R25 ;  /* 0x000000032c197224 */ /* 0x000fe200078e0219 */
[----:B------:R-:W-:Y:S01]  /*1e70*/  STL [R1+0x2bec], R153 ;  /* 0x002bec9901007387 */ /* 0x000fe20000100800 */
[--C-:B------:R-:W-:Y:S01]  /*1e80*/  @!P3 IMAD.IADD R22, R22, 0x1, -R44.reuse ;  /* 0x000000011616b824 */ /* 0x100fe200078e0a2c */
[----:B------:R-:W-:Y:S01]  /*1e90*/  ISETP.GE.AND P3, PT, R10, RZ, PT ;  /* 0x000000ff0a00720c */ /* 0x000fe20003f66270 */
[--C-:B------:R-:W-:Y:S01]  /*1ea0*/  @!P6 IMAD.IADD R24, R24, 0x1, -R44.reuse ;  /* 0x000000011818e824 */ /* 0x100fe200078e0a2c */
[----:B------:R-:W-:Y:S01]  /*1eb0*/  ISETP.GE.AND P6, PT, R11, RZ, PT ;  /* 0x000000ff0b00720c */ /* 0x000fe20003fc6270 */
[----:B------:R-:W-:Y:S01]  /*1ec0*/  IMAD R26, R44, R4, R5 ;  /* 0x000000042c1a7224 */ /* 0x000fe200078e0205 */
[----:B------:R-:W-:Y:S01]  /*1ed0*/  @!P5 IADD3 R22, -R22, RZ, RZ ;  /* 0x000000ff1616d210 */ /* 0x000fe20007ffe1ff */
[----:B------:R-:W-:Y:S01]  /*1ee0*/  @!P2 IMAD.MOV R21, RZ, RZ, -R21 ;  /* 0x000000ffff15a224 */ /* 0x000fe200078e0a15 */
[C---:B------:R-:W-:Y:S01]  /*1ef0*/  ISETP.GT.U32.AND P2, PT, R44.reuse, R25, PT ;  /* 0x000000192c00720c */ /* 0x040fe20003f44070 */
[----:B------:R-:W-:Y:S01]  /*1f00*/  @!P0 IMAD.IADD R23, R23, 0x1, -R44 ;  /* 0x0000000117178824 */ /* 0x000fe200078e0a2c */
[----:B------:R-:W-:Y:S01]  /*1f10*/  ISETP.GT.U32.AND P4, PT, R44, R24, PT ;  /* 0x000000182c00720c */ /* 0x000fe20003f84070 */
[----:B------:R-:W-:Y:S01]  /*1f20*/  VIADD R3, R152, 0x1c ;  /* 0x0000001c98037836 */ /* 0x000fe20000000000 */
[C---:B------:R-:W-:Y:S01]  /*1f30*/  ISETP.GT.U32.AND P5, PT, R44.reuse, R26, PT ;  /* 0x0000001a2c00720c */ /* 0x040fe20003fa4070 */
[----:B------:R-:W-:Y:S01]  /*1f40*/  @!P1 IMAD.MOV R252, RZ, RZ, -R252 ;  /* 0x000000fffffc9224 */ /* 0x000fe200078e0afc */
[----:B------:R-:W-:Y:S01]  /*1f50*/  ISETP.GT.U32.AND P1, PT, R44, R23, PT ;  /* 0x000000172c00720c */ /* 0x000fe20003f24070 */
[C---:B------:R-:W-:Y:S01]  /*1f60*/  VIADD R4, R152.reuse, 0x1d ;  /* 0x0000001d98047836 */ /* 0x040fe20000000000 */
[----:B------:R-:W-:Y:S01]  /*1f70*/  IABS R27, R3 ;  /* 0x00000003001b7213 */ /* 0x000fe20000000000 */
[----:B------:R-:W-:Y:S01]  /*1f80*/  VIADD R6, R152, 0x1e ;  /* 0x0000001e98067836 */ /* 0x000fe20000000000 */
[----:B------:R-:W-:Y:S01]  /*1f90*/  ISETP.GE.AND P0, PT, R16, RZ, PT ;  /* 0x000000ff1000720c */ /* 0x000fe20003f06270 */
[----:B------:R-:W-:Y:S01]  /*1fa0*/  VIADD R8, R152, 0x21 ;  /* 0x0000002198087836 */ /* 0x000fe20000000000 */
[----:B------:R-:W-:Y:S01]  /*1fb0*/  IABS R5, R4 ;  /* 0x0000000400057213 */ /* 0x000fe20000000000 */
[--C-:B------:R-:W-:Y:S01]  /*1fc0*/  @!P2 IMAD.IADD R25, R25, 0x1, -R44.reuse ;  /* 0x000000011919a824 */ /* 0x100fe200078e0a2c */
[----:B------:R-:W-:Y:S01]  /*1fd0*/  ISETP.GE.AND P2, PT, R4, RZ, PT ;  /* 0x000000ff0400720c */ /* 0x000fe20003f46270 */
[--C-:B------:R-:W-:Y:S01]  /*1fe0*/  @!P4 IMAD.IADD R24, R24, 0x1, -R44.reuse ;  /* 0x000000011818c824 */ /* 0x100fe200078e0a2c */
[----:B------:R-:W-:Y:S01]  /*1ff0*/  ISETP.GE.AND P4, PT, R3, RZ, PT ;  /* 0x000000ff0300720c */ /* 0x000fe20003f86270 */
[----:B------:R-:W-:Y:S01]  /*2000*/  IMAD.HI.U32 R3, R2, R27, RZ ;  /* 0x0000001b02037227 */ /* 0x000fe200078e00ff */
[----:B------:R-:W-:Y:S01]  /*2010*/  @!P5 IADD3 R26, R26, -R44, RZ ;  /* 0x8000002c1a1ad210 */ /* 0x000fe20007ffe0ff */
[----:B------:R-:W-:Y:S01]  /*2020*/  STL [R1+0x2bf0], R252 ;  /* 0x002bf0fc01007387 */ /* 0x000fe20000100800 */
[----:B------:R-:W-:Y:S01]  /*2030*/  ISETP.GT.U32.AND P5, PT, R44, R25, PT ;  /* 0x000000192c00720c */ /* 0x000fe20003fa4070 */
[----:B------:R-:W-:Y:S01]  /*2040*/  IMAD.MOV R3, RZ, RZ, -R3 ;  /* 0x000000ffff037224 */ /* 0x000fe200078e0a03 */
[----:B------:R-:W-:Y:S01]  /*2050*/  IABS R29, R6 ;  /* 0x00000006001d7213 */ /* 0x000fe20000000000 */
[--C-:B------:R-:W-:Y:S01]  /*2060*/  @!P1 IMAD.IADD R23, R23, 0x1, -R44.reuse ;  /* 0x0000000117179824 */ /* 0x100fe200078e0a2c */
[----:B------:R-:W-:Y:S01]  /*2070*/  ISETP.GE.AND P1, PT, R12, RZ, PT ;  /* 0x000000ff0c00720c */ /* 0x000fe20003f26270 */
[----:B------:R-:W-:Y:S01]  /*2080*/  IMAD.HI.U32 R4, R2, R5, RZ ;  /* 0x0000000502047227 */ /* 0x000fe200078e00ff */
[----:B------:R-:W-:Y:S01]  /*2090*/  IABS R7, R8 ;  /* 0x0000000800077213 */ /* 0x000fe20000000000 */
[----:B------:R-:W-:Y:S01]  /*20a0*/  STL [R1+0x2bf4], R20 ;  /* 0x002bf41401007387 */ /* 0x000fe20000100800 */
[----:B------:R-:W-:Y:S01]  /*20b0*/  IADD3 R12, R152, 0x42, RZ ;  /* 0x00000042980c7810 */ /* 0x000fe20007ffe0ff */
[----:B------:R-:W-:Y:S01]  /*20c0*/  IMAD R27, R44, R3, R27 ;  /* 0x000000032c1b7224 */ /* 0x000fe200078e021b */
[----:B------:R-:W-:Y:S01]  /*20d0*/  IADD3 R4, -R4, RZ, RZ ;  /* 0x000000ff04047210 */ /* 0x000fe20007ffe1ff */
[----:B------:R-:W-:Y:S01]  /*20e0*/  @!P3 IMAD.MOV R23, RZ, RZ, -R23 ;  /* 0x000000ffff17b224 */ /* 0x000fe200078e0a17 */
[C---:B------:R-:W-:Y:S01]  /*20f0*/  ISETP.GT.U32.AND P3, PT, R44.reuse, R26, PT ;  /* 0x0000001a2c00720c */ /* 0x040fe20003f64070 */
[----:B------:R-:W-:Y:S01]  /*2100*/  @!P5 IMAD.IADD R25, R25, 0x1, -R44 ;  /* 0x000000011919d824 */ /* 0x000fe200078e0a2c */
[C---:B------:R-:W-:Y:S01]  /*2110*/  ISETP.GT.U32.AND P5, PT, R44.reuse, R27, PT ;  /* 0x0000001b2c00720c */ /* 0x040fe20003fa4070 */
[----:B------:R-:W-:Y:S01]  /*2120*/  IMAD R28, R44, R4, R5 ;  /* 0x000000042c1c7224 */ /* 0x000fe200078e0205 */
[----:B------:R-:W-:Y:S01]  /*2130*/  IABS R73, R12 ;  /* 0x0000000c00497213 */ /* 0x000fe20000000000 */
[----:B------:R-:W-:Y:S01]  /*2140*/  VIADD R3, R152, 0x1f ;  /* 0x0000001f98037836 */ /* 0x000fe20000000000 */
[----:B------:R-:W-:Y:S01]  /*2150*/  @!P6 IADD3 R25, -R25, RZ, RZ ;  /* 0x000000ff1919e210 */ /* 0x000fe20007ffe1ff */
[----:B------:R-:W-:Y:S01]  /*2160*/  @!P0 IMAD.MOV R24, RZ, RZ, -R24 ;  /* 0x000000ffff188224 */ /* 0x000fe200078e0a18 */
[----:B------:R-:W-:Y:S01]  /*2170*/  ISETP.GT.U32.AND P6, PT, R44, R28, PT ;  /* 0x0000001c2c00720c */ /* 0x000fe20003fc4070 */
[C---:B------:R-:W-:Y:S01]  /*2180*/  VIADD R10, R152.reuse, 0x24 ;  /* 0x00000024980a7836 */ /* 0x040fe20000000000 */
[----:B------:R-:W-:Y:S01]  /*2190*/  IABS R5, R3 ;  /* 0x0000000300057213 */ /* 0x000fe20000000000 */
[----:B------:R-:W-:Y:S01]  /*21a0*/  VIADD R11, R152, 0x25 ;  /* 0x00000025980b7836 */ /* 0x000fe20000000000 */
[----:B------:R-:W-:Y:S01]  /*21b0*/  ISETP.GE.AND P0, PT, R6, RZ, PT ;  /* 0x000000ff0600720c */ /* 0x000fe20003f06270 */
[----:B------:R-:W-:Y:S01]  /*21c0*/  VIADD R6, R152, 0x20 ;  /* 0x0000002098067836 */ /* 0x000fe20000000000 */
[----:B------:R-:W-:Y:S01]  /*21d0*/  @!P3 IADD3 R26, R26, -R44, RZ ;  /* 0x8000002c1a1ab210 */ /* 0x000fe20007ffe0ff */
[--C-:B------:R-:W-:Y:S01]  /*21e0*/  @!P5 IMAD.IADD R27, R27, 0x1, -R44.reuse ;  /* 0x000000011b1bd824 */ /* 0x100fe200078e0a2c */
[----:B------:R-:W-:Y:S01]  /*21f0*/  ISETP.GE.AND P3, PT, R3, RZ, PT ;  /* 0x000000ff0300720c */ /* 0x000fe20003f66270 */
[----:B------:R-:W-:Y:S01]  /*2200*/  IMAD.HI.U32 R3, R2, R29, RZ ;  /* 0x0000001d02037227 */ /* 0x000fe200078e00ff */
[----:B------:R-:W-:Y:S01]  /*2210*/  IABS R31, R6 ;  /* 0x00000006001f7213 */ /* 0x000fe20000000000 */
[----:B------:R-:W-:Y:S01]  /*2220*/  STL [R1+0x2bf8], R21 ;  /* 0x002bf81501007387 */ /* 0x000fe20000100800 */
[----:B------:R-:W-:Y:S01]  /*2230*/  ISETP.GT.U32.AND P5, PT, R44, R27, PT ;  /* 0x0000001b2c00720c */ /* 0x000fe20003fa4070 */
[----:B------:R-:W-:Y:S01]  /*2240*/  IMAD.MOV R4, RZ, RZ, -R3 ;  /* 0x000000ffff047224 */ /* 0x000fe200078e0a03 */
[----:B------:R-:W-:Y:S01]  /*2250*/  IABS R35, R10 ;  /* 0x0000000a00237213 */ /* 0x000fe20000000000 */
[----:B------:R-:W-:Y:S01]  /*2260*/  IMAD.HI.U32 R3, R2, R5, RZ ;  /* 0x0000000502037227 */ /* 0x000fe200078e00ff */
[----:B------:R-:W-:Y:S03]  /*2270*/  STL [R1+0x2bfc], R22 ;  /* 0x002bfc1601007387 */ /* 0x000fe60000100800 */
[----:B------:R-:W-:Y:S01]  /*2280*/  @!P6 IMAD.IADD R28, R28, 0x1, -R44 ;  /* 0x000000011c1ce824 */ /* 0x000fe200078e0a2c */
[----:B------:R1:W-:Y:S01]  /*2290*/  STL [R1+0x2c00], R23 ;  /* 0x002c001701007387 */ /* 0x0003e20000100800 */
[----:B------:R-:W-:-:S02]  /*22a0*/  IMAD.MOV R3, RZ, RZ, -R3 ;  /* 0x000000ffff037224 */ /* 0x000fc400078e0a03 */
[C---:B------:R-:W-:Y:S01]  /*22b0*/  IMAD R29, R44.reuse, R4, R29 ;  /* 0x000000042c1d7224 */ /* 0x040fe200078e021d */
[C---:B------:R-:W-:Y:S01]  /*22c0*/  ISETP.GT.U32.AND P6, PT, R44.reuse, R28, PT ;  /* 0x0000001c2c00720c */ /* 0x040fe20003fc4070 */
[----:B------:R-:W-:Y:S01]  /*22d0*/  IMAD R30, R44, R3, R5 ;  /* 0x000000032c1e7224 */ /* 0x000fe200078e0205 */
[----:B------:R-:W-:Y:S01]  /*22e0*/  IABS R5, R9 ;  /* 0x0000000900057213 */ /* 0x000fe20000000000 */
[----:B------:R-:W-:Y:S01]  /*22f0*/  IMAD.HI.U32 R3, R2, R31, RZ ;  /* 0x0000001f02037227 */ /* 0x000fe200078e00ff */
[----:B------:R-:W-:Y:S01]  /*2300*/  STL [R1+0x2c04], R24 ;  /* 0x002c041801007387 */ /* 0x000fe20000100800 */
[----:B-1----:R-:W-:Y:S02]  /*2310*/  IADD3 R23, R152, 0xf5, RZ ;  /* 0x000000f598177810 */ /* 0x002fe40007ffe0ff */
[----:B------:R-:W-:Y:S01]  /*2320*/  IMAD.HI.U32 R4, R2, R7, RZ ;  /* 0x0000000702047227 */ /* 0x000fe200078e00ff */
[----:B------:R1:W-:Y:S03]  /*2330*/  STL [R1+0x2c08], R25 ;  /* 0x002c081901007387 */ /* 0x0003e60000100800 */
[----:B------:R-:W-:Y:S01]  /*2340*/  @!P5 IMAD.IADD R27, R27, 0x1, -R44 ;  /* 0x000000011b1bd824 */ /* 0x000fe200078e0a2c */
[----:B------:R-:W-:Y:S01]  /*2350*/  ISETP.GT.U32.AND P5, PT, R44, R29, PT ;  /* 0x0000001d2c00720c */ /* 0x000fe20003fa4070 */
[----:B------:R-:W-:Y:S01]  /*2360*/  IMAD.MOV R3, RZ, RZ, -R3 ;  /* 0x000000ffff037224 */ /* 0x000fe200078e0a03 */
[----:B------:R-:W-:Y:S01]  /*2370*/  IADD3 R4, -R4, RZ, RZ ;  /* 0x000000ff04047210 */ /* 0x000fe20007ffe1ff */
[----:B------:R-:W-:Y:S01]  /*2380*/  @!P1 IMAD.MOV R26, RZ, RZ, -R26 ;  /* 0x000000ffff1a9224 */ /* 0x000fe200078e0a1a */
[----:B------:R-:W-:Y:S01]  /*2390*/  ISETP.GE.AND P1, PT, R6, RZ, PT ;  /* 0x000000ff0600720c */ /* 0x000fe20003f26270 */
[----:B------:R-:W-:Y:S01]  /*23a0*/  IMAD R31, R44, R3, R31 ;  /* 0x000000032c1f7224 */ /* 0x000fe200078e021f */
[----:B------:R-:W-:Y:S01]  /*23b0*/  IADD3 R6, R152, 0x22, RZ ;  /* 0x0000002298067810 */ /* 0x000fe20007ffe0ff */
[----:B------:R-:W-:Y:S01]  /*23c0*/  IMAD R32, R44, R4, R7 ;  /* 0x000000042c207224 */ /* 0x000fe200078e0207 */
[----:B------:R-:W-:Y:S01]  /*23d0*/  IABS R7, R11 ;  /* 0x0000000b00077213 */ /* 0x000fe20000000000 */
[--C-:B------:R-:W-:Y:S01]  /*23e0*/  @!P6 IMAD.IADD R28, R28, 0x1, -R44.reuse ;  /* 0x000000011c1ce824 */ /* 0x100fe200078e0a2c */
[C---:B------:R-:W-:Y:S01]  /*23f0*/  ISETP.GT.U32.AND P6, PT, R44.reuse, R31, PT ;  /* 0x0000001f2c00720c */ /* 0x040fe20003fc4070 */
[----:B------:R-:W-:Y:S01]  /*2400*/  @!P4 IMAD.MOV R27, RZ, RZ, -R27 ;  /* 0x000000ffff1bc224 */ /* 0x000fe200078e0a1b */
[----:B------:R-:W-:Y:S01]  /*2410*/  IABS R33, R6 ;  /* 0x0000000600217213 */ /* 0x000fe20000000000 */
[----:B------:R-:W-:Y:S01]  /*2420*/  @!P5 IMAD.IADD R29, R29, 0x1, -R44 ;  /* 0x000000011d1dd824 */ /* 0x000fe200078e0a2c */
[C---:B------:R-:W-:Y:S01]  /*2430*/  ISETP.GT.U32.AND P5, PT, R44.reuse, R32, PT ;  /* 0x000000202c00720c */ /* 0x040fe20003fa4070 */
[----:B------:R-:W-:Y:S01]  /*2440*/  @!P2 IMAD.MOV R28, RZ, RZ, -R28 ;  /* 0x000000ffff1ca224 */ /* 0x000fe200078e0a1c */
[----:B------:R-:W-:Y:S01]  /*2450*/  ISETP.GT.U32.AND P4, PT, R44, R30, PT ;  /* 0x0000001e2c00720c */ /* 0x000fe20003f84070 */
[----:B------:R-:W-:Y:S01]  /*2460*/  IMAD.HI.U32 R3, R2, R33, RZ ;  /* 0x0000002102037227 */ /* 0x000fe200078e00ff */
[----:B-1----:R-:W-:Y:S01]  /*2470*/  IADD3 R25, R152, 0xf3, RZ ;  /* 0x000000f398197810 */ /* 0x002fe20007ffe0ff */
[----:B------:R-:W-:Y:S02]  /*2480*/  STL [R1+0x2c0c], R26 ;  /* 0x002c0c1a01007387 */ /* 0x000fe40000100800 */
[----:B------:R-:W-:Y:S01]  /*2490*/  IMAD.MOV R3, RZ, RZ, -R3 ;  /* 0x000000ffff037224 */ /* 0x000fe200078e0a03 */
[----:B------:R-:W-:Y:S01]  /*24a0*/  IABS R14, R25 ;  /* 0x00000019000e7213 */ /* 0x000fe20000000000 */
[----:B------:R-:W-:Y:S01]  /*24b0*/  @!P6 IMAD.IADD R31, R31, 0x1, -R44 ;  /* 0x000000011f1fe824 */ /* 0x000fe200078e0a2c */
[----:B------:R-:W-:Y:S01]  /*24c0*/  STL [R1+0x2c10], R27 ;  /* 0x002c101b01007387 */ /* 0x000fe20000100800 */
[----:B------:R-:W-:-:S02]  /*24d0*/  IMAD R33, R44, R3, R33 ;  /* 0x000000032c217224 */ /* 0x000fc400078e0221 */
[----:B------:R-:W-:Y:S01]  /*24e0*/  IMAD.HI.U32 R3, R2, R5, RZ ;  /* 0x0000000502037227 */ /* 0x000fe200078e00ff */
[----:B------:R-:W-:Y:S01]  /*24f0*/  STL [R1+0x2c14], R28 ;  /* 0x002c141c01007387 */ /* 0x000fe20000100800 */
[----:B------:R-:W-:Y:S02]  /*2500*/  @!P4 IADD3 R30, R30, -R44, RZ ;  /* 0x8000002c1e1ec210 */ /* 0x000fe40007ffe0ff */
[----:B------:R-:W-:Y:S01]  /*2510*/  @!P5 IMAD.IADD R32, R32, 0x1, -R44 ;  /* 0x000000012020d824 */ /* 0x000fe200078e0a2c */
[----:B------:R-:W-:Y:S01]  /*2520*/  ISETP.GT.U32.AND P5, PT, R44, R31, PT ;  /* 0x0000001f2c00720c */ /* 0x000fe20003fa4070 */
[----:B------:R-:W-:Y:S01]  /*2530*/  IMAD.HI.U32 R4, R2, R7, RZ ;  /* 0x0000000702047227 */ /* 0x000fe200078e00ff */
[----:B------:R-:W-:Y:S02]  /*2540*/  IADD3 R3, -R3, RZ, RZ ;  /* 0x000000ff03037210 */ /* 0x000fe40007ffe1ff */
[C---:B------:R-:W-:Y:S01]  /*2550*/  ISETP.GT.U32.AND P6, PT, R44.reuse, R30, PT ;  /* 0x0000001e2c00720c */ /* 0x040fe20003fc4070 */
[----:B------:R-:W-:Y:S01]  /*2560*/  IMAD.MOV R4, RZ, RZ, -R4 ;  /* 0x000000ffff047224 */ /* 0x000fe200078e0a04 */
[C---:B------:R-:W-:Y:S01]  /*2570*/  ISETP.GT.U32.AND P4, PT, R44.reuse, R29, PT ;  /* 0x0000001d2c00720c */ /* 0x040fe20003f84070 */
[C---:B------:R-:W-:Y:S01]  /*2580*/  IMAD R34, R44.reuse, R3, R5 ;  /* 0x000000032c227224 */ /* 0x040fe200078e0205 */
[----:B------:R-:W-:Y:S01]  /*2590*/  ISETP.GT.U32.AND P2, PT, R44, R32, PT ;  /* 0x000000202c00720c */ /* 0x000fe20003f44070 */
[----:B------:R-:W-:-:S04]  /*25a0*/  IMAD.HI.U32 R3, R2, R35, RZ ;  /* 0x0000002302037227 */ /* 0x000fc800078e00ff */
[----:B------:R-:W-:Y:S01]  /*25b0*/  @!P5 IADD3 R31, R31, -R44, RZ ;  /* 0x8000002c1f1fd210 */ /* 0x000fe20007ffe0ff */
[----:B------:R-:W-:Y:S01]  /*25c0*/  IMAD.MOV R3, RZ, RZ, -R3 ;  /* 0x000000ffff037224 */ /* 0x000fe200078e0a03 */
[C---:B------:R-:W-:Y:S01]  /*25d0*/  ISETP.GT.U32.AND P5, PT, R44.reuse, R34, PT ;  /* 0x000000222c00720c */ /* 0x040fe20003fa4070 */
[----:B------:R-:W-:Y:S02]  /*25e0*/  IMAD R36, R44, R4, R7 ;  /* 0x000000042c247224 */ /* 0x000fe400078e0207 */
[--C-:B------:R-:W-:Y:S01]  /*25f0*/  @!P6 IMAD.IADD R30, R30, 0x1, -R44.reuse ;  /* 0x000000011e1ee824 */ /* 0x100fe200078e0a2c */
[----:B------:R-:W-:Y:S01]  /*2600*/  ISETP.GE.AND P6, PT, R8, RZ, PT ;  /* 0x000000ff0800720c */ /* 0x000fe20003fc6270 */
[----:B------:R-:W-:Y:S02]  /*2610*/  VIADD R8, R152, 0x26 ;  /* 0x0000002698087836 */ /* 0x000fe40000000000 */
[----:B------:R-:W-:Y:S02]  /*2620*/  IMAD R35, R44, R3, R35 ;  /* 0x000000032c237224 */ /* 0x000fe400078e0223 */
[--C-:B------:R-:W-:Y:S01]  /*2630*/  @!P4 IMAD.IADD R29, R29, 0x1, -R44.reuse ;  /* 0x000000011d1dc824 */ /* 0x100fe200078e0a2c */
[----:B------:R-:W-:Y:S01]  /*2640*/  IABS R37, R8 ;  /* 0x0000000800257213 */ /* 0x000fe20000000000 */
[--C-:B------:R-:W-:Y:S01]  /*2650*/  @!P2 IMAD.IADD R32, R32, 0x1, -R44.reuse ;  /* 0x000000012020a824 */ /* 0x100fe200078e0a2c */
[----:B------:R-:W-:Y:S01]  /*2660*/  ISETP.GT.U32.AND P4, PT, R44, R33, PT ;  /* 0x000000212c00720c */ /* 0x000fe20003f84070 */
[----:B------:R-:W-:Y:S01]  /*2670*/  @!P5 IMAD.IADD R34, R34, 0x1, -R44 ;  /* 0x000000012222d824 */ /* 0x000fe200078e0a2c */
[----:B------:R-:W-:Y:S01]  /*2680*/  ISETP.GE.AND P2, PT, R6, RZ, PT ;  /* 0x000000ff0600720c */ /* 0x000fe20003f46270 */
[----:B------:R-:W-:-:S03]  /*2690*/  IMAD.HI.U32 R3, R2, R37, RZ ;  /* 0x0000002502037227 */ /* 0x000fc600078e00ff */
[----:B------:R-:W-:Y:S01]  /*26a0*/  ISETP.GT.U32.AND P5, PT, R44, R34, PT ;  /* 0x000000222c00720c */ /* 0x000fe20003fa4070 */
[----:B------:R-:W-:Y:S01]  /*26b0*/  VIADD R6, R152, 0x27 ;  /* 0x0000002798067836 */ /* 0x000fe20000000000 */
[----:B------:R-:W-:Y:S01]  /*26c0*/  IADD3 R3, -R3, RZ, RZ ;  /* 0x000000ff03037210 */ /* 0x000fe20007ffe1ff */
[----:B------:R-:W-:Y:S02]  /*26d0*/  @!P0 IMAD.MOV R29, RZ, RZ, -R29 ;  /* 0x000000ffff1d8224 */ /* 0x000fe400078e0a1d */
[----:B------:R-:W-:Y:S01]  /*26e0*/  @!P6 IMAD.MOV R32, RZ, RZ, -R32 ;  /* 0x000000ffff20e224 */ /* 0x000fe200078e0a20 */
[C---:B------:R-:W-:Y:S01]  /*26f0*/  ISETP.GT.U32.AND P6, PT, R44.reuse, R36, PT ;  /* 0x000000242c00720c */ /* 0x040fe20003fc4070 */
[----:B------:R-:W-:Y:S01]  /*2700*/  IMAD R37, R44, R3, R37 ;  /* 0x000000032c257224 */ /* 0x000fe200078e0225 */
[----:B------:R-:W-:Y:S01]  /*2710*/  @!P4 IADD3 R33, R33, -R44, RZ ;  /* 0x8000002c2121c210 */ /* 0x000fe20007ffe0ff */
[----:B------:R-:W-:Y:S01]  /*2720*/  @!P3 IMAD.MOV R30, RZ, RZ, -R30 ;  /* 0x000000ffff1eb224 */ /* 0x000fe200078e0a1e */
[----:B------:R-:W-:Y:S01]  /*2730*/  ISETP.GE.AND P4, PT, R9, RZ, PT ;  /* 0x000000ff0900720c */ /* 0x000fe20003f86270 */
[----:B------:R-:W-:Y:S01]  /*2740*/  VIADD R9, R152, 0x28 ;  /* 0x0000002898097836 */ /* 0x000fe20000000000 */
[----:B------:R-:W-:Y:S01]  /*2750*/  ISETP.GT.U32.AND P0, PT, R44, R33, PT ;  /* 0x000000212c00720c */ /* 0x000fe20003f04070 */
[--C-:B------:R-:W-:Y:S01]  /*2760*/  @!P5 IMAD.IADD R34, R34, 0x1, -R44.reuse ;  /* 0x000000012222d824 */ /* 0x100fe200078e0a2c */
[----:B------:R-:W-:Y:S01]  /*2770*/  ISETP.GT.U32.AND P5, PT, R44, R37, PT ;  /* 0x000000252c00720c */ /* 0x000fe20003fa4070 */
[----:B------:R-:W-:Y:S01]  /*2780*/  @!P1 IMAD.MOV R31, RZ, RZ, -R31 ;  /* 0x000000ffff1f9224 */ /* 0x000fe200078e0a1f */
[----:B------:R-:W-:Y:S01]  /*2790*/  IABS R5, R6 ;  /* 0x0000000600057213 */ /* 0x000fe20000000000 */
[----:B------:R-:W-:Y:S01]  /*27a0*/  VIADD R13, R152, 0x43 ;  /* 0x00000043980d7836 */ /* 0x000fe20000000000 */
[----:B------:R-:W-:Y:S01]  /*27b0*/  ISETP.GT.U32.AND P3, PT, R44, R35, PT ;  /* 0x000000232c00720c */ /* 0x000fe20003f64070 */
[--C-:B------:R-:W-:Y:S01]  /*27c0*/  @!P6 IMAD.IADD R36, R36, 0x1, -R44.reuse ;  /* 0x000000012424e824 */ /* 0x100fe200078e0a2c */
[----:B------:R-:W-:Y:S01]  /*27d0*/  IABS R39, R9 ;  /* 0x0000000900277213 */ /* 0x000fe20000000000 */
[----:B------:R-:W-:Y:S01]  /*27e0*/  IMAD.HI.U32 R3, R2, R5, RZ ;  /* 0x0000000502037227 */ /* 0x000fe200078e00ff */
[----:B------:R-:W-:Y:S01]  /*27f0*/  ISETP.GE.AND P1, PT, R10, RZ, PT ;  /* 0x000000ff0a00720c */ /* 0x000fe20003f26270 */
[----:B------:R1:W-:Y:S01]  /*2800*/  STL [R1+0x2c1c], R29 ;  /* 0x002c1c1d01007387 */ /* 0x0003e20000100800 */
[----:B------:R-:W-:Y:S01]  /*2810*/  IADD3 R10, R152, 0x2a, RZ ;  /* 0x0000002a980a7810 */ /* 0x000fe20007ffe0ff */
[----:B------:R-:W-:Y:S01]  /*2820*/  IMAD.MOV R38, RZ, RZ, -R3 ;  /* 0x000000ffff267224 */ /* 0x000fe200078e0a03 */
[----:B------:R-:W-:Y:S01]  /*2830*/  @!P0 IADD3 R33, R33, -R44, RZ ;  /* 0x8000002c21218210 */ /* 0x000fe20007ffe0ff */
[--C-:B------:R-:W-:Y:S01]  /*2840*/  @!P5 IMAD.IADD R37, R37, 0x1, -R44.reuse ;  /* 0x000000012525d824 */ /* 0x100fe200078e0a2c */
[----:B------:R-:W-:Y:S01]  /*2850*/  IABS R41, R10 ;  /* 0x0000000a00297213 */ /* 0x000fe20000000000 */
[----:B------:R-:W-:Y:S01]  /*2860*/  IMAD.HI.U32 R3, R2, R39, RZ ;  /* 0x0000002702037227 */ /* 0x000fe200078e00ff */
[----:B------:R-:W-:Y:S01]  /*2870*/  ISETP.GE.AND P0, PT, R11, RZ, PT ;  /* 0x000000ff0b00720c */ /* 0x000fe20003f06270 */
[----:B------:R2:W-:Y:S01]  /*2880*/  STL [R1+0x2bc8], R25 ;  /* 0x002bc81901007387 */ /* 0x0005e20000100800 */
[----:B------:R-:W-:Y:S01]  /*2890*/  ISETP.GT.U32.AND P5, PT, R44, R37, PT ;  /* 0x000000252c00720c */ /* 0x000fe20003fa4070 */
[----:B------:R-:W-:Y:S01]  /*28a0*/  IMAD.MOV R3, RZ, RZ, -R3 ;  /* 0x000000ffff037224 */ /* 0x000fe200078e0a03 */
[----:B-1----:R-:W-:Y:S01]  /*28b0*/  IADD3 R29, R152, 0xfe, RZ ;  /* 0x000000fe981d7810 */ /* 0x002fe20007ffe0ff */
[----:B------:R-:W-:Y:S01]  /*28c0*/  @!P3 IMAD.IADD R35, R35, 0x1, -R44 ;  /* 0x000000012323b824 */ /* 0x000fe200078e0a2c */
[----:B------:R-:W-:Y:S01]  /*28d0*/  ISETP.GE.AND P3, PT, R8, RZ, PT ;  /* 0x000000ff0800720c */ /* 0x000fe20003f66270 */
[----:B------:R-:W-:Y:S01]  /*28e0*/  @!P2 IMAD.MOV R33, RZ, RZ, -R33 ;  /* 0x000000ffff21a224 */ /* 0x000fe200078e0a21 */
[C---:B------:R-:W-:Y:S01]  /*28f0*/  ISETP.GT.U32.AND P2, PT, R44.reuse, R36, PT ;  /* 0x000000242c00720c */ /* 0x040fe20003f44070 */
[----:B------:R-:W-:Y:S01]  /*2900*/  IMAD R39, R44, R3, R39 ;  /* 0x000000032c277224 */ /* 0x000fe200078e0227 */
[----:B------:R-:W-:Y:S01]  /*2910*/  IADD3 R8, R152, 0x29, RZ ;  /* 0x0000002998087810 */ /* 0x000fe20007ffe0ff */
[C---:B------:R-:W-:Y:S01]  /*2920*/  IMAD R38, R44.reuse, R38, R5 ;  /* 0x000000262c267224 */ /* 0x040fe200078e0205 */
[C---:B------:R-:W-:Y:S01]  /*2930*/  ISETP.GT.U32.AND P6, PT, R44.reuse, R35, PT ;  /* 0x000000232c00720c */ /* 0x040fe20003fc4070 */
[----:B------:R-:W-:Y:S01]  /*2940*/  @!P4 IMAD.MOV R34, RZ, RZ, -R34 ;  /* 0x000000ffff22c224 */ /* 0x000fe200078e0a22 */
[----:B------:R-:W-:Y:S01]  /*2950*/  IABS R4, R8 ;  /* 0x0000000800047213 */ /* 0x000fe20000000000 */
[----:B------:R-:W-:Y:S01]  /*2960*/  @!P5 IMAD.IADD R37, R37, 0x1, -R44 ;  /* 0x000000012525d824 */ /* 0x000fe200078e0a2c */
[----:B------:R-:W-:Y:S01]  /*2970*/  ISETP.GT.U32.AND P5, PT, R44, R39, PT ;  /* 0x000000272c00720c */ /* 0x000fe20003fa4070 */
[----:B------:R-:W-:-:S02]  /*2980*/  VIADD R11, R152, 0x41 ;  /* 0x00000041980b7836 */ /* 0x000fc40000000000 */
[----:B------:R-:W-:Y:S02]  /*2990*/  IMAD.MOV.U32 R5, RZ, RZ, R4 ;  /* 0x000000ffff057224 */ /* 0x000fe400078e0004 */
[----:B------:R-:W-:Y:S01]  /*29a0*/  @!P2 IMAD.IADD R36, R36, 0x1, -R44 ;  /* 0x000000012424a824 */ /* 0x000fe200078e0a2c */
[----:B------:R-:W-:Y:S01]  /*29b0*/  ISETP.GE.AND P2, PT, R6, RZ, PT ;  /* 0x000000ff0600720c */ /* 0x000fe20003f46270 */
[----:B------:R-:W-:Y:S02]  /*29c0*/  IMAD.HI.U32 R3, R2, R5, RZ ;  /* 0x0000000502037227 */ /* 0x000fe400078e00ff */
[-C--:B------:R-:W-:Y:S02]  /*29d0*/  @!P6 IADD3 R35, R35, -R44.reuse, RZ ;  /* 0x8000002c2323e210 */ /* 0x080fe40007ffe0ff */
[----:B------:R-:W-:Y:S01]  /*29e0*/  VIADD R6, R152, 0x2b ;  /* 0x0000002b98067836 */ /* 0x000fe20000000000 */
[----:B------:R-:W-:Y:S01]  /*29f0*/  IADD3 R3, -R3, RZ, RZ ;  /* 0x000000ff03037210 */ /* 0x000fe20007ffe1ff */
[----:B------:R-:W-:Y:S01]  /*2a00*/  IMAD.HI.U32 R4, R2, R41, RZ ;  /* 0x0000002902047227 */ /* 0x000fe200078e00ff */
[----:B------:R-:W-:-:S02]  /*2a10*/  @!P5 IADD3 R39, R39, -R44, RZ ;  /* 0x8000002c2727d210 */ /* 0x000fc40007ffe0ff */
[----:B------:R-:W-:Y:S01]  /*2a20*/  IABS R7, R6 ;  /* 0x0000000600077213 */ /* 0x000fe20000000000 */
[C---:B------:R-:W-:Y:S01]  /*2a30*/  IMAD R40, R44.reuse, R3, R5 ;  /* 0x000000032c287224 */ /* 0x040fe200078e0205 */
[C---:B------:R-:W-:Y:S01]  /*2a40*/  ISETP.GT.U32.AND P6, PT, R44.reuse, R38, PT ;  /* 0x000000262c00720c */ /* 0x040fe20003fc4070 */
[----:B------:R-:W-:Y:S01]  /*2a50*/  @!P1 IMAD.MOV R35, RZ, RZ, -R35 ;  /* 0x000000ffff239224 */ /* 0x000fe200078e0a23 */
[----:B------:R-:W-:Y:S01]  /*2a60*/  ISETP.GT.U32.AND P5, PT, R44, R39, PT ;  /* 0x000000272c00720c */ /* 0x000fe20003fa4070 */
[----:B------:R-:W-:Y:S01]  /*2a70*/  IMAD.HI.U32 R3, R2, R7, RZ ;  /* 0x0000000702037227 */ /* 0x000fe200078e00ff */
[----:B------:R-:W-:Y:S02]  /*2a80*/  ISETP.GT.U32.AND P1, PT, R44, R40, PT ;  /* 0x000000282c00720c */ /* 0x000fe40003f24070 */
[----:B------:R-:W-:Y:S01]  /*2a90*/  @!P0 IADD3 R36, -R36, RZ, RZ ;  /* 0x000000ff24248210 */ /* 0x000fe20007ffe1ff */
[----:B------:R-:W-:Y:S01]  /*2aa0*/  IMAD.MOV R3, RZ, RZ, -R3 ;  /* 0x000000ffff037224 */ /* 0x000fe200078e0a03 */
[----:B------:R-:W-:Y:S01]  /*2ab0*/  ISETP.GE.AND P0, PT, R8, RZ, PT ;  /* 0x000000ff0800720c */ /* 0x000fe20003f06270 */
[----:B------:R-:W-:Y:S01]  /*2ac0*/  IMAD.MOV R4, RZ, RZ, -R4 ;  /* 0x000000ffff047224 */ /* 0x000fe200078e0a04 */
[----:B------:R-:W-:Y:S01]  /*2ad0*/  IADD3 R8, R152, 0x30, RZ ;  /* 0x0000003098087810 */ /* 0x000fe20007ffe0ff */
[----:B------:R-:W-:-:S02]  /*2ae0*/  IMAD R50, R44, R3, R7 ;  /* 0x000000032c327224 */ /* 0x000fc400078e0207 */
[--C-:B------:R-:W-:Y:S01]  /*2af0*/  @!P6 IMAD.IADD R38, R38, 0x1, -R44.reuse ;  /* 0x000000012626e824 */ /* 0x100fe200078e0a2c */
[----:B------:R-:W-:Y:S01]  /*2b00*/  ISETP.GE.AND P6, PT, R9, RZ, PT ;  /* 0x000000ff0900720c */ /* 0x000fe20003fc6270 */
[----:B------:R-:W-:Y:S01]  /*2b10*/  VIADD R9, R152, 0x2c ;  /* 0x0000002c98097836 */ /* 0x000fe20000000000 */
[----:B------:R-:W-:Y:S01]  /*2b20*/  @!P5 IADD3 R39, R39, -R44, RZ ;  /* 0x8000002c2727d210 */ /* 0x000fe20007ffe0ff */
[C---:B------:R-:W-:Y:S01]  /*2b30*/  IMAD R41, R44.reuse, R4, R41 ;  /* 0x000000042c297224 */ /* 0x040fe200078e0229 */
[----:B------:R-:W-:Y:S01]  /*2b40*/  ISETP.GT.U32.AND P5, PT, R44, R50, PT ;  /* 0x000000322c00720c */ /* 0x000fe20003fa4070 */
[----:B------:R-:W-:Y:S01]  /*2b50*/  VIADD R4, R152, 0x2d ;  /* 0x0000002d98047836 */ /* 0x000fe20000000000 */
[----:B------:R-:W-:Y:S01]  /*2b60*/  ISETP.GT.U32.AND P4, PT, R44, R38, PT ;  /* 0x000000262c00720c */ /* 0x000fe20003f84070 */
[----:B------:R-:W-:Y:S01]  /*2b70*/  @!P1 IMAD.IADD R40, R40, 0x1, -R44 ;  /* 0x0000000128289824 */ /* 0x000fe200078e0a2c */
[----:B------:R-:W-:Y:S01]  /*2b80*/  IABS R51, R9 ;  /* 0x0000000900337213 */ /* 0x000fe20000000000 */
[----:B------:R-:W-:Y:S01]  /*2b90*/  @!P3 IMAD.MOV R37, RZ, RZ, -R37 ;  /* 0x000000ffff25b224 */ /* 0x000fe200078e0a25 */
[----:B------:R-:W-:Y:S01]  /*2ba0*/  IABS R5, R4 ;  /* 0x0000000400057213 */ /* 0x000fe20000000000 */
[----:B------:R-:W-:Y:S01]  /*2bb0*/  VIADD R7, R152, 0x2f ;  /* 0x0000002f98077836 */ /* 0x000fe20000000000 */
[----:B------:R-:W-:Y:S01]  /*2bc0*/  ISETP.GT.U32.AND P3, PT, R44, R41, PT ;  /* 0x000000292c00720c */ /* 0x000fe20003f64070 */
[----:B------:R-:W-:Y:S01]  /*2bd0*/  IMAD.HI.U32 R3, R2, R51, RZ ;  /* 0x0000003302037227 */ /* 0x000fe200078e00ff */
[----:B------:R-:W-:-:S02]  /*2be0*/  ISETP.GE.AND P1, PT, R6, RZ, PT ;  /* 0x000000ff0600720c */ /* 0x000fc40003f26270 */
[----:B------:R-:W-:Y:S01]  /*2bf0*/  IABS R55, R8 ;  /* 0x0000000800377213 */ /* 0x000fe20000000000 */
[----:B------:R-:W-:Y:S02]  /*2c00*/  IMAD.MOV R3, RZ, RZ, -R3 ;  /* 0x000000ffff037224 */ /* 0x000fe400078e0a03 */
[--C-:B------:R-:W-:Y:S02]  /*2c10*/  @!P5 IMAD.IADD R50, R50, 0x1, -R44.reuse ;  /* 0x000000013232d824 */ /* 0x100fe400078e0a2c */
[----:B------:R-:W-:Y:S01]  /*2c20*/  @!P4 IMAD.IADD R38, R38, 0x1, -R44 ;  /* 0x000000012626c824 */ /* 0x000fe200078e0a2c */
[----:B------:R-:W-:Y:S01]  /*2c30*/  ISETP.GE.AND P4, PT, R10, RZ, PT ;  /* 0x000000ff0a00720c */ /* 0x000fe20003f86270 */
[C---:B------:R-:W-:Y:S01]  /*2c40*/  IMAD R51, R44.reuse, R3, R51 ;  /* 0x000000032c337224 */ /* 0x040fe200078e0233 */
[----:B------:R-:W-:Y:S01]  /*2c50*/  ISETP.GT.U32.AND P5, PT, R44, R50, PT ;  /* 0x000000322c00720c */ /* 0x000fe20003fa4070 */
[----:B------:R-:W-:Y:S01]  /*2c60*/  IMAD.HI.U32 R3, R2, R5, RZ ;  /* 0x0000000502037227 */ /* 0x000fe200078e00ff */
[----:B------:R-:W-:-:S03]  /*2c70*/  @!P3 IADD3 R41, R41, -R44, RZ ;  /* 0x8000002c2929b210 */ /* 0x000fc60007ffe0ff */
[----:B------:R-:W-:Y:S01]  /*2c80*/  @!P2 IMAD.MOV R38, RZ, RZ, -R38 ;  /* 0x000000ffff26a224 */ /* 0x000fe200078e0a26 */
[----:B------:R-:W-:Y:S01]  /*2c90*/  ISETP.GT.U32.AND P2, PT, R44, R40, PT ;  /* 0x000000282c00720c */ /* 0x000fe20003f44070 */
[----:B------:R-:W-:Y:S01]  /*2ca0*/  VIADD R6, R152, 0x2e ;  /* 0x0000002e98067836 */ /* 0x000fe20000000000 */
[----:B------:R-:W-:Y:S01]  /*2cb0*/  IADD3 R3, -R3, RZ, RZ ;  /* 0x000000ff03037210 */ /* 0x000fe20007ffe1ff */
[----:B------:R-:W-:Y:S01]  /*2cc0*/  @!P6 IMAD.MOV R39, RZ, RZ, -R39 ;  /* 0x000000ffff27e224 */ /* 0x000fe200078e0a27 */
[----:B------:R-:W-:Y:S01]  /*2cd0*/  ISETP.GT.U32.AND P3, PT, R44, R41, PT ;  /* 0x000000292c00720c */ /* 0x000fe20003f64070 */
[----:B------:R-:W-:Y:S01]  /*2ce0*/  VIADD R10, R152, 0x37 ;  /* 0x00000037980a7836 */ /* 0x000fe20000000000 */
[----:B------:R-:W-:Y:S01]  /*2cf0*/  IABS R53, R6 ;  /* 0x0000000600357213 */ /* 0x000fe20000000000 */
[----:B------:R-:W-:Y:S01]  /*2d00*/  IMAD R52, R44, R3, R5 ;  /* 0x000000032c347224 */ /* 0x000fe200078e0205 */
[----:B------:R-:W-:Y:S01]  /*2d10*/  IABS R5, R7 ;  /* 0x0000000700057213 */ /* 0x000fe20000000000 */
[----:B------:R-:W-:Y:S01]  /*2d20*/  @!P5 IMAD.IADD R50, R50, 0x1, -R44 ;  /* 0x000000013232d824 */ /* 0x000fe200078e0a2c */
[----:B------:R-:W-:Y:S01]  /*2d30*/  ISETP.GE.AND P6, PT, R9, RZ, PT ;  /* 0x000000ff0900720c */ /* 0x000fe20003fc6270 */
[----:B------:R-:W-:Y:S01]  /*2d40*/  IMAD.HI.U32 R3, R2, R53, RZ ;  /* 0x0000003502037227 */ /* 0x000fe200078e00ff */
[----:B------:R-:W-:-:S02]  /*2d50*/  ISETP.GT.U32.AND P5, PT, R44, R52, PT ;  /* 0x000000342c00720c */ /* 0x000fc40003fa4070 */
[----:B------:R-:W-:Y:S01]  /*2d60*/  IABS R9, R10 ;  /* 0x0000000a00097213 */ /* 0x000fe20000000000 */
[--C-:B------:R-:W-:Y:S01]  /*2d70*/  @!P2 IMAD.IADD R40, R40, 0x1, -R44.reuse ;  /* 0x000000012828a824 */ /* 0x100fe200078e0a2c */
[----:B------:R-:W-:Y:S01]  /*2d80*/  ISETP.GT.U32.AND P2, PT, R44, R51, PT ;  /* 0x000000332c00720c */ /* 0x000fe20003f44070 */
[----:B------:R-:W-:Y:S02]  /*2d90*/  IMAD.MOV R3, RZ, RZ, -R3 ;  /* 0x000000ffff037224 */ /* 0x000fe400078e0a03 */
[----:B------:R-:W-:Y:S01]  /*2da0*/  @!P3 IMAD.IADD R41, R41, 0x1, -R44 ;  /* 0x000000012929b824 */ /* 0x000fe200078e0a2c */
[----:B------:R-:W-:Y:S01]  /*2db0*/  @!P0 IADD3 R40, -R40, RZ, RZ ;  /* 0x000000ff28288210 */ /* 0x000fe20007ffe1ff */
[----:B------:R-:W-:Y:S01]  /*2dc0*/  IMAD R53, R44, R3, R53 ;  /* 0x000000032c357224 */ /* 0x000fe200078e0235 */
[----:B------:R-:W-:Y:S01]  /*2dd0*/  ISETP.GE.AND P3, PT, R4, RZ, PT ;  /* 0x000000ff0400720c */ /* 0x000fe20003f66270 */
[----:B------:R-:W-:-:S04]  /*2de0*/  IMAD.HI.U32 R3, R2, R5, RZ ;  /* 0x0000000502037227 */ /* 0x000fc800078e00ff */
[--C-:B------:R-:W-:Y:S01]  /*2df0*/  @!P5 IMAD.IADD R52, R52, 0x1, -R44.reuse ;  /* 0x000000013434d824 */ /* 0x100fe200078e0a2c */
[----:B------:R-:W-:Y:S01]  /*2e00*/  IADD3 R3, -R3, RZ, RZ ;  /* 0x000000ff03037210 */ /* 0x000fe20007ffe1ff */
[----:B------:R-:W-:Y:S01]  /*2e10*/  @!P2 IMAD.IADD R51, R51, 0x1, -R44 ;  /* 0x000000013333a824 */ /* 0x000fe200078e0a2c */
[----:B------:R-:W-:Y:S01]  /*2e20*/  ISETP.GE.AND P2, PT, R6, RZ, PT ;  /* 0x000000ff0600720c */ /* 0x000fe20003f46270 */
[----:B------:R-:W-:Y:S01]  /*2e30*/  IMAD.HI.U32 R4, R2, R55, RZ ;  /* 0x0000003702047227 */ /* 0x000fe200078e00ff */
[C---:B------:R-:W-:Y:S02]  /*2e40*/  ISETP.GT.U32.AND P5, PT, R44.reuse, R52, PT ;  /* 0x000000342c00720c */ /* 0x040fe40003fa4070 */
[C---:B------:R-:W-:Y:S01]  /*2e50*/  ISETP.GT.U32.AND P0, PT, R44.reuse, R51, PT ;  /* 0x000000332c00720c */ /* 0x040fe20003f04070 */
[----:B------:R-:W-:Y:S01]  /*2e60*/  @!P4 IMAD.MOV R41, RZ, RZ, -R41 ;  /* 0x000000ffff29c224 */ /* 0x000fe200078e0a29 */
[C---:B------:R-:W-:Y:S01]  /*2e70*/  ISETP.GT.U32.AND P4, PT, R44.reuse, R53, PT ;  /* 0x000000352c00720c */ /* 0x040fe20003f84070 */
[----:B------:R-:W-:-:S02]  /*2e80*/  IMAD R54, R44, R3, R5 ;  /* 0x000000032c367224 */ /* 0x000fc400078e0205 */
[----:B------:R-:W-:Y:S02]  /*2e90*/  IMAD.MOV R4, RZ, RZ, -R4 ;  /* 0x000000ffff047224 */ /* 0x000fe400078e0a04 */
[----:B------:R-:W-:Y:S02]  /*2ea0*/  VIADD R6, R152, 0x31 ;  /* 0x0000003198067836 */ /* 0x000fe40000000000 */
[----:B------:R-:W-:Y:S01]  /*2eb0*/  IMAD R55, R44, R4, R55 ;  /* 0x000000042c377224 */ /* 0x000fe200078e0237 */
[----:B------:R-:W-:Y:S01]  /*2ec0*/  IADD3 R4, R152, 0x32, RZ ;  /* 0x0000003298047810 */ /* 0x000fe20007ffe0ff */
[--C-:B------:R-:W-:Y:S01]  /*2ed0*/  @!P5 IMAD.IADD R52, R52, 0x1, -R44.reuse ;  /* 0x000000013434d824 */ /* 0x100fe200078e0a2c */
[----:B------:R-:W-:Y:S01]  /*2ee0*/  ISETP.GT.U32.AND P5, PT, R44, R54, PT ;  /* 0x000000362c00720c */ /* 0x000fe20003fa4070 */
[--C-:B------:R-:W-:Y:S01]  /*2ef0*/  @!P0 IMAD.IADD R51, R51, 0x1, -R44.reuse ;  /* 0x0000000133338824 */ /* 0x100fe200078e0a2c */
[----:B------:R-:W-:Y:S01]  /*2f00*/  IABS R5, R6 ;  /* 0x0000000600057213 */ /* 0x000fe20000000000 */
[----:B------:R-:W-:Y:S01]  /*2f10*/  @!P4 IMAD.IADD R53, R53, 0x1, -R44 ;  /* 0x000000013535c824 */ /* 0x000fe200078e0a2c */
[----:B------:R-:W-:Y:S01]  /*2f20*/  ISETP.GE.AND P0, PT, R8, RZ, PT ;  /* 0x000000ff0800720c */ /* 0x000fe20003f06270 */
[----:B------:R-:W-:Y:S01]  /*2f30*/  VIADD R8, R152, 0x33 ;  /* 0x0000003398087836 */ /* 0x000fe20000000000 */
[----:B------:R-:W-:Y:S01]  /*2f40*/  @!P6 IADD3 R51, -R51, RZ, RZ ;  /* 0x000000ff3333e210 */ /* 0x000fe20007ffe1ff */
[----:B------:R-:W-:Y:S01]  /*2f50*/  IMAD.HI.U32 R3, R2, R5, RZ ;  /* 0x0000000502037227 */ /* 0x000fe200078e00ff */
[----:B------:R-:W-:-:S02]  /*2f60*/  ISETP.GT.U32.AND P6, PT, R44, R55, PT ;  /* 0x000000372c00720c */ /* 0x000fc40003fc4070 */
[----:B------:R-:W-:Y:S01]  /*2f70*/  ISETP.GT.U32.AND P4, PT, R44, R53, PT ;  /* 0x000000352c00720c */ /* 0x000fe20003f84070 */
[----:B------:R-:W-:Y:S01]  /*2f80*/  @!P1 IMAD.MOV R50, RZ, RZ, -R50 ;  /* 0x000000ffff329224 */ /* 0x000fe200078e0a32 */
[----:B------:R-:W-:Y:S01]  /*2f90*/  ISETP.GE.AND P1, PT, R7, RZ, PT ;  /* 0x000000ff0700720c */ /* 0x000fe20003f26270 */
[----:B------:R-:W-:Y:S01]  /*2fa0*/  @!P5 IMAD.IADD R54, R54, 0x1, -R44 ;  /* 0x000000013636d824 */ /* 0x000fe200078e0a2c */
[----:B------:R-:W-:Y:S01]  /*2fb0*/  IABS R7, R8 ;  /* 0x0000000800077213 */ /* 0x000fe20000000000 */
[----:B------:R-:W-:Y:S01]  /*2fc0*/  IMAD.MOV R56, RZ, RZ, -R3 ;  /* 0x000000ffff387224 */ /* 0x000fe200078e0a03 */
[----:B------:R-:W-:Y:S01]  /*2fd0*/  IABS R57, R4 ;  /* 0x0000000400397213 */ /* 0x000fe20000000000 */
[----:B------:R-:W-:Y:S01]  /*2fe0*/  @!P3 IMAD.MOV R52, RZ, RZ, -R52 ;  /* 0x000000ffff34b224 */ /* 0x000fe200078e0a34 */
[C---:B------:R-:W-:Y:S01]  /*2ff0*/  ISETP.GT.U32.AND P5, PT, R44.reuse, R54, PT ;  /* 0x000000362c00720c */ /* 0x040fe20003fa4070 */
[----:B------:R-:W-:Y:S01]  /*3000*/  IMAD R56, R44, R56, R5 ;  /* 0x000000382c387224 */ /* 0x000fe200078e0205 */
[----:B------:R-:W-:Y:S01]  /*3010*/  ISETP.GE.AND P3, PT, R6, RZ, PT ;  /* 0x000000ff0600720c */ /* 0x000fe20003f66270 */
[----:B------:R-:W-:-:S02]  /*3020*/  @!P6 IMAD.IADD R55, R55, 0x1, -R44 ;  /* 0x000000013737e824 */ /* 0x000fc400078e0a2c */
[----:B------:R-:W-:Y:S01]  /*3030*/  @!P4 IADD3 R53, R53, -R44, RZ ;  /* 0x8000002c3535c210 */ /* 0x000fe20007ffe0ff */
[----:B------:R-:W-:Y:S01]  /*3040*/  IMAD.HI.U32 R3, R2, R57, RZ ;  /* 0x0000003902037227 */ /* 0x000fe200078e00ff */
[----:B------:R-:W-:Y:S02]  /*3050*/  ISETP.GE.AND P4, PT, R4, RZ, PT ;  /* 0x000000ff0400720c */ /* 0x000fe40003f86270 */
[----:B------:R-:W-:Y:S01]  /*3060*/  ISETP.GT.U32.AND P6, PT, R44, R55, PT ;  /* 0x000000372c00720c */ /* 0x000fe20003fc4070 */
[----:B------:R-:W-:Y:S01]  /*3070*/  IMAD.HI.U32 R4, R2, R7, RZ ;  /* 0x0000000702047227 */ /* 0x000fe200078e00ff */
[----:B------:R-:W-:Y:S02]  /*3080*/  @!P2 IADD3 R53, -R53, RZ, RZ ;  /* 0x000000ff3535a210 */ /* 0x000fe40007ffe1ff */
[----:B------:R-:W-:Y:S01]  /*3090*/  ISETP.GE.AND P2, PT, R8, RZ, PT ;  /* 0x000000ff0800720c */ /* 0x000fe20003f46270 */
[----:B------:R-:W-:Y:S01]  /*30a0*/  @!P5 IMAD.IADD R54, R54, 0x1, -R44 ;  /* 0x000000013636d824 */ /* 0x000fe200078e0a2c */
[----:B------:R-:W-:Y:S01]  /*30b0*/  ISETP.GT.U32.AND P5, PT, R44, R56, PT ;  /* 0x000000382c00720c */ /* 0x000fe20003fa4070 */
[----:B------:R-:W-:Y:S01]  /*30c0*/  IMAD.MOV R4, RZ, RZ, -R4 ;  /* 0x000000ffff047224 */ /* 0x000fe200078e0a04 */
[C---:B------:R-:W-:Y:S01]  /*30d0*/  IADD3 R8, R152.reuse, 0x36, RZ ;  /* 0x0000003698087810 */ /* 0x040fe20007ffe0ff */
[----:B------:R-:W-:-:S02]  /*30e0*/  VIADD R6, R152, 0x35 ;  /* 0x0000003598067836 */ /* 0x000fc40000000000 */
[C---:B------:R-:W-:Y:S01]  /*30f0*/  IMAD R58, R44.reuse, R4, R7 ;  /* 0x000000042c3a7224 */ /* 0x040fe200078e0207 */
[----:B------:R-:W-:Y:S01]  /*3100*/  IABS R61, R8 ;  /* 0x00000008003d7213 */ /* 0x000fe20000000000 */
[----:B------:R-:W-:Y:S01]  /*3110*/  @!P6 IMAD.IADD R55, R55, 0x1, -R44 ;  /* 0x000000013737e824 */ /* 0x000fe200078e0a2c */
[----:B------:R-:W-:Y:S01]  /*3120*/  IABS R7, R6 ;  /* 0x0000000600077213 */ /* 0x000fe20000000000 */
[----:B------:R-:W-:Y:S02]  /*3130*/  IMAD.MOV R3, RZ, RZ, -R3 ;  /* 0x000000ffff037224 */ /* 0x000fe400078e0a03 */
[----:B------:R-:W-:Y:S01]  /*3140*/  @!P0 IMAD.MOV R55, RZ, RZ, -R55 ;  /* 0x000000ffff378224 */ /* 0x000fe200078e0a37 */
[C---:B------:R-:W-:Y:S01]  /*3150*/  ISETP.GT.U32.AND P0, PT, R44.reuse, R58, PT ;  /* 0x0000003a2c00720c */ /* 0x040fe20003f04070 */
[----:B------:R-:W-:Y:S01]  /*3160*/  IMAD R57, R44, R3, R57 ;  /* 0x000000032c397224 */ /* 0x000fe200078e0239 */
[----:B------:R-:W-:Y:S01]  /*3170*/  @!P5 IADD3 R56, R56, -R44, RZ ;  /* 0x8000002c3838d210 */ /* 0x000fe20007ffe0ff */
[----:B------:R-:W-:-:S02]  /*3180*/  @!P1 IMAD.MOV R54, RZ, RZ, -R54 ;  /* 0x000000ffff369224 */ /* 0x000fc400078e0a36 */
[----:B------:R-:W-:Y:S01]  /*3190*/  IMAD.HI.U32 R4, R2, R7, RZ ;  /* 0x0000000702047227 */ /* 0x000fe200078e00ff */
[C---:B------:R-:W-:Y:S02]  /*31a0*/  ISETP.GT.U32.AND P5, PT, R44.reuse, R56, PT ;  /* 0x000000382c00720c */ /* 0x040fe40003fa4070 */
[----:B------:R-:W-:Y:S01]  /*31b0*/  ISETP.GT.U32.AND P1, PT, R44, R57, PT ;  /* 0x000000392c00720c */ /* 0x000fe20003f24070 */
[----:B------:R-:W-:Y:S01]  /*31c0*/  VIADD R3, R152, 0x34 ;  /* 0x0000003498037836 */ /* 0x000fe20000000000 */
[----:B------:R-:W-:Y:S01]  /*31d0*/  IADD3 R4, -R4, RZ, RZ ;  /* 0x000000ff04047210 */ /* 0x000fe20007ffe1ff */
[----:B------:R-:W-:Y:S02]  /*31e0*/  VIADD R0, R152, 0xed ;  /* 0x000000ed98007836 */ /* 0x000fe40000000000 */
[----:B------:R-:W-:Y:S01]  /*31f0*/  @!P0 IADD3 R58, R58, -R44, RZ ;  /* 0x8000002c3a3a8210 */ /* 0x000fe20007ffe0ff */
[----:B------:R-:W-:Y:S01]  /*3200*/  VIADD R17, R152, 0xec ;  /* 0x000000ec98117836 */ /* 0x000fe20000000000 */
[----:B------:R-:W-:Y:S01]  /*3210*/  IABS R59, R3 ;  /* 0x00000003003b7213 */ /* 0x000fe20000000000 */
[C---:B------:R-:W-:Y:S01]  /*3220*/  IMAD R60, R44.reuse, R4, R7 ;  /* 0x000000042c3c7224 */ /* 0x040fe200078e0207 */
[----:B------:R-:W-:Y:S01]  /*3230*/  ISETP.GT.U32.AND P0, PT, R44, R58, PT ;  /* 0x0000003a2c00720c */ /* 0x000fe20003f04070 */
[----:B------:R-:W-:Y:S01]  /*3240*/  IMAD.HI.U32 R4, R2, R9, RZ ;  /* 0x0000000902047227 */ /* 0x000fe200078e00ff */
[----:B------:R-:W-:-:S02]  /*3250*/  ISETP.GE.AND P6, PT, R3, RZ, PT ;  /* 0x000000ff0300720c */ /* 0x000fc40003fc6270 */
[----:B------:R-:W-:Y:S01]  /*3260*/  IABS R251, R0 ;  /* 0x0000000000fb7213 */ /* 0x000fe20000000000 */
[--C-:B------:R-:W-:Y:S01]  /*3270*/  @!P5 IMAD.IADD R56, R56, 0x1, -R44.reuse ;  /* 0x000000013838d824 */ /* 0x100fe200078e0a2c */
[----:B------:R-:W-:Y:S01]  /*3280*/  ISETP.GE.AND P5, PT, R6, RZ, PT ;  /* 0x000000ff0600720c */ /* 0x000fe20003fa6270 */
[----:B------:R-:W-:Y:S01]  /*3290*/  @!P1 IMAD.IADD R57, R57, 0x1, -R44 ;  /* 0x0000000139399824 */ /* 0x000fe200078e0a2c */
[----:B------:R-:W-:Y:S01]  /*32a0*/  IADD3 R6, R152, 0x38, RZ ;  /* 0x0000003898067810 */ /* 0x000fe20007ffe0ff */
[----:B------:R-:W-:Y:S01]  /*32b0*/  @!P3 IMAD.MOV R56, RZ, RZ, -R56 ;  /* 0x000000ffff38b224 */ /* 0x000fe200078e0a38 */
[C---:B------:R-:W-:Y:S01]  /*32c0*/  ISETP.GT.U32.AND P3, PT, R44.reuse, R60, PT ;  /* 0x0000003c2c00720c */ /* 0x040fe20003f64070 */
[----:B------:R-:W-:Y:S01]  /*32d0*/  IMAD.MOV R4, RZ, RZ, -R4 ;  /* 0x000000ffff047224 */ /* 0x000fe200078e0a04 */
[----:B------:R-:W-:Y:S01]  /*32e0*/  ISETP.GT.U32.AND P1, PT, R44, R57, PT ;  /* 0x000000392c00720c */ /* 0x000fe20003f24070 */
[----:B------:R-:W-:Y:S01]  /*32f0*/  IMAD.HI.U32 R3, R2, R59, RZ ;  /* 0x0000003b02037227 */ /* 0x000fe200078e00ff */
[----:B------:R-:W-:-:S02]  /*3300*/  @!P0 IADD3 R58, R58, -R44, RZ ;  /* 0x8000002c3a3a8210 */ /* 0x000fc40007ffe0ff */
[----:B------:R-:W-:Y:S01]  /*3310*/  IABS R63, R6 ;  /* 0x00000006003f7213 */ /* 0x000fe20000000000 */
[----:B------:R-:W-:Y:S01]  /*3320*/  IMAD R62, R44, R4, R9 ;  /* 0x000000042c3e7224 */ /* 0x000fe200078e0209 */
[----:B------:R-:W-:Y:S01]  /*3330*/  IABS R9, R13 ;  /* 0x0000000d00097213 */ /* 0x000fe20000000000 */
[----:B------:R-:W-:Y:S01]  /*3340*/  IMAD.MOV R5, RZ, RZ, -R3 ;  /* 0x000000ffff057224 */ /* 0x000fe200078e0a03 */
[----:B------:R-:W-:Y:S01]  /*3350*/  IADD3 R0, R152, 0xef, RZ ;  /* 0x000000ef98007810 */ /* 0x000fe20007ffe0ff */
[----:B------:R-:W-:Y:S01]  /*3360*/  IMAD.HI.U32 R3, R2, R61, RZ ;  /* 0x0000003d02037227 */ /* 0x000fe200078e00ff */
[----:B------:R-:W-:Y:S02]  /*3370*/  IABS R250, R17 ;  /* 0x0000001100fa7213 */ /* 0x000fe40000000000 */
[----:B------:R-:W-:Y:S01]  /*3380*/  IABS R18, R0 ;  /* 0x0000000000127213 */ /* 0x000fe20000000000 */
[----:B------:R-:W-:Y:S01]  /*3390*/  @!P2 IMAD.MOV R58, RZ, RZ, -R58 ;  /* 0x000000ffff3aa224 */ /* 0x000fe200078e0a3a */
[C---:B------:R-:W-:Y:S01]  /*33a0*/  ISETP.GT.U32.AND P2, PT, R44.reuse, R62, PT ;  /* 0x0000003e2c00720c */ /* 0x040fe20003f44070 */
[----:B------:R-:W-:-:S02]  /*33b0*/  IMAD R59, R44, R5, R59 ;  /* 0x000000052c3b7224 */ /* 0x000fc400078e023b */
[--C-:B------:R-:W-:Y:S02]  /*33c0*/  @!P3 IMAD.IADD R60, R60, 0x1, -R44.reuse ;  /* 0x000000013c3cb824 */ /* 0x100fe400078e0a2c */
[----:B------:R-:W-:Y:S02]  /*33d0*/  IMAD.MOV R3, RZ, RZ, -R3 ;  /* 0x000000ffff037224 */ /* 0x000fe400078e0a03 */
[----:B------:R-:W-:Y:S01]  /*33e0*/  @!P1 IMAD.IADD R57, R57, 0x1, -R44 ;  /* 0x0000000139399824 */ /* 0x000fe200078e0a2c */
[C---:B------:R-:W-:Y:S01]  /*33f0*/  ISETP.GT.U32.AND P1, PT, R44.reuse, R59, PT ;  /* 0x0000003b2c00720c */ /* 0x040fe20003f24070 */
[C---:B------:R-:W-:Y:S01]  /*3400*/  IMAD R61, R44.reuse, R3, R61 ;  /* 0x000000032c3d7224 */ /* 0x040fe200078e023d */
[----:B------:R-:W-:Y:S01]  /*3410*/  ISETP.GT.U32.AND P3, PT, R44, R60, PT ;  /* 0x0000003c2c00720c */ /* 0x000fe20003f64070 */
[----:B------:R-:W-:-:S03]  /*3420*/  IMAD.HI.U32 R3, R2, R63, RZ ;  /* 0x0000003f02037227 */ /* 0x000fc600078e00ff */
[----:B------:R-:W-:Y:S01]  /*3430*/  ISETP.GT.U32.AND P0, PT, R44, R61, PT ;  /* 0x0000003d2c00720c */ /* 0x000fe20003f04070 */
[----:B------:R-:W-:Y:S02]  /*3440*/  VIADD R7, R152, 0x39 ;  /* 0x0000003998077836 */ /* 0x000fe40000000000 */
[----:B------:R-:W-:Y:S02]  /*3450*/  IMAD.MOV R3, RZ, RZ, -R3 ;  /* 0x000000ffff037224 */ /* 0x000fe400078e0a03 */
[--C-:B------:R-:W-:Y:S01]  /*3460*/  @!P2 IMAD.IADD R62, R62, 0x1, -R44.reuse ;  /* 0x000000013e3ea824 */ /* 0x100fe200078e0a2c */
[----:B------:R-:W-:Y:S01]  /*3470*/  IABS R5, R7 ;  /* 0x0000000700057213 */ /* 0x000fe20000000000 */
[C---:B------:R-:W-:Y:S02]  /*3480*/  IMAD R63, R44.reuse, R3, R63 ;  /* 0x000000032c3f7224 */ /* 0x040fe400078e023f */
[----:B------:R-:W-:Y:S01]  /*3490*/  @!P1 IMAD.IADD R59, R59, 0x1, -R44 ;  /* 0x000000013b3b9824 */ /* 0x000fe200078e0a2c */
[----:B------:R-:W-:Y:S01]  /*34a0*/  ISETP.GT.U32.AND P2, PT, R44, R62, PT ;  /* 0x0000003e2c00720c */ /* 0x000fe20003f44070 */
[----:B------:R-:W-:-:S03]  /*34b0*/  IMAD.HI.U32 R3, R2, R5, RZ ;  /* 0x0000000502037227 */ /* 0x000fc600078e00ff */
[----:B------:R-:W-:Y:S01]  /*34c0*/  ISETP.GT.U32.AND P1, PT, R44, R59, PT ;  /* 0x0000003b2c00720c */ /* 0x000fe20003f24070 */
[--C-:B------:R-:W-:Y:S01]  /*34d0*/  @!P3 IMAD.IADD R60, R60, 0x1, -R44.reuse ;  /* 0x000000013c3cb824 */ /* 0x100fe200078e0a2c */
[----:B------:R-:W-:Y:S01]  /*34e0*/  ISETP.GT.U32.AND P3, PT, R44, R63, PT ;  /* 0x0000003f2c00720c */ /* 0x000fe20003f64070 */
[----:B------:R-:W-:Y:S01]  /*34f0*/  @!P4 IMAD.MOV R57, RZ, RZ, -R57 ;  /* 0x000000ffff39c224 */ /* 0x000fe200078e0a39 */
[----:B------:R-:W-:Y:S01]  /*3500*/  ISETP.GE.AND P4, PT, R8, RZ, PT ;  /* 0x000000ff0800720c */ /* 0x000fe20003f86270 */
[----:B------:R-:W-:Y:S02]  /*3510*/  IMAD.MOV R3, RZ, RZ, -R3 ;  /* 0x000000ffff037224 */ /* 0x000fe400078e0a03 */
[----:B------:R-:W-:Y:S02]  /*3520*/  VIADD R8, R152, 0x3a ;  /* 0x0000003a98087836 */ /* 0x000fe40000000000 */
[--C-:B------:R-:W-:Y:S02]  /*3530*/  @!P0 IMAD.IADD R61, R61, 0x1, -R44.reuse ;  /* 0x000000013d3d8824 */ /* 0x100fe400078e0a2c */
[----:B------:R-:W-:Y:S01]  /*3540*/  IMAD R64, R44, R3, R5 ;  /* 0x000000032c407224 */ /* 0x000fe200078e0205 */
[----:B------:R-:W-:Y:S01]  /*3550*/  IABS R65, R8 ;  /* 0x0000000800417213 */ /* 0x000fe20000000000 */
[--C-:B------:R-:W-:Y:S01]  /*3560*/  @!P2 IMAD.IADD R62, R62, 0x1, -R44.reuse ;  /* 0x000000013e3ea824 */ /* 0x100fe200078e0a2c */
[C---:B------:R-:W-:Y:S01]  /*3570*/  ISETP.GT.U32.AND P0, PT, R44.reuse, R61, PT ;  /* 0x0000003d2c00720c */ /* 0x040fe20003f04070 */
[----:B------:R-:W-:Y:S01]  /*3580*/  @!P3 IMAD.IADD R63, R63, 0x1, -R44 ;  /* 0x000000013f3fb824 */ /* 0x000fe200078e0a2c */
[----:B------:R-:W-:Y:S01]  /*3590*/  ISETP.GT.U32.AND P2, PT, R44, R64, PT ;  /* 0x000000402c00720c */ /* 0x000fe20003f44070 */
[----:B------:R-:W-:Y:S01]  /*35a0*/  IMAD.HI.U32 R4, R2, R65, RZ ;  /* 0x0000004102047227 */ /* 0x000fe200078e00ff */
[----:B------:R-:W-:-:S02]  /*35b0*/  @!P1 IADD3 R59, R59, -R44, RZ ;  /* 0x8000002c3b3b9210 */ /* 0x000fc40007ffe0ff */
[----:B------:R-:W-:Y:S01]  /*35c0*/  ISETP.GE.AND P1, PT, R10, RZ, PT ;  /* 0x000000ff0a00720c */ /* 0x000fe20003f26270 */
[----:B------:R-:W-:Y:S01]  /*35d0*/  IMAD.MOV R4, RZ, RZ, -R4 ;  /* 0x000000ffff047224 */ /* 0x000fe200078e0a04 */
[----:B------:R-:W-:Y:S01]  /*35e0*/  ISETP.GT.U32.AND P3, PT, R44, R63, PT ;  /* 0x0000003f2c00720c */ /* 0x000fe20003f64070 */
[----:B------:R-:W-:Y:S01]  /*35f0*/  VIADD R3, R152, 0x3b ;  /* 0x0000003b98037836 */ /* 0x000fe20000000000 */
[----:B------:R-:W-:Y:S01]  /*3600*/  @!P6 IADD3 R59, -R59, RZ, RZ ;  /* 0x000000ff3b3be210 */ /* 0x000fe20007ffe1ff */
[----:B------:R-:W-:Y:S01]  /*3610*/  IMAD R65, R44, R4, R65 ;  /* 0x000000042c417224 */ /* 0x000fe200078e0241 */
[----:B------:R-:W-:Y:S01]  /*3620*/  IADD3 R4, R152, 0x3c, RZ ;  /* 0x0000003c98047810 */ /* 0x000fe20007ffe0ff */
[----:B------:R-:W-:Y:S01]  /*3630*/  @!P5 IMAD.MOV R60, RZ, RZ, -R60 ;  /* 0x000000ffff3cd224 */ /* 0x000fe200078e0a3c */
[----:B------:R-:W-:Y:S01]  /*3640*/  @!P0 IADD3 R61, R61, -R44, RZ ;  /* 0x8000002c3d3d8210 */ /* 0x000fe20007ffe0ff */
[----:B------:R-:W-:Y:S01]  /*3650*/  @!P2 IMAD.IADD R64, R64, 0x1, -R44 ;  /* 0x000000014040a824 */ /* 0x000fe200078e0a2c */
[----:B------:R-:W-:Y:S01]  /*3660*/  IABS R5, R3 ;  /* 0x0000000300057213 */ /* 0x000fe20000000000 */
[----:B------:R-:W-:Y:S01]  /*3670*/  VIADD R10, R152, 0x40 ;  /* 0x00000040980a7836 */ /* 0x000fe20000000000 */
[----:B------:R-:W-:Y:S01]  /*3680*/  IABS R67, R4 ;  /* 0x0000000400437213 */ /* 0x000fe20000000000 */
[----:B------:R-:W-:Y:S01]  /*3690*/  @!P4 IMAD.MOV R61, RZ, RZ, -R61 ;  /* 0x000000ffff3dc224 */ /* 0x000fe200078e0a3d */
[----:B------:R-:W-:Y:S01]  /*36a0*/  ISETP.GE.AND P4, PT, R3, RZ, PT ;  /* 0x000000ff0300720c */ /* 0x000fe20003f86270 */
[----:B------:R-:W-:Y:S01]  /*36b0*/  @!P1 IMAD.MOV R62, RZ, RZ, -R62 ;  /* 0x000000ffff3e9224 */ /* 0x000fe200078e0a3e */
[----:B------:R-:W-:Y:S01]  /*36c0*/  ISETP.GT.U32.AND P2, PT, R44, R64, PT ;  /* 0x000000402c00720c */ /* 0x000fe20003f44070 */
[----:B------:R-:W-:Y:S01]  /*36d0*/  IMAD.HI.U32 R3, R2, R5, RZ ;  /* 0x0000000502037227 */ /* 0x000fe200078e00ff */
[----:B------:R-:W-:-:S02]  /*36e0*/  ISETP.GE.AND P1, PT, R4, RZ, PT ;  /* 0x000000ff0400720c */ /* 0x000fc40003f26270 */
[----:B------:R-:W-:Y:S01]  /*36f0*/  ISETP.GE.AND P6, PT, R6, RZ, PT ;  /* 0x000000ff0600720c */ /* 0x000fe20003fc6270 */
[--C-:B------:R-:W-:Y:S01]  /*3700*/  @!P3 IMAD.IADD R63, R63, 0x1, -R44.reuse ;  /* 0x000000013f3fb824 */ /* 0x100fe200078e0a2c */
[----:B------:R-:W-:Y:S01]  /*3710*/  ISETP.GT.U32.AND P3, PT, R44, R65, PT ;  /* 0x000000412c00720c */ /* 0x000fe20003f64070 */
[----:B------:R-:W-:Y:S01]  /*3720*/  IMAD.HI.U32 R4, R2, R67, RZ ;  /* 0x0000004302047227 */ /* 0x000fe200078e00ff */
[----:B------:R-:W-:Y:S02]  /*3730*/  ISETP.GE.AND P0, PT, R8, RZ, PT ;  /* 0x000000ff0800720c */ /* 0x000fe40003f06270 */
[----:B------:R-:W-:Y:S01]  /*3740*/  IADD3 R6, R152, 0x3d, RZ ;  /* 0x0000003d98067810 */ /* 0x000fe20007ffe0ff */
[----:B------:R-:W-:Y:S01]  /*3750*/  IMAD.MOV R3, RZ, RZ, -R3 ;  /* 0x000000ffff037224 */ /* 0x000fe200078e0a03 */
[----:B------:R-:W-:Y:S01]  /*3760*/  IADD3 R4, -R4, RZ, RZ ;  /* 0x000000ff04047210 */ /* 0x000fe20007ffe1ff */
[--C-:B------:R-:W-:Y:S01]  /*3770*/  @!P2 IMAD.IADD R64, R64, 0x1, -R44.reuse ;  /* 0x000000014040a824 */ /* 0x100fe200078e0a2c */
[----:B------:R-:W-:Y:S01]  /*3780*/  ISETP.GE.AND P5, PT, R7, RZ, PT ;  /* 0x000000ff0700720c */ /* 0x000fe20003fa6270 */
[C---:B------:R-:W-:Y:S01]  /*3790*/  IMAD R66, R44.reuse, R3, R5 ;  /* 0x000000032c427224 */ /* 0x040fe200078e0205 */
[----:B------:R-:W-:Y:S01]  /*37a0*/  IABS R7, R6 ;  /* 0x0000000600077213 */ /* 0x000fe20000000000 */
[C---:B------:R-:W-:Y:S01]  /*37b0*/  IMAD R67, R44.reuse, R4, R67 ;  /* 0x000000042c437224 */ /* 0x040fe200078e0243 */
[----:B------:R-:W-:Y:S01]  /*37c0*/  IABS R71, R10 ;  /* 0x0000000a00477213 */ /* 0x000fe20000000000 */
[----:B------:R-:W-:Y:S01]  /*37d0*/  @!P3 IMAD.IADD R65, R65, 0x1, -R44 ;  /* 0x000000014141b824 */ /* 0x000fe200078e0a2c */
[C---:B------:R-:W-:Y:S01]  /*37e0*/  ISETP.GT.U32.AND P2, PT, R44.reuse, R66, PT ;  /* 0x000000422c00720c */ /* 0x040fe20003f44070 */
[----:B------:R-:W-:Y:S01]  /*37f0*/  @!P6 IMAD.MOV R63, RZ, RZ, -R63 ;  /* 0x000000ffff3fe224 */ /* 0x000fe200078e0a3f */
[----:B------:R-:W-:Y:S01]  /*3800*/  ISETP.GT.U32.AND P6, PT, R44, R67, PT ;  /* 0x000000432c00720c */ /* 0x000fe20003fc4070 */
[----:B------:R-:W-:Y:S01]  /*3810*/  VIADD R8, R152, 0x3e ;  /* 0x0000003e98087836 */ /* 0x000fe20000000000 */
[----:B------:R-:W-:Y:S01]  /*3820*/  ISETP.GT.U32.AND P3, PT, R44, R65, PT ;  /* 0x000000412c00720c */ /* 0x000fe20003f64070 */
[----:B------:R-:W-:-:S03]  /*3830*/  IMAD.HI.U32 R3, R2, R7, RZ ;  /* 0x0000000702037227 */ /* 0x000fc600078e00ff */
[----:B------:R-:W-:Y:S01]  /*3840*/  IABS R69, R8 ;  /* 0x0000000800457213 */ /* 0x000fe20000000000 */
[----:B------:R-:W-:Y:S02]  /*3850*/  IMAD.MOV R3, RZ, RZ, -R3 ;  /* 0x000000ffff037224 */ /* 0x000fe400078e0a03 */
[----:B------:R-:W-:Y:S01]  /*3860*/  @!P5 IMAD.MOV R64, RZ, RZ, -R64 ;  /* 0x000000ffff40d224 */ /* 0x000fe200078e0a40 */
[----:B------:R-:W-:Y:S01]  /*3870*/  ISETP.GE.AND P5, PT, R6, RZ, PT ;  /* 0x000000ff0600720c */ /* 0x000fe20003fa6270 */
[--C-:B------:R-:W-:Y:S02]  /*3880*/  @!P2 IMAD.IADD R66, R66, 0x1, -R44.reuse ;  /* 0x000000014242a824 */ /* 0x100fe400078e0a2c */
[--C-:B------:R-:W-:Y:S02]  /*3890*/  @!P6 IMAD.IADD R67, R67, 0x1, -R44.reuse ;  /* 0x000000014343e824 */ /* 0x100fe400078e0a2c */
[----:B------:R-:W-:Y:S01]  /*38a0*/  @!P3 IMAD.IADD R65, R65, 0x1, -R44 ;  /* 0x000000014141b824 */ /* 0x000fe200078e0a2c */
[----:B------:R-:W-:Y:S01]  /*38b0*/  ISETP.GT.U32.AND P2, PT, R44, R66, PT ;  /* 0x000000422c00720c */ /* 0x000fe20003f44070 */
[----:B------:R-:W-:Y:S01]  /*38c0*/  IMAD.HI.U32 R4, R2, R69, RZ ;  /* 0x0000004502047227 */ /* 0x000fe200078e00ff */
[----:B------:R-:W-:-:S02]  /*38d0*/  ISETP.GE.AND P3, PT, R8, RZ, PT ;  /* 0x000000ff0800720c */ /* 0x000fc40003f66270 */
[----:B------:R-:W-:Y:S01]  /*38e0*/  IADD3 R8, R152, 0x3f, RZ ;  /* 0x0000003f98087810 */ /* 0x000fe20007ffe0ff */
[C---:B------:R-:W-:Y:S01]  /*38f0*/  IMAD R68, R44.reuse, R3, R7 ;  /* 0x000000032c447224 */ /* 0x040fe200078e0207 */
[----:B------:R-:W-:Y:S01]  /*3900*/  ISETP.GT.U32.AND P6, PT, R44, R67, PT ;  /* 0x000000432c00720c */ /* 0x000fe20003fc4070 */
[----:B------:R-:W-:Y:S01]  /*3910*/  @!P0 IMAD.MOV R65, RZ, RZ, -R65 ;  /* 0x000000ffff418224 */ /* 0x000fe200078e0a41 */
[----:B------:R-:W-:Y:S01]  /*3920*/  IADD3 R4, -R4, RZ, RZ ;  /* 0x000000ff04047210 */ /* 0x000fe20007ffe1ff */
[C---:B------:R-:W-:Y:S01]  /*3930*/  VIADD R0, R152.reuse, 0xf1 ;  /* 0x000000f198007836 */ /* 0x040fe20000000000 */
[----:B------:R-:W-:Y:S01]  /*3940*/  IABS R5, R8 ;  /* 0x0000000800057213 */ /* 0x000fe20000000000 */
[----:B------:R-:W-:Y:S01]  /*3950*/  VIADD R24, R152, 0xf4 ;  /* 0x000000f498187836 */ /* 0x000fe20000000000 */
[----:B------:R-:W-:Y:S01]  /*3960*/  IABS R7, R11 ;  /* 0x0000000b00077213 */ /* 0x000fe20000000000 */
[----:B------:R-:W-:Y:S01]  /*3970*/  IMAD R69, R44, R4, R69 ;  /* 0x000000042c457224 */ /* 0x000fe200078e0245 */
[----:B------:R-:W-:Y:S01]  /*3980*/  IABS R16, R0 ;  /* 0x0000000000107213 */ /* 0x000fe20000000000 */
[----:B------:R-:W-:Y:S01]  /*3990*/  IMAD.HI.U32 R3, R2, R5, RZ ;  /* 0x0000000502037227 */ /* 0x000fe200078e00ff */
[----:B------:R1:W-:Y:S03]  /*39a0*/  STL [R1+0x2bc4], R24 ;  /* 0x002bc41801007387 */ /* 0x0003e60000100800 */
[--C-:B------:R-:W-:Y:S01]  /*39b0*/  @!P2 IMAD.IADD R66, R66, 0x1, -R44.reuse ;  /* 0x000000014242a824 */ /* 0x100fe200078e0a2c */
[----:B------:R-:W-:Y:S01]  /*39c0*/  ISETP.GT.U32.AND P2, PT, R44, R68, PT ;  /* 0x000000442c00720c */ /* 0x000fe20003f44070 */
[----:B------:R-:W-:Y:S01]  /*39d0*/  @!P6 IMAD.IADD R67, R67, 0x1, -R44 ;  /* 0x000000014343e824 */ /* 0x000fe200078e0a2c */
[----:B------:R-:W-:Y:S01]  /*39e0*/  IADD3 R70, -R3, RZ, RZ ;  /* 0x000000ff03467210 */ /* 0x000fe20007ffe1ff */
[----:B------:R-:W-:Y:S01]  /*39f0*/  IMAD.HI.U32 R3, R2, R71, RZ ;  /* 0x0000004702037227 */ /* 0x000fe200078e00ff */
[C---:B------:R-:W-:Y:S01]  /*3a00*/  ISETP.GT.U32.AND P6, PT, R44.reuse, R69, PT ;  /* 0x000000452c00720c */ /* 0x040fe20003fc4070 */
[----:B------:R3:W-:Y:S02]  /*3a10*/  STL [R1+0x2bc0], R23 ;  /* 0x002bc01701007387 */ /* 0x0007e40000100800 */
[----:B------:R-:W-:-:S02]  /*3a20*/  IMAD R70, R44, R70, R5 ;  /* 0x000000462c467224 */ /* 0x000fc400078e0205 */
[----:B------:R-:W-:Y:S02]  /*3a30*/  IMAD.MOV R6, RZ, RZ, -R3 ;  /* 0x000000ffff067224 */ /* 0x000fe400078e0a03 */
[----:B------:R-:W-:Y:S02]  /*3a40*/  IMAD.HI.U32 R4, R2, R7, RZ ;  /* 0x0000000702047227 */ /* 0x000fe400078e00ff */
[----:B------:R-:W-:Y:S02]  /*3a50*/  @!P2 IADD3 R68, R68, -R44, RZ ;  /* 0x8000002c4444a210 */ /* 0x000fe40007ffe0ff */
[C---:B------:R-:W-:Y:S01]  /*3a60*/  IMAD R71, R44.reuse, R6, R71 ;  /* 0x000000062c477224 */ /* 0x040fe200078e0247 */
[----:B------:R-:W-:Y:S01]  /*3a70*/  ISETP.GT.U32.AND P2, PT, R44, R70, PT ;  /* 0x000000462c00720c */ /* 0x000fe20003f44070 */
[----:B------:R-:W-:Y:S01]  /*3a80*/  @!P6 IMAD.IADD R69, R69, 0x1, -R44 ;  /* 0x000000014545e824 */ /* 0x000fe200078e0a2c */
[----:B------:R-:W-:Y:S01]  /*3a90*/  IADD3 R6, R152, 0x44, RZ ;  /* 0x0000004498067810 */ /* 0x000fe20007ffe0ff */
[----:B------:R-:W-:Y:S01]  /*3aa0*/  IMAD.MOV R4, RZ, RZ, -R4 ;  /* 0x000000ffff047224 */ /* 0x000fe200078e0a04 */
[C---:B------:R-:W-:Y:S01]  /*3ab0*/  ISETP.GT.U32.AND P6, PT, R44.reuse, R71, PT ;  /* 0x000000472c00720c */ /* 0x040fe20003fc4070 */
[----:B------:R-:W-:Y:S01]  /*3ac0*/  @!P1 IMAD.MOV R67, RZ, RZ, -R67 ;  /* 0x000000ffff439224 */ /* 0x000fe200078e0a43 */
[C---:B------:R-:W-:Y:S01]  /*3ad0*/  ISETP.GT.U32.AND P0, PT, R44.reuse, R69, PT ;  /* 0x000000452c00720c */ /* 0x040fe20003f04070 */
[----:B------:R-:W-:Y:S01]  /*3ae0*/  IMAD R72, R44, R4, R7 ;  /* 0x000000042c487224 */ /* 0x000fe200078e0207 */
[----:B------:R-:W-:Y:S01]  /*3af0*/  IABS R75, R6 ;  /* 0x00000006004b7213 */ /* 0x000fe20000000000 */
[----:B------:R-:W-:-:S03]  /*3b00*/  IMAD.HI.U32 R5, R2, R73, RZ ;  /* 0x0000004902057227 */ /* 0x000fc600078e00ff */
[----:B------:R-:W-:Y:S01]  /*3b10*/  ISETP.GT.U32.AND P1, PT, R44, R72, PT ;  /* 0x000000482c00720c */ /* 0x000fe20003f24070 */
[----:B------:R-:W-:Y:S01]  /*3b20*/  @!P2 IMAD.IADD R70, R70, 0x1, -R44 ;  /* 0x000000014646a824 */ /* 0x000fe200078e0a2c */
[----:B------:R-:W-:Y:S01]  /*3b30*/  ISETP.GT.U32.AND P2, PT, R44, R68, PT ;  /* 0x000000442c00720c */ /* 0x000fe20003f44070 */
[----:B------:R-:W-:Y:S02]  /*3b40*/  IMAD.HI.U32 R3, R2, R9, RZ ;  /* 0x0000000902037227 */ /* 0x000fe400078e00ff */
[----:B------:R-:W-:Y:S02]  /*3b50*/  @!P6 IADD3 R71, R71, -R44, RZ ;  /* 0x8000002c4747e210 */ /* 0x000fe40007ffe0ff */
[----:B------:R-:W-:Y:S01]  /*3b60*/  ISETP.GT.U32.AND P6, PT, R44, R70, PT ;  /* 0x000000462c00720c */ /* 0x000fe20003fc4070 */
[----:B------:R-:W-:Y:S01]  /*3b70*/  IMAD.MOV R5, RZ, RZ, -R5 ;  /* 0x000000ffff057224 */ /* 0x000fe200078e0a05 */
[----:B------:R-:W-:Y:S01]  /*3b80*/  @!P0 IADD3 R69, R69, -R44, RZ ;  /* 0x8000002c45458210 */ /* 0x000fe20007ffe0ff */
[----:B------:R-:W-:Y:S01]  /*3b90*/  VIADD R7, R152, 0x45 ;  /* 0x0000004598077836 */ /* 0x000fe20000000000 */
[----:B------:R-:W-:Y:S01]  /*3ba0*/  ISETP.GE.AND P0, PT, R8, RZ, PT ;  /* 0x000000ff0800720c */ /* 0x000fe20003f06270 */
[----:B------:R-:W-:-:S02]  /*3bb0*/  IMAD.MOV R3, RZ, RZ, -R3 ;  /* 0x000000ffff037224 */ /* 0x000fc400078e0a03 */
[----:B------:R-:W-:Y:S01]  /*3bc0*/  @!P4 IMAD.MOV R66, RZ, RZ, -R66 ;  /* 0x000000ffff42c224 */ /* 0x000fe200078e0a42 */
[C---:B------:R-:W-:Y:S01]  /*3bd0*/  ISETP.GT.U32.AND P4, PT, R44.reuse, R71, PT ;  /* 0x000000472c00720c */ /* 0x040fe20003f84070 */
[C---:B------:R-:W-:Y:S01]  /*3be0*/  IMAD R73, R44.reuse, R5, R73 ;  /* 0x000000052c497224 */ /* 0x040fe200078e0249 */
[----:B------:R-:W-:Y:S01]  /*3bf0*/  IABS R5, R7 ;  /* 0x0000000700057213 */ /* 0x000fe20000000000 */
[----:B------:R-:W-:Y:S02]  /*3c00*/  IMAD R74, R44, R3, R9 ;  /* 0x000000032c4a7224 */ /* 0x000fe400078e0209 */
[--C-:B------:R-:W-:Y:S01]  /*3c10*/  @!P2 IMAD.IADD R68, R68, 0x1, -R44.reuse ;  /* 0x000000014444a824 */ /* 0x100fe200078e0a2c */
[----:B------:R-:W-:Y:S01]  /*3c20*/  ISETP.GT.U32.AND P2, PT, R44, R73, PT ;  /* 0x000000492c00720c */ /* 0x000fe20003f44070 */
[--C-:B------:R-:W-:Y:S01]  /*3c30*/  @!P1 IMAD.IADD R72, R72, 0x1, -R44.reuse ;  /* 0x0000000148489824 */ /* 0x100fe200078e0a2c */
[----:B------:R-:W-:Y:S01]  /*3c40*/  ISETP.GE.AND P1, PT, R11, RZ, PT ;  /* 0x000000ff0b00720c */ /* 0x000fe20003f26270 */
[----:B------:R-:W-:Y:S01]  /*3c50*/  @!P6 IMAD.IADD R70, R70, 0x1, -R44 ;  /* 0x000000014646e824 */ /* 0x000fe200078e0a2c */
[----:B------:R-:W-:Y:S01]  /*3c60*/  ISETP.GT.U32.AND P6, PT, R44, R74, PT ;  /* 0x0000004a2c00720c */ /* 0x000fe20003fc4070 */
[----:B------:R-:W-:-:S03]  /*3c70*/  IMAD.HI.U32 R4, R2, R5, RZ ;  /* 0x0000000502047227 */ /* 0x000fc600078e00ff */
[----:B------:R-:W-:Y:S01]  /*3c80*/  @!P0 IADD3 R70, -R70, RZ, RZ ;  /* 0x000000ff46468210 */ /* 0x000fe20007ffe1ff */
[----:B------:R-:W-:Y:S01]  /*3c90*/  @!P5 IMAD.MOV R68, RZ, RZ, -R68 ;  /* 0x000000ffff44d224 */ /* 0x000fe200078e0a44 */
[----:B------:R-:W-:Y:S01]  /*3ca0*/  ISETP.GT.U32.AND P5, PT, R44, R72, PT ;  /* 0x000000482c00720c */ /* 0x000fe20003fa4070 */
[----:B------:R-:W-:Y:S01]  /*3cb0*/  IMAD.HI.U32 R3, R2, R75, RZ ;  /* 0x0000004b02037227 */ /* 0x000fe200078e00ff */
[----:B------:R-:W-:-:S03]  /*3cc0*/  IADD3 R4, -R4, RZ, RZ ;  /* 0x000000ff04047210 */ /* 0x000fc60007ffe1ff */
[--C-:B------:R-:W-:Y:S01]  /*3cd0*/  @!P4 IMAD.IADD R71, R71, 0x1, -R44.reuse ;  /* 0x000000014747c824 */ /* 0x100fe200078e0a2c */
[----:B------:R-:W-:Y:S01]  /*3ce0*/  ISETP.GE.AND P4, PT, R10, RZ, PT ;  /* 0x000000ff0a00720c */ /* 0x000fe20003f86270 */
[----:B------:R-:W-:Y:S01]  /*3cf0*/  IMAD.MOV R3, RZ, RZ, -R3 ;  /* 0x000000ffff037224 */ /* 0x000fe200078e0a03 */
[----:B------:R-:W-:Y:S01]  /*3d00*/  @!P6 IADD3 R74, R74, -R44, RZ ;  /* 0x8000002c4a4ae210 */ /* 0x000fe20007ffe0ff */
[----:B------:R-:W-:Y:S02]  /*3d10*/  IMAD R76, R44, R4, R5 ;  /* 0x000000042c4c7224 */ /* 0x000fe400078e0205 */
[----:B------:R-:W-:Y:S01]  /*3d20*/  VIADD R4, R152, 0x46 ;  /* 0x0000004698047836 */ /* 0x000fe20000000000 */
[C---:B------:R-:W-:Y:S01]  /*3d30*/  ISETP.GT.U32.AND P6, PT, R44.reuse, R74, PT ;  /* 0x0000004a2c00720c */ /* 0x040fe20003fc4070 */
[----:B------:R-:W-:Y:S02]  /*3d40*/  IMAD R75, R44, R3, R75 ;  /* 0x000000032c4b7224 */ /* 0x000fe400078e024b */
[--C-:B------:R-:W-:Y:S01]  /*3d50*/  @!P5 IMAD.IADD R72, R72, 0x1, -R44.reuse ;  /* 0x000000014848d824 */ /* 0x100fe200078e0a2c */
[----:B------:R-:W-:Y:S01]  /*3d60*/  ISETP.GT.U32.AND P5, PT, R44, R76, PT ;  /* 0x0000004c2c00720c */ /* 0x000fe20003fa4070 */
[----:B------:R-:W-:Y:S01]  /*3d70*/  VIADD R8, R152, 0x47 ;  /* 0x0000004798087836 */ /* 0x000fe20000000000 */
[----:B------:R-:W-:Y:S01]  /*3d80*/  IABS R77, R4 ;  /* 0x00000004004d7213 */ /* 0x000fe20000000000 */
[----:B------:R-:W-:Y:S01]  /*3d90*/  @!P4 IMAD.MOV R71, RZ, RZ, -R71 ;  /* 0x000000ffff47c224 */ /* 0x000fe200078e0a47 */
[----:B------:R-:W-:Y:S01]  /*3da0*/  ISETP.GT.U32.AND P0, PT, R44, R75, PT ;  /* 0x0000004b2c00720c */ /* 0x000fe20003f04070 */
[----:B------:R-:W-:Y:S01]  /*3db0*/  @!P2 IMAD.IADD R73, R73, 0x1, -R44 ;  /* 0x000000014949a824 */ /* 0x000fe200078e0a2c */
[----:B------:R-:W-:Y:S01]  /*3dc0*/  ISETP.GE.AND P4, PT, R13, RZ, PT ;  /* 0x000000ff0d00720c */ /* 0x000fe20003f86270 */
[----:B------:R-:W-:Y:S01]  /*3dd0*/  IMAD.HI.U32 R3, R2, R77, RZ ;  /* 0x0000004d02037227 */ /* 0x000fe200078e00ff */
[----:B------:R-:W-:-:S02]  /*3de0*/  IABS R5, R8 ;  /* 0x0000000800057213 */ /* 0x000fc40000000000 */
[----:B------:R-:W-:Y:S01]  /*3df0*/  @!P6 IADD3 R74, R74, -R44, RZ ;  /* 0x8000002c4a4ae210 */ /* 0x000fe20007ffe0ff */
[----:B------:R-:W-:Y:S01]  /*3e00*/  IMAD.MOV R3, RZ, RZ, -R3 ;  /* 0x000000ffff037224 */ /* 0x000fe200078e0a03 */
[----:B------:R-:W-:Y:S01]  /*3e10*/  @!P1 IADD3 R72, -R72, RZ, RZ ;  /* 0x000000ff48489210 */ /* 0x000fe20007ffe1ff */
[--C-:B------:R-:W-:Y:S01]  /*3e20*/  @!P5 IMAD.IADD R76, R76, 0x1, -R44.reuse ;  /* 0x000000014c4cd824 */ /* 0x100fe200078e0a2c */
[----:B------:R-:W-:Y:S01]  /*3e30*/  ISETP.GE.AND P6, PT, R7, RZ, PT ;  /* 0x000000ff0700720c */ /* 0x000fe20003fc6270 */
[----:B------:R-:W-:Y:S01]  /*3e40*/  IMAD R77, R44, R3, R77 ;  /* 0x000000032c4d7224 */ /* 0x000fe200078e024d */
[----:B------:R-:W-:Y:S01]  /*3e50*/  ISETP.GE.AND P2, PT, R12, RZ, PT ;  /* 0x000000ff0c00720c */ /* 0x000fe20003f46270 */
[----:B------:R-:W-:Y:S01]  /*3e60*/  @!P0 IMAD.IADD R75, R75, 0x1, -R44 ;  /* 0x000000014b4b8824 */ /* 0x000fe200078e0a2c */
[----:B------:R-:W-:Y:S01]  /*3e70*/  ISETP.GE.AND P0, PT, R4, RZ, PT ;  /* 0x000000ff0400720c */ /* 0x000fe20003f06270 */
[----:B------:R-:W-:Y:S01]  /*3e80*/  @!P3 IMAD.MOV R69, RZ, RZ, -R69 ;  /* 0x000000ffff45b224 */ /* 0x000fe200078e0a45 */
[----:B------:R-:W-:Y:S01]  /*3e90*/  ISETP.GT.U32.AND P5, PT, R44, R76, PT ;  /* 0x0000004c2c00720c */ /* 0x000fe20003fa4070 */
[----:B------:R-:W-:Y:S01]  /*3ea0*/  IMAD.HI.U32 R4, R2, R5, RZ ;  /* 0x0000000502047227 */ /* 0x000fe200078e00ff */
[----:B------:R-:W-:-:S02]  /*3eb0*/  ISETP.GT.U32.AND P3, PT, R44, R73, PT ;  /* 0x000000492c00720c */ /* 0x000fc40003f64070 */
[C---:B------:R-:W-:Y:S01]  /*3ec0*/  ISETP.GT.U32.AND P1, PT, R44.reuse, R75, PT ;  /* 0x0000004b2c00720c */ /* 0x040fe20003f24070 */
[----:B------:R-:W-:Y:S01]  /*3ed0*/  @!P4 IMAD.MOV R74, RZ, RZ, -R74 ;  /* 0x000000ffff4ac224 */ /* 0x000fe200078e0a4a */
[----:B------:R-:W-:Y:S01]  /*3ee0*/  ISETP.GT.U32.AND P4, PT, R44, R77, PT ;  /* 0x0000004d2c00720c */ /* 0x000fe20003f84070 */
[----:B------:R-:W-:Y:S01]  /*3ef0*/  IMAD.MOV R4, RZ, RZ, -R4 ;  /* 0x000000ffff047224 */ /* 0x000fe200078e0a04 */
[C---:B------:R-:W-:Y:S01]  /*3f00*/  IADD3 R13, R152.reuse, 0x8c, RZ ;  /* 0x0000008c980d7810 */ /* 0x040fe20007ffe0ff */
[----:B------:R-:W-:Y:S02]  /*3f10*/  VIADD R3, R152, 0x48 ;  /* 0x0000004898037836 */ /* 0x000fe40000000000 */
[----:B------:R-:W-:Y:S01]  /*3f20*/  IMAD R78, R44, R4, R5 ;  /* 0x000000042c4e7224 */ /* 0x000fe200078e0205 */
[C---:B------:R-:W-:Y:S01]  /*3f30*/  IADD3 R4, R152.reuse, 0x49, RZ ;  /* 0x0000004998047810 */ /* 0x040fe20007ffe0ff */
[----:B------:R-:W-:Y:S01]  /*3f40*/  VIADD R9, R152, 0x4e ;  /* 0x0000004e98097836 */ /* 0x000fe20000000000 */
[----:B------:R-:W-:Y:S01]  /*3f50*/  @!P5 IADD3 R76, R76, -R44, RZ ;  /* 0x8000002c4c4cd210 */ /* 0x000fe20007ffe0ff */
[--C-:B------:R-:W-:Y:S01]  /*3f60*/  @!P3 IMAD.IADD R73, R73, 0x1, -R44.reuse ;  /* 0x000000014949b824 */ /* 0x100fe200078e0a2c */
[----:B------:R-:W-:Y:S01]  /*3f70*/  ISETP.GT.U32.AND P5, PT, R44, R78, PT ;  /* 0x0000004e2c00720c */ /* 0x000fe20003fa4070 */
[--C-:B------:R-:W-:Y:S01]  /*3f80*/  @!P1 IMAD.IADD R75, R75, 0x1, -R44.reuse ;  /* 0x000000014b4b9824 */ /* 0x100fe200078e0a2c */
[----:B------:R-:W-:Y:S01]  /*3f90*/  ISETP.GE.AND P3, PT, R6, RZ, PT ;  /* 0x000000ff0600720c */ /* 0x000fe20003f66270 */
[----:B------:R-:W-:Y:S01]  /*3fa0*/  VIADD R6, R152, 0x4a ;  /* 0x0000004a98067836 */ /* 0x000fe20000000000 */
[----:B------:R-:W-:Y:S01]  /*3fb0*/  IABS R79, R3 ;  /* 0x00000003004f7213 */ /* 0x000fe20000000000 */
[----:B------:R-:W-:Y:S01]  /*3fc0*/  @!P4 IMAD.IADD R77, R77, 0x1, -R44 ;  /* 0x000000014d4dc824 */ /* 0x000fe200078e0a2c */
[----:B------:R-:W-:Y:S01]  /*3fd0*/  ISETP.GE.AND P1, PT, R3, RZ, PT ;  /* 0x000000ff0300720c */ /* 0x000fe20003f26270 */
[----:B------:R-:W-:Y:S01]  /*3fe0*/  @!P2 IMAD.MOV R73, RZ, RZ, -R73 ;  /* 0x000000ffff49a224 */ /* 0x000fe200078e0a49 */
[----:B------:R-:W-:Y:S01]  /*3ff0*/  IABS R81, R6 ;  /* 0x0000000600517213 */ /* 0x000fe20000000000 */
[----:B------:R-:W-:Y:S01]  /*4000*/  IMAD.HI.U32 R3, R2, R79, RZ ;  /* 0x0000004f02037227 */ /* 0x000fe200078e00ff */
[----:B------:R-:W-:-:S02]  /*4010*/  ISETP.GT.U32.AND P4, PT, R44, R77, PT ;  /* 0x0000004d2c00720c */ /* 0x000fc40003f84070 */
[----:B------:R-:W-:Y:S01]  /*4020*/  IABS R7, R4 ;  /* 0x0000000400077213 */ /* 0x000fe20000000000 */
[----:B------:R-:W-:Y:S01]  /*4030*/  IMAD.HI.U32 R5, R2, R81, RZ ;  /* 0x0000005102057227 */ /* 0x000fe200078e00ff */
[----:B------:R-:W-:Y:S02]  /*4040*/  IADD3 R3, -R3, RZ, RZ ;  /* 0x000000ff03037210 */ /* 0x000fe40007ffe1ff */
[----:B------:R-:W-:Y:S01]  /*4050*/  ISETP.GE.AND P2, PT, R8, RZ, PT ;  /* 0x000000ff0800720c */ /* 0x000fe20003f46270 */
[----:B------:R-:W-:Y:S01]  /*4060*/  @!P5 IMAD.IADD R78, R78, 0x1, -R44 ;  /* 0x000000014e4ed824 */ /* 0x000fe200078e0a2c */
[----:B------:R-:W-:Y:S01]  /*4070*/  IABS R85, R9 ;  /* 0x0000000900557213 */ /* 0x000fe20000000000 */
[----:B------:R-:W-:Y:S01]  /*4080*/  IMAD.MOV R5, RZ, RZ, -R5 ;  /* 0x000000ffff057224 */ /* 0x000fe200078e0a05 */
[----:B------:R-:W-:Y:S01]  /*4090*/  IABS R149, R13 ;  /* 0x0000000d00957213 */ /* 0x000fe20000000000 */
[----:B------:R-:W-:Y:S01]  /*40a0*/  @!P3 IMAD.MOV R75, RZ, RZ, -R75 ;  /* 0x000000ffff4bb224 */ /* 0x000fe200078e0a4b */
[----:B------:R-:W-:Y:S01]  /*40b0*/  ISETP.GE.AND P3, PT, R4, RZ, PT ;  /* 0x000000ff0400720c */ /* 0x000fe20003f66270 */
[----:B------:R-:W-:Y:S01]  /*40c0*/  IMAD.HI.U32 R4, R2, R7, RZ ;  /* 0x0000000702047227 */ /* 0x000fe200078e00ff */
[----:B------:R-:W-:-:S03]  /*40d0*/  ISETP.GT.U32.AND P5, PT, R44, R78, PT ;  /* 0x0000004e2c00720c */ /* 0x000fc60003fa4070 */
[C---:B------:R-:W-:Y:S02]  /*40e0*/  IMAD R79, R44.reuse, R3, R79 ;  /* 0x000000032c4f7224 */ /* 0x040fe400078e024f */
[----:B------:R-:W-:Y:S02]  /*40f0*/  @!P4 IMAD.IADD R77, R77, 0x1, -R44 ;  /* 0x000000014d4dc824 */ /* 0x000fe400078e0a2c */
[C---:B------:R-:W-:Y:S01]  /*4100*/  IMAD R81, R44.reuse, R5, R81 ;  /* 0x000000052c517224 */ /* 0x040fe200078e0251 */
[C---:B------:R-:W-:Y:S01]  /*4110*/  ISETP.GT.U32.AND P4, PT, R44.reuse, R79, PT ;  /* 0x0000004f2c00720c */ /* 0x040fe20003f84070 */
[----:B------:R-:W-:Y:S02]  /*4120*/  IMAD.MOV R4, RZ, RZ, -R4 ;  /* 0x000000ffff047224 */ /* 0x000fe400078e0a04 */
[----:B------:R-:W-:Y:S01]  /*4130*/  @!P0 IMAD.MOV R77, RZ, RZ, -R77 ;  /* 0x000000ffff4d8224 */ /* 0x000fe200078e0a4d */
[C---:B------:R-:W-:Y:S01]  /*4140*/  ISETP.GT.U32.AND P0, PT, R44.reuse, R81, PT ;  /* 0x000000512c00720c */ /* 0x040fe20003f04070 */
[----:B------:R-:W-:Y:S01]  /*4150*/  IMAD R80, R44, R4, R7 ;  /* 0x000000042c507224 */ /* 0x000fe200078e0207 */
[C---:B------:R-:W-:Y:S01]  /*4160*/  IADD3 R4, R152.reuse, 0x4b, RZ ;  /* 0x0000004b98047810 */ /* 0x040fe20007ffe0ff */
[----:B------:R-:W-:Y:S01]  /*4170*/  VIADD R8, R152, 0x4d ;  /* 0x0000004d98087836 */ /* 0x000fe20000000000 */
[----:B------:R-:W-:Y:S01]  /*4180*/  @!P5 IADD3 R78, R78, -R44, RZ ;  /* 0x8000002c4e4ed210 */ /* 0x000fe20007ffe0ff */
[----:B------:R-:W-:Y:S01]  /*4190*/  @!P6 IMAD.MOV R76, RZ, RZ, -R76 ;  /* 0x000000ffff4ce224 */ /* 0x000fe200078e0a4c */
[----:B------:R-:W-:Y:S01]  /*41a0*/  IABS R5, R4 ;  /* 0x0000000400057213 */ /* 0x000fe20000000000 */
[----:B------:R-:W-:Y:S01]  /*41b0*/  VIADD R10, R152, 0x53 ;  /* 0x00000053980a7836 */ /* 0x000fe20000000000 */
[----:B------:R-:W-:Y:S01]  /*41c0*/  ISETP.GT.U32.AND P5, PT, R44, R80, PT ;  /* 0x000000502c00720c */ /* 0x000fe20003fa4070 */
[----:B------:R-:W-:Y:S01]  /*41d0*/  @!P4 IMAD.IADD R79, R79, 0x1, -R44 ;  /* 0x000000014f4fc824 */ /* 0x000fe200078e0a2c */
[----:B------:R-:W-:Y:S01]  /*41e0*/  ISETP.GE.AND P6, PT, R6, RZ, PT ;  /* 0x000000ff0600720c */ /* 0x000fe20003fc6270 */
[----:B------:R-:W-:Y:S01]  /*41f0*/  VIADD R6, R152, 0x4c ;  /* 0x0000004c98067836 */ /* 0x000fe20000000000 */
[----:B------:R-:W-:Y:S01]  /*4200*/  IABS R7, R8 ;  /* 0x0000000800077213 */ /* 0x000fe20000000000 */
[----:B------:R-:W-:Y:S01]  /*4210*/  IMAD.HI.U32 R3, R2, R5, RZ ;  /* 0x0000000502037227 */ /* 0x000fe200078e00ff */
[----:B------:R-:W-:-:S02]  /*4220*/  @!P0 IADD3 R81, R81, -R44, RZ ;  /* 0x8000002c51518210 */ /* 0x000fc40007ffe0ff */
[----:B------:R-:W-:Y:S01]  /*4230*/  IABS R83, R6 ;  /* 0x0000000600537213 */ /* 0x000fe20000000000 */
[----:B------:R-:W-:Y:S01]  /*4240*/  IMAD.MOV R3, RZ, RZ, -R3 ;  /* 0x000000ffff037224 */ /* 0x000fe200078e0a03 */
[C---:B------:R-:W-:Y:S01]  /*4250*/  ISETP.GT.U32.AND P4, PT, R44.reuse, R79, PT ;  /* 0x0000004f2c00720c */ /* 0x040fe20003f84070 */
[----:B------:R-:W-:Y:S01]  /*4260*/  @!P2 IMAD.MOV R78, RZ, RZ, -R78 ;  /* 0x000000ffff4ea224 */ /* 0x000fe200078e0a4e */
[C---:B------:R-:W-:Y:S01]  /*4270*/  ISETP.GT.U32.AND P0, PT, R44.reuse, R81, PT ;  /* 0x000000512c00720c */ /* 0x040fe20003f04070 */
[----:B------:R-:W-:Y:S01]  /*4280*/  IMAD R82, R44, R3, R5 ;  /* 0x000000032c527224 */ /* 0x000fe200078e0205 */
[----:B------:R-:W-:Y:S01]  /*4290*/  ISETP.GE.AND P2, PT, R4, RZ, PT ;  /* 0x000000ff0400720c */ /* 0x000fe20003f46270 */
[----:B------:R-:W-:Y:S01]  /*42a0*/  IMAD.HI.U32 R4, R2, R7, RZ ;  /* 0x0000000702047227 */ /* 0x000fe200078e00ff */
[----:B------:R-:W-:-:S03]  /*42b0*/  @!P5 IADD3 R80, R80, -R44, RZ ;  /* 0x8000002c5050d210 */ /* 0x000fc60007ffe0ff */
[----:B------:R-:W-:Y:S01]  /*42c0*/  IMAD.HI.U32 R5, R2, R85, RZ ;  /* 0x0000005502057227 */ /* 0x000fe200078e00ff */
[----:B------:R-:W-:-:S03]  /*42d0*/  ISETP.GT.U32.AND P5, PT, R44, R80, PT ;  /* 0x000000502c00720c */ /* 0x000fc60003fa4070 */
[----:B------:R-:W-:Y:S01]  /*42e0*/  IMAD.HI.U32 R3, R2, R83, RZ ;  /* 0x0000005302037227 */ /* 0x000fe200078e00ff */
[----:B------:R-:W-:Y:S02]  /*42f0*/  IADD3 R5, -R5, RZ, RZ ;  /* 0x000000ff05057210 */ /* 0x000fe40007ffe1ff */
[----:B------:R-:W-:Y:S01]  /*4300*/  @!P0 IADD3 R81, R81, -R44, RZ ;  /* 0x8000002c51518210 */ /* 0x000fe20007ffe0ff */
[----:B------:R-:W-:Y:S02]  /*4310*/  IMAD.MOV R4, RZ, RZ, -R4 ;  /* 0x000000ffff047224 */ /* 0x000fe400078e0a04 */
[----:B------:R-:W-:Y:S02]  /*4320*/  IMAD.MOV R3, RZ, RZ, -R3 ;  /* 0x000000ffff037224 */ /* 0x000fe400078e0a03 */
[C---:B------:R-:W-:Y:S02]  /*4330*/  IMAD R84, R44.reuse, R4, R7 ;  /* 0x000000042c547224 */ /* 0x040fe400078e0207 */
[----:B------:R-:W-:Y:S01]  /*4340*/  @!P4 IMAD.IADD R79, R79, 0x1, -R44 ;  /* 0x000000014f4fc824 */ /* 0x000fe200078e0a2c */
[C---:B------:R-:W-:Y:S01]  /*4350*/  ISETP.GT.U32.AND P4, PT, R44.reuse, R82, PT ;  /* 0x000000522c00720c */ /* 0x040fe20003f84070 */
[C---:B------:R-:W-:Y:S01]  /*4360*/  IMAD R83, R44.reuse, R3, R83 ;  /* 0x000000032c537224 */ /* 0x040fe200078e0253 */
[----:B------:R-:W-:Y:S01]  /*4370*/  ISETP.GT.U32.AND P0, PT, R44, R84, PT ;  /* 0x000000542c00720c */ /* 0x000fe20003f04070 */
[----:B------:R-:W-:-:S02]  /*4380*/  VIADD R4, R152, 0x4f ;  /* 0x0000004f98047836 */ /* 0x000fc40000000000 */
[C---:B------:R-:W-:Y:S02]  /*4390*/  IMAD R85, R44.reuse, R5, R85 ;  /* 0x000000052c557224 */ /* 0x040fe400078e0255 */
[----:B------:R-:W-:Y:S01]  /*43a0*/  @!P1 IMAD.MOV R79, RZ, RZ, -R79 ;  /* 0x000000ffff4f9224 */ /* 0x000fe200078e0a4f */
[----:B------:R-:W-:Y:S01]  /*43b0*/  IABS R5, R4 ;  /* 0x0000000400057213 */ /* 0x000fe20000000000 */
[----:B------:R-:W-:Y:S01]  /*43c0*/  @!P6 IMAD.MOV R81, RZ, RZ, -R81 ;  /* 0x000000ffff51e224 */ /* 0x000fe200078e0a51 */
[----:B------:R-:W-:Y:S01]  /*43d0*/  ISETP.GT.U32.AND P1, PT, R44, R83, PT ;  /* 0x000000532c00720c */ /* 0x000fe20003f24070 */
[----:B------:R-:W-:Y:S01]  /*43e0*/  @!P5 IMAD.IADD R80, R80, 0x1, -R44 ;  /* 0x000000015050d824 */ /* 0x000fe200078e0a2c */
[----:B------:R-:W-:Y:S01]  /*43f0*/  ISETP.GT.U32.AND P6, PT, R44, R85, PT ;  /* 0x000000552c00720c */ /* 0x000fe20003fc4070 */
[----:B------:R-:W-:Y:S01]  /*4400*/  IMAD.HI.U32 R3, R2, R5, RZ ;  /* 0x0000000502037227 */ /* 0x000fe200078e00ff */
[----:B------:R-:W-:-:S03]  /*4410*/  ISETP.GE.AND P5, PT, R6, RZ, PT ;  /* 0x000000ff0600720c */ /* 0x000fc60003fa6270 */
[----:B------:R-:W-:Y:S02]  /*4420*/  VIADD R6, R152, 0x50 ;  /* 0x0000005098067836 */ /* 0x000fe40000000000 */
[----:B------:R-:W-:Y:S02]  /*4430*/  IMAD.MOV R3, RZ, RZ, -R3 ;  /* 0x000000ffff037224 */ /* 0x000fe400078e0a03 */
[--C-:B------:R-:W-:Y:S01]  /*4440*/  @!P0 IMAD.IADD R84, R84, 0x1, -R44.reuse ;  /* 0x0000000154548824 */ /* 0x100fe200078e0a2c */
[----:B------:R-:W-:Y:S01]  /*4450*/  IABS R87, R6 ;  /* 0x0000000600577213 */ /* 0x000fe20000000000 */
[--C-:B------:R-:W-:Y:S02]  /*4460*/  @!P4 IMAD.IADD R82, R82, 0x1, -R44.reuse ;  /* 0x000000015252c824 */ /* 0x100fe400078e0a2c */
[----:B------:R-:W-:Y:S01]  /*4470*/  @!P1 IMAD.IADD R83, R83, 0x1, -R44 ;  /* 0x0000000153539824 */ /* 0x000fe200078e0a2c */
[----:B------:R-:W-:Y:S01]  /*4480*/  @!P6 IADD3 R85, R85, -R44, RZ ;  /* 0x8000002c5555e210 */ /* 0x000fe20007ffe0ff */
[C---:B------:R-:W-:Y:S01]  /*4490*/  IMAD R86, R44.reuse, R3, R5 ;  /* 0x000000032c567224 */ /* 0x040fe200078e0205 */
[----:B------:R-:W-:Y:S01]  /*44a0*/  ISETP.GT.U32.AND P6, PT, R44, R84, PT ;  /* 0x000000542c00720c */ /* 0x000fe20003fc4070 */
[----:B------:R-:W-:Y:S01]  /*44b0*/  IMAD.HI.U32 R3, R2, R87, RZ ;  /* 0x0000005702037227 */ /* 0x000fe200078e00ff */
[----:B------:R-:W-:-:S02]  /*44c0*/  ISETP.GT.U32.AND P4, PT, R44, R82, PT ;  /* 0x000000522c00720c */ /* 0x000fc40003f84070 */
[----:B------:R-:W-:Y:S01]  /*44d0*/  ISETP.GT.U32.AND P0, PT, R44, R83, PT ;  /* 0x000000532c00720c */ /* 0x000fe20003f04070 */
[----:B------:R-:W-:Y:S01]  /*44e0*/  VIADD R5, R152, 0x51 ;  /* 0x0000005198057836 */ /* 0x000fe20000000000 */
[----:B------:R-:W-:Y:S01]  /*44f0*/  IADD3 R3, -R3, RZ, RZ ;  /* 0x000000ff03037210 */ /* 0x000fe20007ffe1ff */
[----:B------:R-:W-:Y:S01]  /*4500*/  @!P3 IMAD.MOV R80, RZ, RZ, -R80 ;  /* 0x000000ffff50b224 */ /* 0x000fe200078e0a50 */
[----:B------:R-:W-:Y:S01]  /*4510*/  ISETP.GE.AND P3, PT, R8, RZ, PT ;  /* 0x000000ff0800720c */ /* 0x000fe20003f66270 */
[----:B------:R-:W-:Y:S01]  /*4520*/  VIADD R8, R152, 0x52 ;  /* 0x0000005298087836 */ /* 0x000fe20000000000 */
[----:B------:R-:W-:Y:S01]  /*4530*/  IABS R7, R5 ;  /* 0x0000000500077213 */ /* 0x000fe20000000000 */
[----:B------:R-:W-:Y:S01]  /*4540*/  IMAD R87, R44, R3, R87 ;  /* 0x000000032c577224 */ /* 0x000fe200078e0257 */
[----:B------:R-:W-:Y:S01]  /*4550*/  ISETP.GE.AND P1, PT, R4, RZ, PT ;  /* 0x000000ff0400720c */ /* 0x000fe20003f26270 */
[----:B------:R-:W-:Y:S01]  /*4560*/  @!P6 IMAD.IADD R84, R84, 0x1, -R44 ;  /* 0x000000015454e824 */ /* 0x000fe200078e0a2c */
[----:B------:R-:W-:Y:S01]  /*4570*/  IABS R89, R8 ;  /* 0x0000000800597213 */ /* 0x000fe20000000000 */
[----:B------:R-:W-:Y:S01]  /*4580*/  IMAD.HI.U32 R3, R2, R7, RZ ;  /* 0x0000000702037227 */ /* 0x000fe200078e00ff */
[----:B------:R-:W-:-:S02]  /*4590*/  ISETP.GT.U32.AND P6, PT, R44, R87, PT ;  /* 0x000000572c00720c */ /* 0x000fc40003fc4070 */
[----:B------:R-:W-:Y:S01]  /*45a0*/  @!P4 IADD3 R82, R82, -R44, RZ ;  /* 0x8000002c5252c210 */ /* 0x000fe20007ffe0ff */
[----:B------:R-:W-:Y:S01]  /*45b0*/  @!P0 IMAD.IADD R83, R83, 0x1, -R44 ;  /* 0x0000000153538824 */ /* 0x000fe200078e0a2c */
[----:B------:R-:W-:Y:S01]  /*45c0*/  ISETP.GT.U32.AND P0, PT, R44, R86, PT ;  /* 0x000000562c00720c */ /* 0x000fe20003f04070 */
[----:B------:R-:W-:Y:S01]  /*45d0*/  IMAD.HI.U32 R4, R2, R89, RZ ;  /* 0x0000005902047227 */ /* 0x000fe200078e00ff */
[----:B------:R-:W-:Y:S02]  /*45e0*/  ISETP.GE.AND P4, PT, R9, RZ, PT ;  /* 0x000000ff0900720c */ /* 0x000fe40003f86270 */
[----:B------:R-:W-:Y:S01]  /*45f0*/  IABS R9, R10 ;  /* 0x0000000a00097213 */ /* 0x000fe20000000000 */
[----:B------:R-:W-:Y:S01]  /*4600*/  @!P2 IMAD.MOV R82, RZ, RZ, -R82 ;  /* 0x000000ffff52a224 */ /* 0x000fe200078e0a52 */
[----:B------:R-:W-:Y:S01]  /*4610*/  ISETP.GT.U32.AND P2, PT, R44, R85, PT ;  /* 0x000000552c00720c */ /* 0x000fe20003f44070 */
[----:B------:R-:W-:Y:S02]  /*4620*/  IMAD.MOV R3, RZ, RZ, -R3 ;  /* 0x000000ffff037224 */ /* 0x000fe400078e0a03 */
[----:B------:R-:W-:Y:S01]  /*4630*/  @!P6 IADD3 R87, R87, -R44, RZ ;  /* 0x8000002c5757e210 */ /* 0x000fe20007ffe0ff */
[----:B------:R-:W-:-:S02]  /*4640*/  IMAD.MOV R4, RZ, RZ, -R4 ;  /* 0x000000ffff047224 */ /* 0x000fc400078e0a04 */
[C---:B------:R-:W-:Y:S01]  /*4650*/  IMAD R88, R44.reuse, R3, R7 ;  /* 0x000000032c587224 */ /* 0x040fe200078e0207 */
[----:B------:R-:W-:Y:S01]  /*4660*/  ISETP.GT.U32.AND P6, PT, R44, R87, PT ;  /* 0x000000572c00720c */ /* 0x000fe20003fc4070 */
[----:B------:R-:W-:Y:S01]  /*4670*/  @!P0 IMAD.IADD R86, R86, 0x1, -R44 ;  /* 0x0000000156568824 */ /* 0x000fe200078e0a2c */
[----:B------:R-:W-:Y:S01]  /*4680*/  ISETP.GE.AND P0, PT, R5, RZ, PT ;  /* 0x000000ff0500720c */ /* 0x000fe20003f06270 */
[----:B------:R-:W-:-:S03]  /*4690*/  IMAD.HI.U32 R5, R2, R9, RZ ;  /* 0x0000000902057227 */ /* 0x000fc600078e00ff */
[----:B------:R-:W-:Y:S01]  /*46a0*/  @!P2 IADD3 R85, R85, -R44, RZ ;  /* 0x8000002c5555a210 */ /* 0x000fe20007ffe0ff */
[----:B------:R-:W-:Y:S01]  /*46b0*/  IMAD.MOV R5, RZ, RZ, -R5 ;  /* 0x000000ffff057224 */ /* 0x000fe200078e0a05 */
[----:B------:R-:W-:Y:S01]  /*46c0*/  ISETP.GE.AND P2, PT, R6, RZ, PT ;  /* 0x000000ff0600720c */ /* 0x000fe20003f46270 */
[----:B------:R-:W-:Y:S01]  /*46d0*/  IMAD R89, R44, R4, R89 ;  /* 0x000000042c597224 */ /* 0x000fe200078e0259 */
[----:B------:R-:W-:Y:S01]  /*46e0*/  IADD3 R6, R152, 0x54, RZ ;  /* 0x0000005498067810 */ /* 0x000fe20007ffe0ff */
[----:B------:R-:W-:Y:S01]  /*46f0*/  @!P3 IMAD.MOV R84, RZ, RZ, -R84 ;  /* 0x000000ffff54b224 */ /* 0x000fe200078e0a54 */
[C---:B------:R-:W-:Y:S01]  /*4700*/  ISETP.GT.U32.AND P3, PT, R44.reuse, R88, PT ;  /* 0x000000582c00720c */ /* 0x040fe20003f64070 */
[C---:B------:R-:W-:Y:S01]  /*4710*/  IMAD R90, R44.reuse, R5, R9 ;  /* 0x000000052c5a7224 */ /* 0x040fe200078e0209 */
[----:B------:R-:W-:Y:S01]  /*4720*/  @!P6 IADD3 R87, R87, -R44, RZ ;  /* 0x8000002c5757e210 */ /* 0x000fe20007ffe0ff */
[----:B------:R-:W-:Y:S01]  /*4730*/  @!P4 IMAD.MOV R85, RZ, RZ, -R85 ;  /* 0x000000ffff55c224 */ /* 0x000fe200078e0a55 */
[----:B------:R-:W-:Y:S01]  /*4740*/  ISETP.GT.U32.AND P4, PT, R44, R89, PT ;  /* 0x000000592c00720c */ /* 0x000fe20003f84070 */
[----:B------:R-:W-:Y:S01]  /*4750*/  VIADD R7, R152, 0x55 ;  /* 0x0000005598077836 */ /* 0x000fe20000000000 */
[----:B------:R-:W-:Y:S01]  /*4760*/  ISETP.GT.U32.AND P6, PT, R44, R90, PT ;  /* 0x0000005a2c00720c */ /* 0x000fe20003fc4070 */
[----:B------:R-:W-:Y:S01]  /*4770*/  @!P5 IMAD.MOV R83, RZ, RZ, -R83 ;  /* 0x000000ffff53d224 */ /* 0x000fe200078e0a53 */
[----:B------:R-:W-:Y:S01]  /*4780*/  IABS R91, R6 ;  /* 0x00000006005b7213 */ /* 0x000fe20000000000 */
[----:B------:R-:W-:Y:S01]  /*4790*/  @!P2 IMAD.MOV R87, RZ, RZ, -R87 ;  /* 0x000000ffff57a224 */ /* 0x000fe200078e0a57 */
[----:B------:R-:W-:Y:S01]  /*47a0*/  IABS R5, R7 ;  /* 0x0000000700057213 */ /* 0x000fe20000000000 */
[----:B------:R-:W-:Y:S01]  /*47b0*/  VIADD R11, R152, 0x60 ;  /* 0x00000060980b7836 */ /* 0x000fe20000000000 */
[----:B------:R-:W-:Y:S01]  /*47c0*/  ISETP.GT.U32.AND P5, PT, R44, R86, PT ;  /* 0x000000562c00720c */ /* 0x000fe20003fa4070 */
[----:B------:R-:W-:Y:S01]  /*47d0*/  @!P3 IMAD.IADD R88, R88, 0x1, -R44 ;  /* 0x000000015858b824 */ /* 0x000fe200078e0a2c */
[----:B------:R-:W-:Y:S01]  /*47e0*/  IADD3 R9, R152, 0x57, RZ ;  /* 0x0000005798097810 */ /* 0x000fe20007ffe0ff */
[----:B------:R-:W-:Y:S01]  /*47f0*/  IMAD.HI.U32 R3, R2, R91, RZ ;  /* 0x0000005b02037227 */ /* 0x000fe200078e00ff */
[----:B------:R-:W-:-:S02]  /*4800*/  ISETP.GE.AND P3, PT, R10, RZ, PT ;  /* 0x000000ff0a00720c */ /* 0x000fc40003f66270 */
[----:B------:R-:W-:Y:S01]  /*4810*/  IABS R103, R11 ;  /* 0x0000000b00677213 */ /* 0x000fe20000000000 */
[--C-:B------:R-:W-:Y:S01]  /*4820*/  @!P4 IMAD.IADD R89, R89, 0x1, -R44.reuse ;  /* 0x000000015959c824 */ /* 0x100fe200078e0a2c */
[----:B------:R-:W-:Y:S01]  /*4830*/  ISETP.GT.U32.AND P4, PT, R44, R88, PT ;  /* 0x000000582c00720c */ /* 0x000fe20003f84070 */
[----:B------:R-:W-:Y:S01]  /*4840*/  @!P6 IMAD.IADD R90, R90, 0x1, -R44 ;  /* 0x000000015a5ae824 */ /* 0x000fe200078e0a2c */
[----:B------:R-:W-:Y:S01]  /*4850*/  IADD3 R4, -R3, RZ, RZ ;  /* 0x000000ff03047210 */ /* 0x000fe20007ffe1ff */
[----:B------:R-:W-:Y:S01]  /*4860*/  IMAD.HI.U32 R3, R2, R5, RZ ;  /* 0x0000000502037227 */ /* 0x000fe200078e00ff */
[----:B------:R-:W-:-:S03]  /*4870*/  ISETP.GT.U32.AND P6, PT, R44, R89, PT ;  /* 0x000000592c00720c */ /* 0x000fc60003fc4070 */
[----:B------:R-:W-:Y:S02]  /*4880*/  IMAD R91, R44, R4, R91 ;  /* 0x000000042c5b7224 */ /* 0x000fe400078e025b */
[----:B------:R-:W-:Y:S02]  /*4890*/  IMAD.MOV R3, RZ, RZ, -R3 ;  /* 0x000000ffff037224 */ /* 0x000fe400078e0a03 */
[--C-:B------:R-:W-:Y:S01]  /*48a0*/  @!P5 IMAD.IADD R86, R86, 0x1, -R44.reuse ;  /* 0x000000015656d824 */ /* 0x100fe200078e0a2c */
[----:B------:R-:W-:Y:S01]  /*48b0*/  ISETP.GE.AND P5, PT, R8, RZ, PT ;  /* 0x000000ff0800720c */ /* 0x000fe20003fa6270 */
[--C-:B------:R-:W-:Y:S01]  /*48c0*/  @!P4 IMAD.IADD R88, R88, 0x1, -R44.reuse ;  /* 0x000000015858c824 */ /* 0x100fe200078e0a2c */
[C---:B------:R-:W-:Y:S01]  /*48d0*/  ISETP.GT.U32.AND P4, PT, R44.reuse, R91, PT ;  /* 0x0000005b2c00720c */ /* 0x040fe20003f84070 */
[----:B------:R-:W-:Y:S01]  /*48e0*/  IMAD R92, R44, R3, R5 ;  /* 0x000000032c5c7224 */ /* 0x000fe200078e0205 */
[----:B------:R-:W-:Y:S01]  /*48f0*/  IABS R5, R9 ;  /* 0x0000000900057213 */ /* 0x000fe20000000000 */
[----:B------:R-:W-:-:S02]  /*4900*/  @!P6 IMAD.IADD R89, R89, 0x1, -R44 ;  /* 0x000000015959e824 */ /* 0x000fc400078e0a2c */
[----:B------:R-:W-:Y:S01]  /*4910*/  VIADD R8, R152, 0x56 ;  /* 0x0000005698087836 */ /* 0x000fe20000000000 */
[----:B------:R-:W-:Y:S01]  /*4920*/  ISETP.GT.U32.AND P6, PT, R44, R92, PT ;  /* 0x0000005c2c00720c */ /* 0x000fe20003fc4070 */
[----:B------:R-:W-:Y:S02]  /*4930*/  VIADD R10, R152, 0x58 ;  /* 0x00000058980a7836 */ /* 0x000fe40000000000 */
[----:B------:R-:W-:Y:S01]  /*4940*/  @!P1 IMAD.MOV R86, RZ, RZ, -R86 ;  /* 0x000000ffff569224 */ /* 0x000fe200078e0a56 */
[----:B------:R-:W-:Y:S01]  /*4950*/  IABS R93, R8 ;  /* 0x00000008005d7213 */ /* 0x000fe20000000000 */
[----:B------:R-:W-:Y:S01]  /*4960*/  @!P0 IMAD.MOV R88, RZ, RZ, -R88 ;  /* 0x000000ffff588224 */ /* 0x000fe200078e0a58 */
[----:B------:R-:W-:Y:S01]  /*4970*/  IABS R95, R10 ;  /* 0x0000000a005f7213 */ /* 0x000fe20000000000 */
[----:B------:R-:W-:Y:S01]  /*4980*/  @!P4 IMAD.IADD R91, R91, 0x1, -R44 ;  /* 0x000000015b5bc824 */ /* 0x000fe200078e0a2c */
[----:B------:R-:W-:Y:S01]  /*4990*/  ISETP.GT.U32.AND P1, PT, R44, R90, PT ;  /* 0x0000005a2c00720c */ /* 0x000fe20003f24070 */
[----:B------:R-:W-:Y:S01]  /*49a0*/  IMAD.HI.U32 R3, R2, R93, RZ ;  /* 0x0000005d02037227 */ /* 0x000fe200078e00ff */
[----:B------:R-:W-:-:S03]  /*49b0*/  ISETP.GE.AND P4, PT, R7, RZ, PT ;  /* 0x000000ff0700720c */ /* 0x000fc60003f86270 */
[----:B------:R-:W-:Y:S01]  /*49c0*/  @!P6 IADD3 R92, R92, -R44, RZ ;  /* 0x8000002c5c5ce210 */ /* 0x000fe20007ffe0ff */
[----:B------:R-:W-:Y:S01]  /*49d0*/  IMAD.MOV R4, RZ, RZ, -R3 ;  /* 0x000000ffff047224 */ /* 0x000fe200078e0a03 */
[----:B------:R-:W-:Y:S01]  /*49e0*/  ISETP.GT.U32.AND P6, PT, R44, R91, PT ;  /* 0x0000005b2c00720c */ /* 0x000fe20003fc4070 */
[----:B------:R-:W-:Y:S01]  /*49f0*/  IMAD.HI.U32 R3, R2, R5, RZ ;  /* 0x0000000502037227 */ /* 0x000fe200078e00ff */
[----:B------:R-:W-:-:S03]  /*4a00*/  ISETP.GT.U32.AND P0, PT, R44, R92, PT ;  /* 0x0000005c2c00720c */ /* 0x000fc60003f04070 */
[----:B------:R-:W-:Y:S01]  /*4a10*/  IMAD R93, R44, R4, R93 ;  /* 0x000000042c5d7224 */ /* 0x000fe200078e025d */
[----:B------:R-:W-:Y:S01]  /*4a20*/  @!P1 IADD3 R90, R90, -R44, RZ ;  /* 0x8000002c5a5a9210 */ /* 0x000fe20007ffe0ff */
[----:B------:R-:W-:Y:S01]  /*4a30*/  IMAD.MOV R94, RZ, RZ, -R3 ;  /* 0x000000ffff5e7224 */ /* 0x000fe200078e0a03 */
[----:B------:R-:W-:Y:S01]  /*4a40*/  ISETP.GE.AND P1, PT, R6, RZ, PT ;  /* 0x000000ff0600720c */ /* 0x000fe20003f26270 */
[----:B------:R-:W-:Y:S01]  /*4a50*/  VIADD R4, R152, 0x59 ;  /* 0x0000005998047836 */ /* 0x000fe20000000000 */
[C---:B------:R-:W-:Y:S01]  /*4a60*/  ISETP.GT.U32.AND P2, PT, R44.reuse, R93, PT ;  /* 0x0000005d2c00720c */ /* 0x040fe20003f44070 */
[----:B------:R-:W-:Y:S01]  /*4a70*/  IMAD R94, R44, R94, R5 ;  /* 0x0000005e2c5e7224 */ /* 0x000fe200078e0205 */
[----:B------:R-:W-:Y:S01]  /*4a80*/  @!P3 IADD3 R90, -R90, RZ, RZ ;  /* 0x000000ff5a5ab210 */ /* 0x000fe20007ffe1ff */
[----:B------:R-:W-:Y:S01]  /*4a90*/  @!P6 IMAD.IADD R91, R91, 0x1, -R44 ;  /* 0x000000015b5be824 */ /* 0x000fe200078e0a2c */
[----:B------:R-:W-:Y:S01]  /*4aa0*/  IABS R5, R4 ;  /* 0x0000000400057213 */ /* 0x000fe20000000000 */
[----:B------:R-:W-:Y:S01]  /*4ab0*/  IMAD.HI.U32 R3, R2, R95, RZ ;  /* 0x0000005f02037227 */ /* 0x000fe200078e00ff */
[----:B------:R-:W-:-:S02]  /*4ac0*/  ISETP.GT.U32.AND P6, PT, R44, R94, PT ;  /* 0x0000005e2c00720c */ /* 0x000fc40003fc4070 */
[----:B------:R-:W-:Y:S01]  /*4ad0*/  @!P0 IADD3 R92, R92, -R44, RZ ;  /* 0x8000002c5c5c8210 */ /* 0x000fe20007ffe0ff */
[----:B------:R-:W-:Y:S01]  /*4ae0*/  IMAD.MOV R3, RZ, RZ, -R3 ;  /* 0x000000ffff037224 */ /* 0x000fe200078e0a03 */
[----:B------:R-:W-:Y:S01]  /*4af0*/  ISETP.GE.AND P3, PT, R9, RZ, PT ;  /* 0x000000ff0900720c */ /* 0x000fe20003f66270 */
[----:B------:R-:W-:Y:S01]  /*4b00*/  @!P5 IMAD.MOV R89, RZ, RZ, -R89 ;  /* 0x000000ffff59d224 */ /* 0x000fe200078e0a59 */
[----:B------:R-:W-:Y:S01]  /*4b10*/  @!P4 IADD3 R92, -R92, RZ, RZ ;  /* 0x000000ff5c5cc210 */ /* 0x000fe20007ffe1ff */
[----:B------:R-:W-:Y:S01]  /*4b20*/  @!P2 IMAD.IADD R93, R93, 0x1, -R44 ;  /* 0x000000015d5da824 */ /* 0x000fe200078e0a2c */
[----:B------:R-:W-:Y:S01]  /*4b30*/  ISETP.GE.AND P5, PT, R8, RZ, PT ;  /* 0x000000ff0800720c */ /* 0x000fe20003fa6270 */
[----:B------:R-:W-:Y:S01]  /*4b40*/  IMAD R95, R44, R3, R95 ;  /* 0x000000032c5f7224 */ /* 0x000fe200078e025f */
[----:B------:R-:W-:Y:S01]  /*4b50*/  IADD3 R9, R152, 0x5c, RZ ;  /* 0x0000005c98097810 */ /* 0x000fe20007ffe0ff */
[----:B------:R-:W-:Y:S01]  /*4b60*/  IMAD.HI.U32 R3, R2, R5, RZ ;  /* 0x0000000502037227 */ /* 0x000fe200078e00ff */
[----:B------:R-:W-:-:S02]  /*4b70*/  ISETP.GE.AND P2, PT, R4, RZ, PT ;  /* 0x000000ff0400720c */ /* 0x000fc40003f46270 */
[----:B------:R-:W-:Y:S01]  /*4b80*/  ISETP.GT.U32.AND P4, PT, R44, R95, PT ;  /* 0x0000005f2c00720c */ /* 0x000fe20003f84070 */
[--C-:B------:R-:W-:Y:S01]  /*4b90*/  @!P6 IMAD.IADD R94, R94, 0x1, -R44.reuse ;  /* 0x000000015e5ee824 */ /* 0x100fe200078e0a2c */
[----:B------:R-:W-:Y:S01]  /*4ba0*/  ISETP.GT.U32.AND P6, PT, R44, R93, PT ;  /* 0x0000005d2c00720c */ /* 0x000fe20003fc4070 */
[----:B------:R-:W-:Y:S01]  /*4bb0*/  IMAD.MOV R3, RZ, RZ, -R3 ;  /* 0x000000ffff037224 */ /* 0x000fe200078e0a03 */
[----:B------:R-:W-:Y:S01]  /*4bc0*/  IABS R99, R9 ;  /* 0x0000000900637213 */ /* 0x000fe20000000000 */
[----:B------:R-:W-:Y:S01]  /*4bd0*/  VIADD R6, R152, 0x5a ;  /* 0x0000005a98067836 */ /* 0x000fe20000000000 */
[----:B------:R-:W-:Y:S01]  /*4be0*/  ISETP.GE.AND P0, PT, R10, RZ, PT ;  /* 0x000000ff0a00720c */ /* 0x000fe20003f06270 */
[----:B------:R-:W-:Y:S02]  /*4bf0*/  IMAD R96, R44, R3, R5 ;  /* 0x000000032c607224 */ /* 0x000fe400078e0205 */
[----:B------:R-:W-:Y:S01]  /*4c00*/  VIADD R8, R152, 0x5b ;  /* 0x0000005b98087836 */ /* 0x000fe20000000000 */
[----:B------:R-:W-:Y:S01]  /*4c10*/  IABS R97, R6 ;  /* 0x0000000600617213 */ /* 0x000fe20000000000 */
[----:B------:R-:W-:Y:S01]  /*4c20*/  @!P1 IMAD.MOV R91, RZ, RZ, -R91 ;  /* 0x000000ffff5b9224 */ /* 0x000fe200078e0a5b */
[C---:B------:R-:W-:Y:S01]  /*4c30*/  ISETP.GT.U32.AND P1, PT, R44.reuse, R94, PT ;  /* 0x0000005e2c00720c */ /* 0x040fe20003f24070 */
[--C-:B------:R-:W-:Y:S01]  /*4c40*/  @!P4 IMAD.IADD R95, R95, 0x1, -R44.reuse ;  /* 0x000000015f5fc824 */ /* 0x100fe200078e0a2c */
[----:B------:R-:W-:Y:S01]  /*4c50*/  IABS R7, R8 ;  /* 0x0000000800077213 */ /* 0x000fe20000000000 */
[----:B------:R-:W-:Y:S01]  /*4c60*/  @!P6 IMAD.IADD R93, R93, 0x1, -R44 ;  /* 0x000000015d5de824 */ /* 0x000fe200078e0a2c */
[----:B------:R-:W-:Y:S01]  /*4c70*/  ISETP.GT.U32.AND P6, PT, R44, R96, PT ;  /* 0x000000602c00720c */ /* 0x000fe20003fc4070 */
[----:B------:R-:W-:Y:S01]  /*4c80*/  IMAD.HI.U32 R3, R2, R97, RZ ;  /* 0x0000006102037227 */ /* 0x000fe200078e00ff */
[----:B------:R-:W-:-:S02]  /*4c90*/  ISETP.GE.AND P4, PT, R8, RZ, PT ;  /* 0x000000ff0800720c */ /* 0x000fc40003f86270 */
[----:B------:R-:W-:Y:S01]  /*4ca0*/  @!P5 IADD3 R93, -R93, RZ, RZ ;  /* 0x000000ff5d5dd210 */ /* 0x000fe20007ffe1ff */
[----:B------:R-:W-:Y:S01]  /*4cb0*/  IMAD.HI.U32 R4, R2, R7, RZ ;  /* 0x0000000702047227 */ /* 0x000fe200078e00ff */
[----:B------:R-:W-:-:S03]  /*4cc0*/  ISETP.GT.U32.AND P5, PT, R44, R95, PT ;  /* 0x0000005f2c00720c */ /* 0x000fc60003fa4070 */
[----:B------:R-:W-:Y:S01]  /*4cd0*/  IMAD.MOV R5, RZ, RZ, -R3 ;  /* 0x000000ffff057224 */ /* 0x000fe200078e0a03 */
[----:B------:R-:W-:Y:S01]  /*4ce0*/  IADD3 R4, -R4, RZ, RZ ;  /* 0x000000ff04047210 */ /* 0x000fe20007ffe1ff */
[--C-:B------:R-:W-:Y:S01]  /*4cf0*/  @!P1 IMAD.IADD R94, R94, 0x1, -R44.reuse ;  /* 0x000000015e5e9824 */ /* 0x100fe200078e0a2c */
[----:B------:R-:W-:Y:S01]  /*4d00*/  ISETP.GE.AND P1, PT, R6, RZ, PT ;  /* 0x000000ff0600720c */ /* 0x000fe20003f26270 */
[----:B------:R-:W-:Y:S02]  /*4d10*/  @!P6 IMAD.IADD R96, R96, 0x1, -R44 ;  /* 0x000000016060e824 */ /* 0x000fe400078e0a2c */
[----:B------:R-:W-:Y:S01]  /*4d20*/  IMAD.HI.U32 R3, R2, R99, RZ ;  /* 0x0000006302037227 */ /* 0x000fe200078e00ff */
[----:B------:R-:W-:Y:S02]  /*4d30*/  @!P3 IADD3 R94, -R94, RZ, RZ ;  /* 0x000000ff5e5eb210 */ /* 0x000fe40007ffe1ff */
[C---:B------:R-:W-:Y:S01]  /*4d40*/  ISETP.GT.U32.AND P6, PT, R44.reuse, R96, PT ;  /* 0x000000602c00720c */ /* 0x040fe20003fc4070 */
[----:B------:R-:W-:-:S02]  /*4d50*/  IMAD R97, R44, R5, R97 ;  /* 0x000000052c617224 */ /* 0x000fc400078e0261 */
[C---:B------:R-:W-:Y:S02]  /*4d60*/  IMAD R98, R44.reuse, R4, R7 ;  /* 0x000000042c627224 */ /* 0x040fe400078e0207 */
[----:B------:R-:W-:Y:S01]  /*4d70*/  IMAD.MOV R3, RZ, RZ, -R3 ;  /* 0x000000ffff037224 */ /* 0x000fe200078e0a03 */
[C---:B------:R-:W-:Y:S01]  /*4d80*/  ISETP.GT.U32.AND P3, PT, R44.reuse, R97, PT ;  /* 0x000000612c00720c */ /* 0x040fe20003f64070 */
[--C-:B------:R-:W-:Y:S01]  /*4d90*/  @!P5 IMAD.IADD R95, R95, 0x1, -R44.reuse ;  /* 0x000000015f5fd824 */ /* 0x100fe200078e0a2c */
[C---:B------:R-:W-:Y:S01]  /*4da0*/  ISETP.GT.U32.AND P5, PT, R44.reuse, R98, PT ;  /* 0x000000622c00720c */ /* 0x040fe20003fa4070 */
[----:B------:R-:W-:Y:S02]  /*4db0*/  IMAD R99, R44, R3, R99 ;  /* 0x000000032c637224 */ /* 0x000fe400078e0263 */
[----:B------:R-:W-:Y:S02]  /*4dc0*/  VIADD R6, R152, 0x5d ;  /* 0x0000005d98067836 */ /* 0x000fe40000000000 */
[----:B------:R-:W-:Y:S01]  /*4dd0*/  @!P6 IMAD.IADD R96, R96, 0x1, -R44 ;  /* 0x000000016060e824 */ /* 0x000fe200078e0a2c */
[----:B------:R-:W-:Y:S01]  /*4de0*/  ISETP.GT.U32.AND P6, PT, R44, R99, PT ;  /* 0x000000632c00720c */ /* 0x000fe20003fc4070 */
[C---:B------:R-:W-:Y:S01]  /*4df0*/  VIADD R8, R152.reuse, 0x5e ;  /* 0x0000005e98087836 */ /* 0x040fe20000000000 */
[----:B------:R-:W-:Y:S01]  /*4e00*/  IABS R5, R6 ;  /* 0x0000000600057213 */ /* 0x000fe20000000000 */
[----:B------:R-:W-:-:S02]  /*4e10*/  VIADD R10, R152, 0x5f ;  /* 0x0000005f980a7836 */ /* 0x000fc40000000000 */
[----:B------:R-:W-:Y:S01]  /*4e20*/  @!P3 IADD3 R97, R97, -R44, RZ ;  /* 0x8000002c6161b210 */ /* 0x000fe20007ffe0ff */
[----:B------:R-:W-:Y:S01]  /*4e30*/  @!P2 IMAD.MOV R96, RZ, RZ, -R96 ;  /* 0x000000ffff60a224 */ /* 0x000fe200078e0a60 */
[----:B------:R-:W-:Y:S01]  /*4e40*/  IABS R101, R8 ;  /* 0x0000000800657213 */ /* 0x000fe20000000000 */
[----:B------:R-:W-:Y:S01]  /*4e50*/  @!P5 IMAD.IADD R98, R98, 0x1, -R44 ;  /* 0x000000016262d824 */ /* 0x000fe200078e0a2c */
[----:B------:R-:W-:Y:S01]  /*4e60*/  ISETP.GT.U32.AND P5, PT, R44, R97, PT ;  /* 0x000000612c00720c */ /* 0x000fe20003fa4070 */
[----:B------:R-:W-:Y:S01]  /*4e70*/  IMAD.HI.U32 R3, R2, R5, RZ ;  /* 0x0000000502037227 */ /* 0x000fe200078e00ff */
[----:B------:R-:W-:Y:S02]  /*4e80*/  IABS R7, R10 ;  /* 0x0000000a00077213 */ /* 0x000fe40000000000 */
[----:B------:R-:W-:Y:S01]  /*4e90*/  @!P6 IADD3 R99, R99, -R44, RZ ;  /* 0x8000002c6363e210 */ /* 0x000fe20007ffe0ff */
[----:B------:R-:W-:Y:S01]  /*4ea0*/  IMAD.MOV R3, RZ, RZ, -R3 ;  /* 0x000000ffff037224 */ /* 0x000fe200078e0a03 */
[----:B------:R-:W-:Y:S01]  /*4eb0*/  ISETP.GT.U32.AND P6, PT, R44, R98, PT ;  /* 0x000000622c00720c */ /* 0x000fe20003fc4070 */
[----:B------:R-:W-:Y:S01]  /*4ec0*/  IMAD.HI.U32 R4, R2, R101, RZ ;  /* 0x0000006502047227 */ /* 0x000fe200078e00ff */
[----:B------:R-:W-:-:S02]  /*4ed0*/  ISETP.GE.AND P2, PT, R6, RZ, PT ;  /* 0x000000ff0600720c */ /* 0x000fc40003f46270 */
[----:B------:R-:W-:Y:S01]  /*4ee0*/  IADD3 R6, R152, 0x61, RZ ;  /* 0x0000006198067810 */ /* 0x000fe20007ffe0ff */
[C---:B------:R-:W-:Y:S01]  /*4ef0*/  IMAD R100, R44.reuse, R3, R5 ;  /* 0x000000032c647224 */ /* 0x040fe200078e0205 */
[----:B------:R-:W-:Y:S01]  /*4f00*/  ISETP.GE.AND P3, PT, R9, RZ, PT ;  /* 0x000000ff0900720c */ /* 0x000fe20003f66270 */
[----:B------:R-:W-:Y:S01]  /*4f10*/  IMAD.MOV R4, RZ, RZ, -R4 ;  /* 0x000000ffff047224 */ /* 0x000fe200078e0a04 */
[----:B------:R-:W-:Y:S01]  /*4f20*/  IABS R5, R6 ;  /* 0x0000000600057213 */ /* 0x000fe20000000000 */
[--C-:B------:R-:W-:Y:S01]  /*4f30*/  @!P5 IMAD.IADD R97, R97, 0x1, -R44.reuse ;  /* 0x000000016161d824 */ /* 0x100fe200078e0a2c */
[C---:B------:R-:W-:Y:S01]  /*4f40*/  ISETP.GT.U32.AND P5, PT, R44.reuse, R100, PT ;  /* 0x000000642c00720c */ /* 0x040fe20003fa4070 */
[----:B------:R-:W-:Y:S02]  /*4f50*/  IMAD R101, R44, R4, R101 ;  /* 0x000000042c657224 */ /* 0x000fe400078e0265 */
[----:B------:R-:W-:Y:S01]  /*4f60*/  @!P6 IMAD.IADD R98, R98, 0x1, -R44 ;  /* 0x000000016262e824 */ /* 0x000fe200078e0a2c */
[----:B------:R-:W-:Y:S01]  /*4f70*/  @!P1 IADD3 R97, -R97, RZ, RZ ;  /* 0x000000ff61619210 */ /* 0x000fe20007ffe1ff */
[----:B------:R-:W-:Y:S01]  /*4f80*/  IMAD.HI.U32 R4, R2, R103, RZ ;  /* 0x0000006702047227 */ /* 0x000fe200078e00ff */
[----:B------:R-:W-:-:S03]  /*4f90*/  ISETP.GT.U32.AND P6, PT, R44, R101, PT ;  /* 0x000000652c00720c */ /* 0x000fc60003fc4070 */
[----:B------:R-:W-:Y:S02]  /*4fa0*/  IMAD.MOV R4, RZ, RZ, -R4 ;  /* 0x000000ffff047224 */ /* 0x000fe400078e0a04 */
[----:B------:R-:W-:-:S04]  /*4fb0*/  IMAD.HI.U32 R3, R2, R7, RZ ;  /* 0x0000000702037227 */ /* 0x000fc800078e00ff */
[----:B------:R-:W-:Y:S02]  /*4fc0*/  IMAD R103, R44, R4, R103 ;  /* 0x000000042c677224 */ /* 0x000fe400078e0267 */
[----:B------:R-:W-:Y:S02]  /*4fd0*/  @!P5 IMAD.IADD R100, R100, 0x1, -R44 ;  /* 0x000000016464d824 */ /* 0x000fe400078e0a2c */
[----:B------:R-:W-:Y:S01]  /*4fe0*/  @!P4 IMAD.MOV R98, RZ, RZ, -R98 ;  /* 0x000000ffff62c224 */ /* 0x000fe200078e0a62 */
[C---:B------:R-:W-:Y:S01]  /*4ff0*/  ISETP.GT.U32.AND P4, PT, R44.reuse, R103, PT ;  /* 0x000000672c00720c */ /* 0x040fe20003f84070 */
[----:B------:R-:W-:Y:S01]  /*5000*/  @!P6 IMAD.IADD R101, R101, 0x1, -R44 ;  /* 0x000000016565e824 */ /* 0x000fe200078e0a2c */
[----:B------:R-:W-:Y:S01]  /*5010*/  ISETP.GT.U32.AND P1, PT, R44, R100, PT ;  /* 0x000000642c00720c */ /* 0x000fe20003f24070 */
[----:B------:R-:W-:Y:S02]  /*5020*/  IMAD.MOV R3, RZ, RZ, -R3 ;  /* 0x000000ffff037224 */ /* 0x000fe400078e0a03 */
[----:B------:R-:W-:Y:S01]  /*5030*/  VIADD R4, R152, 0x62 ;  /* 0x0000006298047836 */ /* 0x000fe20000000000 */
[C---:B------:R-:W-:Y:S01]  /*5040*/  ISETP.GT.U32.AND P6, PT, R44.reuse, R101, PT ;  /* 0x000000652c00720c */ /* 0x040fe20003fc4070 */
[----:B------:R-:W-:-:S02]  /*5050*/  IMAD R102, R44, R3, R7 ;  /* 0x000000032c667224 */ /* 0x000fc400078e0207 */
[----:B------:R-:W-:Y:S01]  /*5060*/  IMAD.HI.U32 R3, R2, R5, RZ ;  /* 0x0000000502037227 */ /* 0x000fe200078e00ff */
[----:B------:R-:W-:Y:S02]  /*5070*/  IABS R105, R4 ;  /* 0x0000000400697213 */ /* 0x000fe40000000000 */
[----:B------:R-:W-:Y:S01]  /*5080*/  ISETP.GT.U32.AND P5, PT, R44, R102, PT ;  /* 0x000000662c00720c */ /* 0x000fe20003fa4070 */
[----:B------:R-:W-:Y:S02]  /*5090*/  IMAD.MOV R3, RZ, RZ, -R3 ;  /* 0x000000ffff037224 */ /* 0x000fe400078e0a03 */
[--C-:B------:R-:W-:Y:S01]  /*50a0*/  @!P1 IMAD.IADD R100, R100, 0x1, -R44.reuse ;  /* 0x0000000164649824 */ /* 0x100fe200078e0a2c */
[----:B------:R-:W-:Y:S01]  /*50b0*/  ISETP.GE.AND P1, PT, R11, RZ, PT ;  /* 0x000000ff0b00720c */ /* 0x000fe20003f26270 */
[----:B------:R-:W-:Y:S01]  /*50c0*/  @!P4 IMAD.IADD R103, R103, 0x1, -R44 ;  /* 0x000000016767c824 */ /* 0x000fe200078e0a2c */
[----:B------:R-:W-:Y:S01]  /*50d0*/  ISETP.GE.AND P4, PT, R6, RZ, PT ;  /* 0x000000ff0600720c */ /* 0x000fe20003f86270 */
[----:B------:R-:W-:Y:S01]  /*50e0*/  IMAD R104, R44, R3, R5 ;  /* 0x000000032c687224 */ /* 0x000fe200078e0205 */
[----:B------:R-:W-:Y:S01]  /*50f0*/  IADD3 R11, R152, 0x78, RZ ;  /* 0x00000078980b7810 */ /* 0x000fe20007ffe0ff */
[----:B------:R-:W-:-:S03]  /*5100*/  IMAD.HI.U32 R3, R2, R105, RZ ;  /* 0x0000006902037227 */ /* 0x000fc600078e00ff */
[----:B------:R-:W-:Y:S01]  /*5110*/  IABS R129, R11 ;  /* 0x0000000b00817213 */ /* 0x000fe20000000000 */
[----:B------:R-:W-:Y:S01]  /*5120*/  @!P2 IMAD.MOV R100, RZ, RZ, -R100 ;  /* 0x000000ffff64a224 */ /* 0x000fe200078e0a64 */
[C---:B------:R-:W-:Y:S01]  /*5130*/  ISETP.GT.U32.AND P2, PT, R44.reuse, R103, PT ;  /* 0x000000672c00720c */ /* 0x040fe20003f44070 */
[--C-:B------:R-:W-:Y:S01]  /*5140*/  @!P6 IMAD.IADD R101, R101, 0x1, -R44.reuse ;  /* 0x000000016565e824 */ /* 0x100fe200078e0a2c */
[----:B------:R-:W-:Y:S01]  /*5150*/  ISETP.GT.U32.AND P6, PT, R44, R104, PT ;  /* 0x000000682c00720c */ /* 0x000fe20003fc4070 */
[----:B------:R-:W-:Y:S01]  /*5160*/  @!P0 IMAD.MOV R95, RZ, RZ, -R95 ;  /* 0x000000ffff5f8224 */ /* 0x000fe200078e0a5f */
[----:B------:R-:W-:Y:S01]  /*5170*/  IADD3 R3, -R3, RZ, RZ ;  /* 0x000000ff03037210 */ /* 0x000fe20007ffe1ff */
[----:B------:R-:W-:Y:S01]  /*5180*/  @!P5 IMAD.IADD R102, R102, 0x1, -R44 ;  /* 0x000000016666d824 */ /* 0x000fe200078e0a2c */
[----:B------:R-:W-:Y:S01]  /*5190*/  ISETP.GT.U32.AND P0, PT, R44, R99, PT ;  /* 0x000000632c00720c */ /* 0x000fe20003f04070 */
[----:B------:R-:W-:Y:S02]  /*51a0*/  VIADD R6, R152, 0x65 ;  /* 0x0000006598067836 */ /* 0x000fe40000000000 */
[C---:B------:R-:W-:Y:S01]  /*51b0*/  IMAD R105, R44.reuse, R3, R105 ;  /* 0x000000032c697224 */ /* 0x040fe200078e0269 */
[----:B------:R-:W-:Y:S01]  /*51c0*/  ISETP.GT.U32.AND P5, PT, R44, R102, PT ;  /* 0x000000662c00720c */ /* 0x000fe20003fa4070 */
[----:B------:R-:W-:-:S02]  /*51d0*/  VIADD R3, R152, 0x63 ;  /* 0x0000006398037836 */ /* 0x000fc40000000000 */
[--C-:B------:R-:W-:Y:S01]  /*51e0*/  @!P2 IMAD.IADD R103, R103, 0x1, -R44.reuse ;  /* 0x000000016767a824 */ /* 0x100fe200078e0a2c */
[----:B------:R-:W-:Y:S01]  /*51f0*/  ISETP.GT.U32.AND P2, PT, R44, R105, PT ;  /* 0x000000692c00720c */ /* 0x000fe20003f44070 */
[--C-:B------:R-:W-:Y:S01]  /*5200*/  @!P6 IMAD.IADD R104, R104, 0x1, -R44.reuse ;  /* 0x000000016868e824 */ /* 0x100fe200078e0a2c */
[----:B------:R-:W-:Y:S01]  /*5210*/  IABS R5, R3 ;  /* 0x0000000300057213 */ /* 0x000fe20000000000 */
[----:B------:R-:W-:Y:S01]  /*5220*/  @!P1 IMAD.MOV R103, RZ, RZ, -R103 ;  /* 0x000000ffff679224 */ /* 0x000fe200078e0a67 */
[----:B------:R-:W-:Y:S01]  /*5230*/  ISETP.GE.AND P1, PT, R6, RZ, PT ;  /* 0x000000ff0600720c */ /* 0x000fe20003f26270 */
[C---:B------:R-:W-:Y:S01]  /*5240*/  VIADD R7, R152.reuse, 0x66 ;  /* 0x0000006698077836 */ /* 0x040fe20000000000 */
[----:B------:R-:W-:Y:S01]  /*5250*/  @!P0 IADD3 R99, R99, -R44, RZ ;  /* 0x8000002c63638210 */ /* 0x000fe20007ffe0ff */
[----:B------:R-:W-:Y:S01]  /*5260*/  VIADD R9, R152, 0x69 ;  /* 0x0000006998097836 */ /* 0x000fe20000000000 */
[----:B------:R-:W-:Y:S01]  /*5270*/  ISETP.GT.U32.AND P6, PT, R44, R104, PT ;  /* 0x000000682c00720c */ /* 0x000fe20003fc4070 */
[--C-:B------:R-:W-:Y:S01]  /*5280*/  @!P5 IMAD.IADD R102, R102, 0x1, -R44.reuse ;  /* 0x000000016666d824 */ /* 0x100fe200078e0a2c */
[----:B------:R-:W-:Y:S01]  /*5290*/  ISETP.GE.AND P0, PT, R8, RZ, PT ;  /* 0x000000ff0800720c */ /* 0x000fe20003f06270 */
[----:B------:R-:W-:Y:S01]  /*52a0*/  VIADD R8, R152, 0x68 ;  /* 0x0000006898087836 */ /* 0x000fe20000000000 */
[----:B------:R-:W-:Y:S01]  /*52b0*/  @!P3 IADD3 R99, -R99, RZ, RZ ;  /* 0x000000ff6363b210 */ /* 0x000fe20007ffe1ff */
[----:B------:R-:W-:Y:S01]  /*52c0*/  @!P2 IMAD.IADD R105, R105, 0x1, -R44 ;  /* 0x000000016969a824 */ /* 0x000fe200078e0a2c */
[----:B------:R-:W-:Y:S01]  /*52d0*/  ISETP.GE.AND P3, PT, R10, RZ, PT ;  /* 0x000000ff0a00720c */ /* 0x000fe20003f66270 */
[C---:B------:R-:W-:Y:S01]  /*52e0*/  VIADD R10, R152.reuse, 0x6a ;  /* 0x0000006a980a7836 */ /* 0x040fe20000000000 */
[----:B------:R-:W-:Y:S01]  /*52f0*/  IABS R6, R6 ;  /* 0x0000000600067213 */ /* 0x000fe20000000000 */
[----:B------:R-:W-:Y:S01]  /*5300*/  VIADD R12, R152, 0x8b ;  /* 0x0000008b980c7836 */ /* 0x000fe20000000000 */
[----:B------:R-:W-:Y:S01]  /*5310*/  ISETP.GE.AND P5, PT, R4, RZ, PT ;  /* 0x000000ff0400720c */ /* 0x000fe20003fa6270 */
[----:B------:R-:W-:Y:S01]  /*5320*/  VIADD R27, R152, 0xf2 ;  /* 0x000000f2981b7836 */ /* 0x000fe20000000000 */
[----:B------:R-:W-:Y:S01]  /*5330*/  ISETP.GT.U32.AND P2, PT, R44, R105, PT ;  /* 0x000000692c00720c */ /* 0x000fe20003f44070 */
[----:B------:R-:W-:Y:S01]  /*5340*/  VIADD R22, R152, 0xf6 ;  /* 0x000000f698167836 */ /* 0x000fe20000000000 */
[----:B------:R-:W-:Y:S01]  /*5350*/  @!P6 IADD3 R104, R104, -R44, RZ ;  /* 0x8000002c6868e210 */ /* 0x000fe20007ffe0ff */
[C---:B------:R-:W-:Y:S01]  /*5360*/  VIADD R21, R152.reuse, 0xf7 ;  /* 0x000000f798157836 */ /* 0x040fe20000000000 */
[C---:B------:R-:W-:Y:S01]  /*5370*/  IADD3 R4, R152.reuse, 0x64, RZ ;  /* 0x0000006498047810 */ /* 0x040fe20007ffe0ff */
[----:B------:R-:W-:Y:S01]  /*5380*/  VIADD R252, R152, 0xf9 ;  /* 0x000000f998fc7836 */ /* 0x000fe20000000000 */
[----:B------:R-:W-:Y:S01]  /*5390*/  @!P0 IADD3 R101, -R101, RZ, RZ ;  /* 0x000000ff65658210 */ /* 0x000fe20007ffe1ff */
[----:B------:R-:W-:Y:S01]  /*53a0*/  @!P3 IMAD.MOV R102, RZ, RZ, -R102 ;  /* 0x000000ffff66b224 */ /* 0x000fe200078e0a66 */
[----:B------:R-:W-:Y:S01]  /*53b0*/  ISETP.GE.AND P6, PT, R7, RZ, PT ;  /* 0x000000ff0700720c */ /* 0x000fe20003fc6270 */
[----:B------:R-:W-:Y:S01]  /*53c0*/  @!P4 IMAD.MOV R104, RZ, RZ, -R104 ;  /* 0x000000ffff68c224 */ /* 0x000fe200078e0a68 */
[----:B------:R-:W-:Y:S01]  /*53d0*/  IABS R109, R7 ;  /* 0x00000007006d7213 */ /* 0x000fe20000000000 */
[----:B------:R-:W-:Y:S01]  /*53e0*/  IMAD.MOV.U32 R7, RZ, RZ, R6 ;  /* 0x000000ffff077224 */ /* 0x000fe200078e0006 */
[----:B------:R-:W-:Y:S01]  /*53f0*/  ISETP.GE.AND P0, PT, R3, RZ, PT ;  /* 0x000000ff0300720c */ /* 0x000fe20003f06270 */
[----:B------:R-:W-:Y:S01]  /*5400*/  IMAD.HI.U32 R3, R2, R5, RZ ;  /* 0x0000000502037227 */ /* 0x000fe200078e00ff */
[----:B------:R-:W-:Y:S01]  /*5410*/  ISETP.GE.AND P3, PT, R4, RZ, PT ;  /* 0x000000ff0400720c */ /* 0x000fe20003f66270 */
[----:B------:R4:W-:Y:S01]  /*5420*/  STL [R1+0x2bbc], R22 ;  /* 0x002bbc1601007387 */ /* 0x0009e20000100800 */
[----:B------:R-:W-:Y:S01]  /*5430*/  IABS R107, R4 ;  /* 0x00000004006b7213 */ /* 0x000fe20000000000 */
[----:B------:R-:W-:Y:S01]  /*5440*/  IMAD.HI.U32 R4, R2, R7, RZ ;  /* 0x0000000702047227 */ /* 0x000fe200078e00ff */
[----:B------:R-:W-:Y:S01]  /*5450*/  @!P2 IADD3 R105, R105, -R44, RZ ;  /* 0x8000002c6969a210 */ /* 0x000fe20007ffe0ff */
[----:B------:R4:W-:Y:S01]  /*5460*/  STL [R1+0x2bb8], R21 ;  /* 0x002bb81501007387 */ /* 0x0009e20000100800 */
[----:B------:R-:W-:Y:S01]  /*5470*/  IABS R111, R8 ;  /* 0x00000008006f7213 */ /* 0x000fe20000000000 */
[----:B------:R-:W-:Y:S01]  /*5480*/  IMAD.MOV R106, RZ, RZ, -R3 ;  /* 0x000000ffff6a7224 */ /* 0x000fe200078e0a03 */
[----:B------:R-:W-:Y:S01]  /*5490*/  IABS R6, R9 ;  /* 0x0000000900067213 */ /* 0x000fe20000000000 */
[----:B------:R-:W-:Y:S01]  /*54a0*/  IMAD.MOV R4, RZ, RZ, -R4 ;  /* 0x000000ffff047224 */ /* 0x000fe200078e0a04 */
[----:B------:R-:W-:Y:S01]  /*54b0*/  IABS R113, R10 ;  /* 0x0000000a00717213 */ /* 0x000fe20000000000 */
[C---:B------:R-:W-:Y:S01]  /*54c0*/  IMAD R106, R44.reuse, R106, R5 ;  /* 0x0000006a2c6a7224 */ /* 0x040fe200078e0205 */
[----:B------:R-:W-:Y:S01]  /*54d0*/  IABS R15, R27 ;  /* 0x0000001b000f7213 */ /* 0x000fe20000000000 */
[----:B------:R-:W-:-:S02]  /*54e0*/  IMAD R108, R44, R4, R7 ;  /* 0x000000042c6c7224 */ /* 0x000fc400078e0207 */
[----:B------:R-:W-:Y:S01]  /*54f0*/  IMAD.HI.U32 R3, R2, R107, RZ ;  /* 0x0000006b02037227 */ /* 0x000fe200078e00ff */
[----:B------:R-:W-:-:S03]  /*5500*/  ISETP.GT.U32.AND P4, PT, R44, R106, PT ;  /* 0x0000006a2c00720c */ /* 0x000fc60003f84070 */
[----:B------:R-:W-:Y:S01]  /*5510*/  @!P5 IMAD.MOV R105, RZ, RZ, -R105 ;  /* 0x000000ffff69d224 */ /* 0x000fe200078e0a69 */
[----:B------:R-:W-:Y:S01]  /*5520*/  ISETP.GT.U32.AND P5, PT, R44, R108, PT ;  /* 0x0000006c2c00720c */ /* 0x000fe20003fa4070 */
[----:B------:R-:W-:Y:S01]  /*5530*/  VIADD R7, R152, 0x67 ;  /* 0x0000006798077836 */ /* 0x000fe20000000000 */
[----:B------:R-:W-:Y:S01]  /*5540*/  IADD3 R5, -R3, RZ, RZ ;  /* 0x000000ff03057210 */ /* 0x000fe20007ffe1ff */
[----:B------:R-:W-:-:S04]  /*5550*/  IMAD.HI.U32 R3, R2, R109, RZ ;  /* 0x0000006d02037227 */ /* 0x000fc800078e00ff */
[----:B------:R-:W-:Y:S01]  /*5560*/  IMAD R107, R44, R5, R107 ;  /* 0x000000052c6b7224 */ /* 0x000fe200078e026b */
[----:B------:R-:W-:Y:S01]  /*5570*/  IABS R5, R7 ;  /* 0x0000000700057213 */ /* 0x000fe20000000000 */
[----:B------:R-:W-:Y:S01]  /*5580*/  IMAD.HI.U32 R4, R2, R111, RZ ;  /* 0x0000006f02047227 */ /* 0x000fe200078e00ff */
[-C--:B------:R-:W-:Y:S02]  /*5590*/  @!P4 IADD3 R106, R106, -R44.reuse, RZ ;  /* 0x8000002c6a6ac210 */ /* 0x080fe40007ffe0ff */
[----:B------:R-:W-:Y:S01]  /*55a0*/  ISETP.GT.U32.AND P2, PT, R44, R107, PT ;  /* 0x0000006b2c00720c */ /* 0x000fe20003f44070 */
[----:B------:R-:W-:Y:S01]  /*55b0*/  IMAD.MOV R3, RZ, RZ, -R3 ;  /* 0x000000ffff037224 */ /* 0x000fe200078e0a03 */
[----:B------:R-:W-:Y:S01]  /*55c0*/  @!P5 IADD3 R108, R108, -R44, RZ ;  /* 0x8000002c6c6cd210 */ /* 0x000fe20007ffe0ff */
[----:B------:R-:W-:Y:S01]  /*55d0*/  IMAD.MOV R4, RZ, RZ, -R4 ;  /* 0x000000ffff047224 */ /* 0x000fe200078e0a04 */
[C---:B------:R-:W-:Y:S01]  /*55e0*/  ISETP.GT.U32.AND P4, PT, R44.reuse, R106, PT ;  /* 0x0000006a2c00720c */ /* 0x040fe20003f84070 */
[C---:B------:R-:W-:Y:S01]  /*55f0*/  IMAD R109, R44.reuse, R3, R109 ;  /* 0x000000032c6d7224 */ /* 0x040fe200078e026d */
[----:B------:R-:W-:Y:S01]  /*5600*/  ISETP.GT.U32.AND P5, PT, R44, R108, PT ;  /* 0x0000006c2c00720c */ /* 0x000fe20003fa4070 */
[----:B------:R-:W-:-:S04]  /*5610*/  IMAD.HI.U32 R3, R2, R5, RZ ;  /* 0x0000000502037227 */ /* 0x000fc800078e00ff */
[----:B------:R-:W-:Y:S02]  /*5620*/  IMAD R111, R44, R4, R111 ;  /* 0x000000042c6f7224 */ /* 0x000fe400078e026f */
[--C-:B------:R-:W-:Y:S02]  /*5630*/  @!P2 IMAD.IADD R107, R107, 0x1, -R44.reuse ;  /* 0x000000016b6ba824 */ /* 0x100fe400078e0a2c */
[----:B------:R-:W-:Y:S02]  /*5640*/  IMAD.MOV R3, RZ, RZ, -R3 ;  /* 0x000000ffff037224 */ /* 0x000fe400078e0a03 */
[--C-:B------:R-:W-:Y:S01]  /*5650*/  @!P4 IMAD.IADD R106, R106, 0x1, -R44.reuse ;  /* 0x000000016a6ac824 */ /* 0x100fe200078e0a2c */
[----:B------:R-:W-:Y:S01]  /*5660*/  ISETP.GT.U32.AND P4, PT, R44, R109, PT ;  /* 0x0000006d2c00720c */ /* 0x000fe20003f84070 */
[----:B------:R-:W-:Y:S01]  /*5670*/  @!P5 IMAD.IADD R108, R108, 0x1, -R44 ;  /* 0x000000016c6cd824 */ /* 0x000fe200078e0a2c */
[C---:B------:R-:W-:Y:S01]  /*5680*/  ISETP.GT.U32.AND P5, PT, R44.reuse, R111, PT ;  /* 0x0000006f2c00720c */ /* 0x040fe20003fa4070 */
[C---:B------:R-:W-:Y:S01]  /*5690*/  IMAD R110, R44.reuse, R3, R5 ;  /* 0x000000032c6e7224 */ /* 0x040fe200078e0205 */
[----:B------:R-:W-:Y:S01]  /*56a0*/  ISETP.GT.U32.AND P2, PT, R44, R107, PT ;  /* 0x0000006b2c00720c */ /* 0x000fe20003f44070 */
[----:B------:R-:W-:Y:S01]  /*56b0*/  @!P0 IMAD.MOV R106, RZ, RZ, -R106 ;  /* 0x000000ffff6a8224 */ /* 0x000fe200078e0a6a */
[----:B------:R-:W-:Y:S01]  /*56c0*/  MOV R5, R6 ;  /* 0x0000000600057202 */ /* 0x000fe20000000f00 */
[----:B------:R-:W-:-:S02]  /*56d0*/  VIADD R6, R152, 0x6b ;  /* 0x0000006b98067836 */ /* 0x000fc40000000000 */
[----:B------:R-:W-:-:S04]  /*56e0*/  IMAD.HI.U32 R4, R2, R113, RZ ;  /* 0x0000007102047227 */ /* 0x000fc800078e00ff */
[----:B------:R-:W-:Y:S01]  /*56f0*/  IMAD.HI.U32 R3, R2, R5, RZ ;  /* 0x0000000502037227 */ /* 0x000fe200078e00ff */
[----:B------:R-:W-:Y:S02]  /*5700*/  @!P4 IADD3 R109, R109, -R44, RZ ;  /* 0x8000002c6d6dc210 */ /* 0x000fe40007ffe0ff */
[----:B------:R-:W-:Y:S01]  /*5710*/  ISETP.GE.AND P4, PT, R7, RZ, PT ;  /* 0x000000ff0700720c */ /* 0x000fe20003f86270 */
[----:B------:R-:W-:Y:S01]  /*5720*/  IMAD.MOV R3, RZ, RZ, -R3 ;  /* 0x000000ffff037224 */ /* 0x000fe200078e0a03 */
[----:B------:R-:W-:Y:S01]  /*5730*/  IABS R7, R6 ;  /* 0x0000000600077213 */ /* 0x000fe20000000000 */
[--C-:B------:R-:W-:Y:S01]  /*5740*/  @!P5 IMAD.IADD R111, R111, 0x1, -R44.reuse ;  /* 0x000000016f6fd824 */ /* 0x100fe200078e0a2c */
[C---:B------:R-:W-:Y:S01]  /*5750*/  ISETP.GT.U32.AND P0, PT, R44.reuse, R109, PT ;  /* 0x0000006d2c00720c */ /* 0x040fe20003f04070 */
[----:B------:R-:W-:Y:S01]  /*5760*/  @!P2 IMAD.IADD R107, R107, 0x1, -R44 ;  /* 0x000000016b6ba824 */ /* 0x000fe200078e0a2c */
[C---:B------:R-:W-:Y:S01]  /*5770*/  ISETP.GT.U32.AND P2, PT, R44.reuse, R110, PT ;  /* 0x0000006e2c00720c */ /* 0x040fe20003f44070 */
[C---:B------:R-:W-:Y:S01]  /*5780*/  IMAD R112, R44.reuse, R3, R5 ;  /* 0x000000032c707224 */ /* 0x040fe200078e0205 */
[----:B------:R-:W-:Y:S01]  /*5790*/  ISETP.GT.U32.AND P5, PT, R44, R111, PT ;  /* 0x0000006f2c00720c */ /* 0x000fe20003fa4070 */
[----:B------:R-:W-:-:S04]  /*57a0*/  IMAD.HI.U32 R3, R2, R7, RZ ;  /* 0x0000000702037227 */ /* 0x000fc800078e00ff */
[----:B------:R-:W-:Y:S01]  /*57b0*/  IMAD.MOV R4, RZ, RZ, -R4 ;  /* 0x000000ffff047224 */ /* 0x000fe200078e0a04 */
[----:B------:R-:W-:Y:S01]  /*57c0*/  IADD3 R3, -R3, RZ, RZ ;  /* 0x000000ff03037210 */ /* 0x000fe20007ffe1ff */
[----:B------:R-:W-:Y:S02]  /*57d0*/  @!P3 IMAD.MOV R107, RZ, RZ, -R107 ;  /* 0x000000ffff6bb224 */ /* 0x000fe400078e0a6b */
[----:B------:R-:W-:Y:S02]  /*57e0*/  IMAD R113, R44, R4, R113 ;  /* 0x000000042c717224 */ /* 0x000fe400078e0271 */
[--C-:B------:R-:W-:Y:S01]  /*57f0*/  @!P0 IMAD.IADD R109, R109, 0x1, -R44.reuse ;  /* 0x000000016d6d8824 */ /* 0x100fe200078e0a2c */
[----:B------:R-:W-:Y:S01]  /*5800*/  @!P2 IADD3 R110, R110, -R44, RZ ;  /* 0x8000002c6e6ea210 */ /* 0x000fe20007ffe0ff */
[C---:B------:R-:W-:Y:S01]  /*5810*/  IMAD R114, R44.reuse, R3, R7 ;  /* 0x000000032c727224 */ /* 0x040fe200078e0207 */
[C---:B------:R-:W-:Y:S01]  /*5820*/  ISETP.GT.U32.AND P0, PT, R44.reuse, R112, PT ;  /* 0x000000702c00720c */ /* 0x040fe20003f04070 */
[----:B------:R-:W-:Y:S01]  /*5830*/  @!P6 IMAD.MOV R109, RZ, RZ, -R109 ;  /* 0x000000ffff6de224 */ /* 0x000fe200078e0a6d */
[C---:B------:R-:W-:Y:S01]  /*5840*/  ISETP.GT.U32.AND P3, PT, R44.reuse, R110, PT ;  /* 0x0000006e2c00720c */ /* 0x040fe20003f64070 */
[----:B------:R-:W-:Y:S01]  /*5850*/  @!P5 IMAD.IADD R111, R111, 0x1, -R44 ;  /* 0x000000016f6fd824 */ /* 0x000fe200078e0a2c */
[C---:B------:R-:W-:Y:S01]  /*5860*/  ISETP.GT.U32.AND P6, PT, R44.reuse, R113, PT ;  /* 0x000000712c00720c */ /* 0x040fe20003fc4070 */
[----:B------:R-:W-:Y:S01]  /*5870*/  @!P1 IMAD.MOV R108, RZ, RZ, -R108 ;  /* 0x000000ffff6c9224 */ /* 0x000fe200078e0a6c */
[----:B------:R-:W-:Y:S01]  /*5880*/  ISETP.GT.U32.AND P5, PT, R44, R114, PT ;  /* 0x000000722c00720c */ /* 0x000fe20003fa4070 */
[----:B------:R-:W-:Y:S01]  /*5890*/  VIADD R20, R152, 0xf8 ;  /* 0x000000f898147836 */ /* 0x000fe20000000000 */
[----:B------:R-:W-:Y:S01]  /*58a0*/  ISETP.GE.AND P2, PT, R8, RZ, PT ;  /* 0x000000ff0800720c */ /* 0x000fe20003f46270 */
[C---:B------:R-:W-:Y:S01]  /*58b0*/  VIADD R8, R152.reuse, 0x6c ;  /* 0x0000006c98087836 */ /* 0x040fe20000000000 */
[----:B------:R-:W-:Y:S01]  /*58c0*/  ISETP.GE.AND P1, PT, R9, RZ, PT ;  /* 0x000000ff0900720c */ /* 0x000fe20003f26270 */
[----:B------:R-:W-:Y:S01]  /*58d0*/  VIADD R9, R152, 0x6d ;  /* 0x0000006d98097836 */ /* 0x000fe20000000000 */
[----:B------:R4:W-:Y:S01]  /*58e0*/  STL [R1+0x2bb4], R20 ;  /* 0x002bb41401007387 */ /* 0x0009e20000100800 */
[--C-:B------:R-:W-:Y:S01]  /*58f0*/  @!P0 IMAD.IADD R112, R112, 0x1, -R44.reuse ;  /* 0x0000000170708824 */ /* 0x100fe200078e0a2c */
[----:B------:R-:W-:Y:S01]  /*5900*/  IABS R115, R8 ;  /* 0x0000000800737213 */ /* 0x000fe20000000000 */
[----:B------:R-:W-:Y:S01]  /*5910*/  VIADD R153, R152, 0xfa ;  /* 0x000000fa98997836 */ /* 0x000fe20000000000 */
[----:B------:R-:W-:Y:S01]  /*5920*/  @!P3 IADD3 R110, R110, -R44, RZ ;  /* 0x8000002c6e6eb210 */ /* 0x000fe20007ffe0ff */
[--C-:B------:R-:W-:Y:S01]  /*5930*/  @!P6 IMAD.IADD R113, R113, 0x1, -R44.reuse ;  /* 0x000000017171e824 */ /* 0x100fe200078e0a2c */
[----:B------:R-:W-:Y:S01]  /*5940*/  IABS R5, R9 ;  /* 0x0000000900057213 */ /* 0x000fe20000000000 */
[--C-:B------:R-:W-:Y:S01]  /*5950*/  @!P5 IMAD.IADD R114, R114, 0x1, -R44.reuse ;  /* 0x000000017272d824 */ /* 0x100fe200078e0a2c */
[----:B------:R-:W-:Y:S01]  /*5960*/  ISETP.GT.U32.AND P6, PT, R44, R112, PT ;  /* 0x000000702c00720c */ /* 0x000fe20003fc4070 */
[----:B------:R-:W-:Y:S01]  /*5970*/  IMAD.HI.U32 R3, R2, R115, RZ ;  /* 0x0000007302037227 */ /* 0x000fe200078e00ff */
[----:B------:R-:W-:Y:S01]  /*5980*/  @!P4 IADD3 R110, -R110, RZ, RZ ;  /* 0x000000ff6e6ec210 */ /* 0x000fe20007ffe1ff */
[----:B------:R4:W-:Y:S01]  /*5990*/  STL [R1+0x2bb0], R252 ;  /* 0x002bb0fc01007387 */ /* 0x0009e20000100800 */
[----:B------:R-:W-:Y:S01]  /*59a0*/  ISETP.GT.U32.AND P4, PT, R44, R114, PT ;  /* 0x000000722c00720c */ /* 0x000fe20003f84070 */
[----:B------:R-:W-:Y:S01]  /*59b0*/  IMAD.MOV R4, RZ, RZ, -R3 ;  /* 0x000000ffff047224 */ /* 0x000fe200078e0a03 */
[----:B------:R-:W-:Y:S01]  /*59c0*/  ISETP.GE.AND P3, PT, R10, RZ, PT ;  /* 0x000000ff0a00720c */ /* 0x000fe20003f66270 */
[----:B------:R-:W-:Y:S01]  /*59d0*/  IMAD.HI.U32 R3, R2, R5, RZ ;  /* 0x0000000502037227 */ /* 0x000fe200078e00ff */
[----:B------:R-:W-:Y:S01]  /*59e0*/  ISETP.GT.U32.AND P5, PT, R44, R113, PT ;  /* 0x000000712c00720c */ /* 0x000fe20003fa4070 */
[----:B------:R4:W-:Y:S01]  /*59f0*/  STL [R1+0x2bac], R153 ;  /* 0x002bac9901007387 */ /* 0x0009e20000100800 */
[----:B------:R-:W-:Y:S01]  /*5a00*/  ISETP.GE.AND P0, PT, R6, RZ, PT ;  /* 0x000000ff0600720c */ /* 0x000fe20003f06270 */
[----:B------:R-:W-:Y:S01]  /*5a10*/  IMAD R115, R44, R4, R115 ;  /* 0x000000042c737224 */ /* 0x000fe200078e0273 */
[C---:B------:R-:W-:Y:S01]  /*5a20*/  IADD3 R6, R152.reuse, 0x6e, RZ ;  /* 0x0000006e98067810 */ /* 0x040fe20007ffe0ff */
[----:B------:R-:W-:Y:S01]  /*5a30*/  IMAD.MOV R3, RZ, RZ, -R3 ;  /* 0x000000ffff037224 */ /* 0x000fe200078e0a03 */
[----:B------:R-:W-:Y:S01]  /*5a40*/  @!P2 IADD3 R111, -R111, RZ, RZ ;  /* 0x000000ff6f6fa210 */ /* 0x000fe20007ffe1ff */
[----:B------:R-:W-:Y:S01]  /*5a50*/  VIADD R10, R152, 0x6f ;  /* 0x0000006f980a7836 */ /* 0x000fe20000000000 */
[----:B------:R-:W-:Y:S01]  /*5a60*/  IABS R117, R6 ;  /* 0x0000000600757213 */ /* 0x000fe20000000000 */
[--C-:B------:R-:W-:Y:S01]  /*5a70*/  @!P6 IMAD.IADD R112, R112, 0x1, -R44.reuse ;  /* 0x000000017070e824 */ /* 0x100fe200078e0a2c */
[C---:B------:R-:W-:Y:S01]  /*5a80*/  ISETP.GT.U32.AND P6, PT, R44.reuse, R115, PT ;  /* 0x000000732c00720c */ /* 0x040fe20003fc4070 */
[----:B------:R-:W-:Y:S01]  /*5a90*/  IMAD R116, R44, R3, R5 ;  /* 0x000000032c747224 */ /* 0x000fe200078e0205 */
[----:B------:R-:W-:Y:S01]  /*5aa0*/  IABS R7, R10 ;  /* 0x0000000a00077213 */ /* 0x000fe20000000000 */
[----:B------:R-:W-:Y:S01]  /*5ab0*/  @!P4 IMAD.IADD R114, R114, 0x1, -R44 ;  /* 0x000000017272c824 */ /* 0x000fe200078e0a2c */
[----:B------:R-:W-:Y:S01]  /*5ac0*/  @!P5 IADD3 R113, R113, -R44, RZ ;  /* 0x8000002c7171d210 */ /* 0x000fe20007ffe0ff */
[----:B------:R-:W-:Y:S01]  /*5ad0*/  IMAD.HI.U32 R3, R2, R117, RZ ;  /* 0x0000007502037227 */ /* 0x000fe200078e00ff */
[----:B------:R-:W-:-:S02]  /*5ae0*/  ISETP.GT.U32.AND P4, PT, R44, R116, PT ;  /* 0x000000742c00720c */ /* 0x000fc40003f84070 */
[----:B------:R-:W-:Y:S01]  /*5af0*/  ISETP.GE.AND P5, PT, R8, RZ, PT ;  /* 0x000000ff0800720c */ /* 0x000fe20003fa6270 */
[----:B------:R-:W-:-:S04]  /*5b00*/  IMAD.HI.U32 R4, R2, R7, RZ ;  /* 0x0000000702047227 */ /* 0x000fc800078e00ff */
[----:B------:R-:W-:Y:S01]  /*5b10*/  VIADD R8, R152, 0x70 ;  /* 0x0000007098087836 */ /* 0x000fe20000000000 */
[----:B------:R-:W-:Y:S01]  /*5b20*/  IADD3 R4, -R4, RZ, RZ ;  /* 0x000000ff04047210 */ /* 0x000fe20007ffe1ff */
[--C-:B------:R-:W-:Y:S01]  /*5b30*/  @!P6 IMAD.IADD R115, R115, 0x1, -R44.reuse ;  /* 0x000000017373e824 */ /* 0x100fe200078e0a2c */
[----:B------:R-:W-:Y:S01]  /*5b40*/  ISETP.GE.AND P6, PT, R9, RZ, PT ;  /* 0x000000ff0900720c */ /* 0x000fe20003fc6270 */
[----:B------:R-:W-:Y:S01]  /*5b50*/  VIADD R9, R152, 0x71 ;  /* 0x0000007198097836 */ /* 0x000fe20000000000 */
[----:B------:R-:W-:Y:S01]  /*5b60*/  IABS R119, R8 ;  /* 0x0000000800777213 */ /* 0x000fe20000000000 */
[----:B------:R-:W-:Y:S01]  /*5b70*/  @!P4 IMAD.IADD R116, R116, 0x1, -R44 ;  /* 0x000000017474c824 */ /* 0x000fe200078e0a2c */
[C---:B------:R-:W-:Y:S01]  /*5b80*/  ISETP.GT.U32.AND P4, PT, R44.reuse, R115, PT ;  /* 0x000000732c00720c */ /* 0x040fe20003f84070 */
[----:B------:R-:W-:Y:S01]  /*5b90*/  IMAD.MOV R3, RZ, RZ, -R3 ;  /* 0x000000ffff037224 */ /* 0x000fe200078e0a03 */
[----:B------:R-:W-:Y:S01]  /*5ba0*/  IABS R5, R9 ;  /* 0x0000000900057213 */ /* 0x000fe20000000000 */
[----:B------:R-:W-:-:S02]  /*5bb0*/  IMAD R118, R44, R4, R7 ;  /* 0x000000042c767224 */ /* 0x000fc400078e0207 */
[----:B------:R-:W-:Y:S01]  /*5bc0*/  @!P1 IMAD.MOV R112, RZ, RZ, -R112 ;  /* 0x000000ffff709224 */ /* 0x000fe200078e0a70 */
[C---:B------:R-:W-:Y:S01]  /*5bd0*/  ISETP.GT.U32.AND P1, PT, R44.reuse, R116, PT ;  /* 0x000000742c00720c */ /* 0x040fe20003f24070 */
[----:B------:R-:W-:Y:S02]  /*5be0*/  IMAD R117, R44, R3, R117 ;  /* 0x000000032c757224 */ /* 0x000fe400078e0275 */
[----:B------:R-:W-:-:S03]  /*5bf0*/  IMAD.HI.U32 R3, R2, R119, RZ ;  /* 0x0000007702037227 */ /* 0x000fc600078e00ff */
[C---:B------:R-:W-:Y:S01]  /*5c00*/  ISETP.GT.U32.AND P2, PT, R44.reuse, R117, PT ;  /* 0x000000752c00720c */ /* 0x040fe20003f44070 */
[----:B------:R-:W-:Y:S01]  /*5c10*/  @!P3 IMAD.MOV R113, RZ, RZ, -R113 ;  /* 0x000000ffff71b224 */ /* 0x000fe200078e0a71 */
[----:B------:R-:W-:Y:S01]  /*5c20*/  ISETP.GT.U32.AND P3, PT, R44, R118, PT ;  /* 0x000000762c00720c */ /* 0x000fe20003f64070 */
[----:B------:R-:W-:Y:S01]  /*5c30*/  IMAD.HI.U32 R4, R2, R5, RZ ;  /* 0x0000000502047227 */ /* 0x000fe200078e00ff */
[----:B------:R-:W-:Y:S02]  /*5c40*/  @!P4 IADD3 R115, R115, -R44, RZ ;  /* 0x8000002c7373c210 */ /* 0x000fe40007ffe0ff */
[----:B------:R-:W-:Y:S01]  /*5c50*/  ISETP.GE.AND P4, PT, R10, RZ, PT ;  /* 0x000000ff0a00720c */ /* 0x000fe20003f86270 */
[----:B------:R-:W-:Y:S01]  /*5c60*/  IMAD.MOV R3, RZ, RZ, -R3 ;  /* 0x000000ffff037224 */ /* 0x000fe200078e0a03 */
[----:B------:R-:W-:Y:S01]  /*5c70*/  @!P5 IADD3 R115, -R115, RZ, RZ ;  /* 0x000000ff7373d210 */ /* 0x000fe20007ffe1ff */
[----:B------:R-:W-:Y:S01]  /*5c80*/  IMAD.MOV R4, RZ, RZ, -R4 ;  /* 0x000000ffff047224 */ /* 0x000fe200078e0a04 */
[----:B------:R-:W-:Y:S01]  /*5c90*/  IADD3 R10, R152, 0x77, RZ ;  /* 0x00000077980a7810 */ /* 0x000fe20007ffe0ff */
[----:B------:R-:W-:-:S02]  /*5ca0*/  IMAD R119, R44, R3, R119 ;  /* 0x000000032c777224 */ /* 0x000fc400078e0277 */
[--C-:B------:R-:W-:Y:S01]  /*5cb0*/  @!P1 IMAD.IADD R116, R116, 0x1, -R44.reuse ;  /* 0x0000000174749824 */ /* 0x100fe200078e0a2c */
[----:B------:R-:W-:Y:S01]  /*5cc0*/  @!P2 IADD3 R117, R117, -R44, RZ ;  /* 0x8000002c7575a210 */ /* 0x000fe20007ffe0ff */
[C---:B------:R-:W-:Y:S01]  /*5cd0*/  IMAD R120, R44.reuse, R4, R5 ;  /* 0x000000042c787224 */ /* 0x040fe200078e0205 */
[----:B------:R-:W-:Y:S01]  /*5ce0*/  ISETP.GT.U32.AND P5, PT, R44, R119, PT ;  /* 0x000000772c00720c */ /* 0x000fe20003fa4070 */
[----:B------:R-:W-:Y:S01]  /*5cf0*/  @!P3 IMAD.IADD R118, R118, 0x1, -R44 ;  /* 0x000000017676b824 */ /* 0x000fe200078e0a2c */
[C---:B------:R-:W-:Y:S01]  /*5d00*/  ISETP.GT.U32.AND P2, PT, R44.reuse, R117, PT ;  /* 0x000000752c00720c */ /* 0x040fe20003f44070 */
[----:B------:R-:W-:Y:S01]  /*5d10*/  @!P6 IMAD.MOV R116, RZ, RZ, -R116 ;  /* 0x000000ffff74e224 */ /* 0x000fe200078e0a74 */
[C---:B------:R-:W-:Y:S01]  /*5d20*/  ISETP.GT.U32.AND P6, PT, R44.reuse, R120, PT ;  /* 0x000000782c00720c */ /* 0x040fe20003fc4070 */
[----:B------:R-:W-:Y:S01]  /*5d30*/  @!P0 IMAD.MOV R114, RZ, RZ, -R114 ;  /* 0x000000ffff728224 */ /* 0x000fe200078e0a72 */
[----:B------:R-:W-:Y:S01]  /*5d40*/  ISETP.GT.U32.AND P3, PT, R44, R118, PT ;  /* 0x000000762c00720c */ /* 0x000fe20003f64070 */
[----:B------:R-:W-:Y:S01]  /*5d50*/  VIADD R4, R152, 0x72 ;  /* 0x0000007298047836 */ /* 0x000fe20000000000 */
[----:B------:R-:W-:Y:S01]  /*5d60*/  ISETP.GE.AND P0, PT, R6, RZ, PT ;  /* 0x000000ff0600720c */ /* 0x000fe20003f06270 */
[----:B------:R-:W-:Y:S01]  /*5d70*/  VIADD R6, R152, 0x73 ;  /* 0x0000007398067836 */ /* 0x000fe20000000000 */
[----:B------:R-:W-:Y:S01]  /*5d80*/  ISETP.GE.AND P1, PT, R8, RZ, PT ;  /* 0x000000ff0800720c */ /* 0x000fe20003f26270 */
[C---:B------:R-:W-:Y:S01]  /*5d90*/  VIADD R7, R152.reuse, 0x74 ;  /* 0x0000007498077836 */ /* 0x040fe20000000000 */
[----:B------:R-:W-:Y:S01]  /*5da0*/  IABS R121, R4 ;  /* 0x0000000400797213 */ /* 0x000fe20000000000 */
[--C-:B------:R-:W-:Y:S01]  /*5db0*/  @!P5 IMAD.IADD R119, R119, 0x1, -R44.reuse ;  /* 0x000000017777d824 */ /* 0x100fe200078e0a2c */
[----:B------:R-:W-:Y:S01]  /*5dc0*/  IABS R5, R6 ;  /* 0x0000000600057213 */ /* 0x000fe20000000000 */
[----:B------:R-:W-:Y:S01]  /*5dd0*/  VIADD R8, R152, 0x75 ;  /* 0x0000007598087836 */ /* 0x000fe20000000000 */
[----:B------:R-:W-:Y:S01]  /*5de0*/  IABS R123, R7 ;  /* 0x00000007007b7213 */ /* 0x000fe20000000000 */
[----:B------:R-:W-:Y:S01]  /*5df0*/  @!P6 IMAD.IADD R120, R120, 0x1, -R44 ;  /* 0x000000017878e824 */ /* 0x000fe200078e0a2c */
[----:B------:R-:W-:Y:S01]  /*5e00*/  ISETP.GT.U32.AND P5, PT, R44, R119, PT ;  /* 0x000000772c00720c */ /* 0x000fe20003fa4070 */
[----:B------:R-:W-:Y:S01]  /*5e10*/  IMAD.HI.U32 R3, R2, R121, RZ ;  /* 0x0000007902037227 */ /* 0x000fe200078e00ff */
[----:B------:R-:W-:-:S02]  /*5e20*/  @!P3 IADD3 R118, R118, -R44, RZ ;  /* 0x8000002c7676b210 */ /* 0x000fc40007ffe0ff */
[----:B------:R-:W-:Y:S01]  /*5e30*/  ISETP.GE.AND P3, PT, R4, RZ, PT ;  /* 0x000000ff0400720c */ /* 0x000fe20003f66270 */
[----:B------:R-:W-:Y:S01]  /*5e40*/  IMAD.HI.U32 R4, R2, R5, RZ ;  /* 0x0000000502047227 */ /* 0x000fe200078e00ff */
[----:B------:R-:W-:-:S03]  /*5e50*/  ISETP.GT.U32.AND P6, PT, R44, R120, PT ;  /* 0x000000782c00720c */ /* 0x000fc60003fc4070 */
[----:B------:R-:W-:Y:S01]  /*5e60*/  IMAD.MOV R3, RZ, RZ, -R3 ;  /* 0x000000ffff037224 */ /* 0x000fe200078e0a03 */
[----:B------:R-:W-:Y:S01]  /*5e70*/  IADD3 R4, -R4, RZ, RZ ;  /* 0x000000ff04047210 */ /* 0x000fe20007ffe1ff */
[--C-:B------:R-:W-:Y:S01]  /*5e80*/  @!P2 IMAD.IADD R117, R117, 0x1, -R44.reuse ;  /* 0x000000017575a824 */ /* 0x100fe200078e0a2c */
[----:B------:R-:W-:Y:S01]  /*5e90*/  ISETP.GE.AND P2, PT, R9, RZ, PT ;  /* 0x000000ff0900720c */ /* 0x000fe20003f46270 */
[C---:B------:R-:W-:Y:S02]  /*5ea0*/  IMAD R121, R44.reuse, R3, R121 ;  /* 0x000000032c797224 */ /* 0x040fe400078e0279 */
[C---:B------:R-:W-:Y:S01]  /*5eb0*/  IMAD R122, R44.reuse, R4, R5 ;  /* 0x000000042c7a7224 */ /* 0x040fe200078e0205 */
[----:B------:R-:W-:Y:S01]  /*5ec0*/  IABS R5, R8 ;  /* 0x0000000800057213 */ /* 0x000fe20000000000 */
[--C-:B------:R-:W-:Y:S01]  /*5ed0*/  @!P5 IMAD.IADD R119, R119, 0x1, -R44.reuse ;  /* 0x000000017777d824 */ /* 0x100fe200078e0a2c */
[----:B------:R-:W-:Y:S01]  /*5ee0*/  ISETP.GT.U32.AND P5, PT, R44, R121, PT ;  /* 0x000000792c00720c */ /* 0x000fe20003fa4070 */
[----:B------:R-:W-:Y:S01]  /*5ef0*/  @!P6 IMAD.IADD R120, R120, 0x1, -R44 ;  /* 0x000000017878e824 */ /* 0x000fe200078e0a2c */
[----:B------:R-:W-:Y:S01]  /*5f00*/  ISETP.GT.U32.AND P6, PT, R44, R122, PT ;  /* 0x0000007a2c00720c */ /* 0x000fe20003fc4070 */
[----:B------:R-:W-:Y:S01]  /*5f10*/  IMAD.HI.U32 R3, R2, R123, RZ ;  /* 0x0000007b02037227 */ /* 0x000fe200078e00ff */
[----:B------:R-:W-:-:S03]  /*5f20*/  @!P1 IADD3 R119, -R119, RZ, RZ ;  /* 0x000000ff77779210 */ /* 0x000fc60007ffe1ff */
[----:B------:R-:W-:Y:S02]  /*5f30*/  IMAD.MOV R3, RZ, RZ, -R3 ;  /* 0x000000ffff037224 */ /* 0x000fe400078e0a03 */
[----:B------:R-:W-:Y:S01]  /*5f40*/  @!P0 IMAD.MOV R117, RZ, RZ, -R117 ;  /* 0x000000ffff758224 */ /* 0x000fe200078e0a75 */
[----:B------:R-:W-:Y:S01]  /*5f50*/  ISETP.GE.AND P0, PT, R6, RZ, PT ;  /* 0x000000ff0600720c */ /* 0x000fe20003f06270 */
[----:B------:R-:W-:Y:S01]  /*5f60*/  IMAD R123, R44, R3, R123 ;  /* 0x000000032c7b7224 */ /* 0x000fe200078e027b */
[----:B------:R-:W-:Y:S01]  /*5f70*/  IABS R6, R10 ;  /* 0x0000000a00067213 */ /* 0x000fe20000000000 */
[----:B------:R-:W-:Y:S02]  /*5f80*/  @!P5 IMAD.IADD R121, R121, 0x1, -R44 ;  /* 0x000000017979d824 */ /* 0x000fe400078e0a2c */
[----:B------:R-:W-:Y:S01]  /*5f90*/  @!P6 IADD3 R122, R122, -R44, RZ ;  /* 0x8000002c7a7ae210 */ /* 0x000fe20007ffe0ff */
[----:B------:R-:W-:Y:S01]  /*5fa0*/  IMAD.HI.U32 R3, R2, R5, RZ ;  /* 0x0000000502037227 */ /* 0x000fe200078e00ff */
[----:B------:R-:W-:-:S02]  /*5fb0*/  ISETP.GT.U32.AND P5, PT, R44, R123, PT ;  /* 0x0000007b2c00720c */ /* 0x000fc40003fa4070 */
[----:B------:R-:W-:Y:S01]  /*5fc0*/  ISETP.GT.U32.AND P6, PT, R44, R121, PT ;  /* 0x000000792c00720c */ /* 0x000fe20003fc4070 */
[----:B------:R-:W-:Y:S01]  /*5fd0*/  VIADD R9, R152, 0x76 ;  /* 0x0000007698097836 */ /* 0x000fe20000000000 */
[C---:B------:R-:W-:Y:S01]  /*5fe0*/  ISETP.GT.U32.AND P1, PT, R44.reuse, R122, PT ;  /* 0x0000007a2c00720c */ /* 0x040fe20003f24070 */
[----:B------:R-:W-:Y:S02]  /*5ff0*/  IMAD.MOV R3, RZ, RZ, -R3 ;  /* 0x000000ffff037224 */ /* 0x000fe400078e0a03 */
[----:B------:R-:W-:Y:S01]  /*6000*/  @!P4 IMAD.MOV R118, RZ, RZ, -R118 ;  /* 0x000000ffff76c224 */ /* 0x000fe200078e0a76 */
[----:B------:R-:W-:Y:S01]  /*6010*/  IABS R127, R9 ;  /* 0x00000009007f7213 */ /* 0x000fe20000000000 */
[----:B------:R-:W-:Y:S01]  /*6020*/  IMAD R126, R44, R3, R5 ;  /* 0x000000032c7e7224 */ /* 0x000fe200078e0205 */
[----:B------:R-:W-:Y:S01]  /*6030*/  ISETP.GE.AND P4, PT, R7, RZ, PT ;  /* 0x000000ff0700720c */ /* 0x000fe20003f86270 */
[----:B------:R-:W-:Y:S02]  /*6040*/  IMAD.MOV.U32 R5, RZ, RZ, R6 ;  /* 0x000000ffff057224 */ /* 0x000fe400078e0006 */
[----:B------:R-:W-:-:S04]  /*6050*/  IMAD.HI.U32 R4, R2, R127, RZ ;  /* 0x0000007f02047227 */ /* 0x000fc800078e00ff */
[----:B------:R-:W-:Y:S01]  /*6060*/  @!P6 IMAD.IADD R121, R121, 0x1, -R44 ;  /* 0x000000017979e824 */ /* 0x000fe200078e0a2c */
[----:B------:R-:W-:Y:S01]  /*6070*/  ISETP.GT.U32.AND P6, PT, R44, R126, PT ;  /* 0x0000007e2c00720c */ /* 0x000fe20003fc4070 */
[----:B------:R-:W-:-:S04]  /*6080*/  IMAD.HI.U32 R3, R2, R5, RZ ;  /* 0x0000000502037227 */ /* 0x000fc800078e00ff */
[----:B------:R-:W-:Y:S02]  /*6090*/  IMAD.MOV R4, RZ, RZ, -R4 ;  /* 0x000000ffff047224 */ /* 0x000fe400078e0a04 */
[----:B------:R-:W-:Y:S02]  /*60a0*/  IMAD.MOV R3, RZ, RZ, -R3 ;  /* 0x000000ffff037224 */ /* 0x000fe400078e0a03 */
[C---:B------:R-:W-:Y:S02]  /*60b0*/  IMAD R127, R44.reuse, R4, R127 ;  /* 0x000000042c7f7224 */ /* 0x040fe400078e027f */
[----:B------:R-:W-:Y:S02]  /*60c0*/  IMAD R128, R44, R3, R5 ;  /* 0x000000032c807224 */ /* 0x000fe400078e0205 */
[----:B------:R-:W-:Y:S01]  /*60d0*/  @!P3 IMAD.MOV R121, RZ, RZ, -R121 ;  /* 0x000000ffff79b224 */ /* 0x000fe200078e0a79 */
[----:B------:R-:W-:Y:S01]  /*60e0*/  @!P6 IADD3 R126, R126, -R44, RZ ;  /* 0x8000002c7e7ee210 */ /* 0x000fe20007ffe0ff */
[----:B------:R-:W-:Y:S01]  /*60f0*/  VIADD R6, R152, 0x79 ;  /* 0x0000007998067836 */ /* 0x000fe20000000000 */
[----:B------:R-:W-:Y:S01]  /*6100*/  ISETP.GT.U32.AND P3, PT, R44, R127, PT ;  /* 0x0000007f2c00720c */ /* 0x000fe20003f64070 */
[----:B------:R-:W-:Y:S01]  /*6110*/  IMAD.HI.U32 R4, R2, R129, RZ ;  /* 0x0000008102047227 */ /* 0x000fe200078e00ff */
[----:B------:R-:W-:-:S02]  /*6120*/  ISETP.GT.U32.AND P6, PT, R44, R128, PT ;  /* 0x000000802c00720c */ /* 0x000fc40003fc4070 */
[----:B------:R-:W-:Y:S01]  /*6130*/  IABS R5, R6 ;  /* 0x0000000600057213 */ /* 0x000fe20000000000 */
[--C-:B------:R-:W-:Y:S01]  /*6140*/  @!P5 IMAD.IADD R123, R123, 0x1, -R44.reuse ;  /* 0x000000017b7bd824 */ /* 0x100fe200078e0a2c */
[----:B------:R-:W-:Y:S01]  /*6150*/  IADD3 R4, -R4, RZ, RZ ;  /* 0x000000ff04047210 */ /* 0x000fe20007ffe1ff */
[----:B------:R-:W-:Y:S01]  /*6160*/  @!P1 IMAD.IADD R122, R122, 0x1, -R44 ;  /* 0x000000017a7a9824 */ /* 0x000fe200078e0a2c */
[----:B------:R-:W-:Y:S01]  /*6170*/  ISETP.GE.AND P1, PT, R9, RZ, PT ;  /* 0x000000ff0900720c */ /* 0x000fe20003f26270 */
[----:B------:R-:W-:Y:S01]  /*6180*/  IMAD.HI.U32 R3, R2, R5, RZ ;  /* 0x0000000502037227 */ /* 0x000fe200078e00ff */
[----:B------:R-:W-:-:S03]  /*6190*/  ISETP.GT.U32.AND P5, PT, R44, R123, PT ;  /* 0x0000007b2c00720c */ /* 0x000fc60003fa4070 */
[----:B------:R-:W-:Y:S01]  /*61a0*/  @!P3 IADD3 R127, R127, -R44, RZ ;  /* 0x8000002c7f7fb210 */ /* 0x000fe20007ffe0ff */
[C---:B------:R-:W-:Y:S01]  /*61b0*/  IMAD R129, R44.reuse, R4, R129 ;  /* 0x000000042c817224 */ /* 0x040fe200078e0281 */
[----:B------:R-:W-:Y:S01]  /*61c0*/  ISETP.GT.U32.AND P3, PT, R44, R126, PT ;  /* 0x0000007e2c00720c */ /* 0x000fe20003f64070 */
[----:B------:R-:W-:Y:S01]  /*61d0*/  @!P6 IMAD.IADD R128, R128, 0x1, -R44 ;  /* 0x000000018080e824 */ /* 0x000fe200078e0a2c */
[----:B------:R-:W-:Y:S01]  /*61e0*/  IADD3 R3, -R3, RZ, RZ ;  /* 0x000000ff03037210 */ /* 0x000fe20007ffe1ff */
[----:B------:R-:W-:Y:S02]  /*61f0*/  VIADD R9, R152, 0x7b ;  /* 0x0000007b98097836 */ /* 0x000fe40000000000 */
[----:B------:R-:W-:Y:S01]  /*6200*/  @!P0 IMAD.MOV R122, RZ, RZ, -R122 ;  /* 0x000000ffff7a8224 */ /* 0x000fe200078e0a7a */
[C---:B------:R-:W-:Y:S01]  /*6210*/  ISETP.GT.U32.AND P6, PT, R44.reuse, R128, PT ;  /* 0x000000802c00720c */ /* 0x040fe20003fc4070 */
[C---:B------:R-:W-:Y:S01]  /*6220*/  IMAD R130, R44.reuse, R3, R5 ;  /* 0x000000032c827224 */ /* 0x040fe200078e0205 */
[----:B------:R-:W-:Y:S01]  /*6230*/  ISETP.GT.U32.AND P0, PT, R44, R127, PT ;  /* 0x0000007f2c00720c */ /* 0x000fe20003f04070 */
[--C-:B------:R-:W-:Y:S01]  /*6240*/  @!P5 IMAD.IADD R123, R123, 0x1, -R44.reuse ;  /* 0x000000017b7bd824 */ /* 0x100fe200078e0a2c */
[----:B------:R-:W-:Y:S01]  /*6250*/  ISETP.GE.AND P5, PT, R10, RZ, PT ;  /* 0x000000ff0a00720c */ /* 0x000fe20003fa6270 */
[----:B------:R-:W-:Y:S01]  /*6260*/  VIADD R10, R152, 0x7c ;  /* 0x0000007c980a7836 */ /* 0x000fe20000000000 */
[----:B------:R-:W-:Y:S01]  /*6270*/  IABS R7, R9 ;  /* 0x0000000900077213 */ /* 0x000fe20000000000 */
[----:B------:R-:W-:Y:S01]  /*6280*/  @!P3 IMAD.IADD R126, R126, 0x1, -R44 ;  /* 0x000000017e7eb824 */ /* 0x000fe200078e0a2c */
[----:B------:R-:W-:Y:S01]  /*6290*/  ISETP.GT.U32.AND P3, PT, R44, R129, PT ;  /* 0x000000812c00720c */ /* 0x000fe20003f64070 */
[----:B------:R-:W-:Y:S01]  /*62a0*/  @!P2 IMAD.MOV R120, RZ, RZ, -R120 ;  /* 0x000000ffff78a224 */ /* 0x000fe200078e0a78 */
[----:B------:R-:W-:Y:S01]  /*62b0*/  IABS R133, R10 ;  /* 0x0000000a00857213 */ /* 0x000fe20000000000 */
[----:B------:R-:W-:Y:S01]  /*62c0*/  IMAD.HI.U32 R4, R2, R7, RZ ;  /* 0x0000000702047227 */ /* 0x000fe200078e00ff */
[----:B------:R-:W-:-:S03]  /*62d0*/  ISETP.GE.AND P2, PT, R8, RZ, PT ;  /* 0x000000ff0800720c */ /* 0x000fc60003f46270 */
[----:B------:R-:W-:Y:S01]  /*62e0*/  @!P6 IMAD.IADD R128, R128, 0x1, -R44 ;  /* 0x000000018080e824 */ /* 0x000fe200078e0a2c */
[----:B------:R-:W-:Y:S01]  /*62f0*/  ISETP.GT.U32.AND P6, PT, R44, R130, PT ;  /* 0x000000822c00720c */ /* 0x000fe20003fc4070 */
[----:B------:R-:W-:Y:S02]  /*6300*/  VIADD R8, R152, 0x7a ;  /* 0x0000007a98087836 */ /* 0x000fe40000000000 */
[----:B------:R-:W-:-:S03]  /*6310*/  IMAD.HI.U32 R5, R2, R133, RZ ;  /* 0x0000008502057227 */ /* 0x000fc600078e00ff */
[----:B------:R-:W-:Y:S01]  /*6320*/  IABS R131, R8 ;  /* 0x0000000800837213 */ /* 0x000fe20000000000 */
[----:B------:R-:W-:Y:S01]  /*6330*/  @!P3 IMAD.IADD R129, R129, 0x1, -R44 ;  /* 0x000000018181b824 */ /* 0x000fe200078e0a2c */
[----:B------:R-:W-:Y:S01]  /*6340*/  ISETP.GE.AND P3, PT, R6, RZ, PT ;  /* 0x000000ff0600720c */ /* 0x000fe20003f66270 */
[----:B------:R-:W-:Y:S01]  /*6350*/  IMAD.MOV R4, RZ, RZ, -R4 ;  /* 0x000000ffff047224 */ /* 0x000fe200078e0a04 */
[----:B------:R-:W-:Y:S01]  /*6360*/  @!P2 IADD3 R126, -R126, RZ, RZ ;  /* 0x000000ff7e7ea210 */ /* 0x000fe20007ffe1ff */
[--C-:B------:R-:W-:Y:S01]  /*6370*/  @!P0 IMAD.IADD R127, R127, 0x1, -R44.reuse ;  /* 0x000000017f7f8824 */ /* 0x100fe200078e0a2c */
[----:B------:R-:W-:Y:S01]  /*6380*/  ISETP.GE.AND P0, PT, R11, RZ, PT ;  /* 0x000000ff0b00720c */ /* 0x000fe20003f06270 */
[----:B------:R-:W-:Y:S01]  /*6390*/  @!P6 IMAD.IADD R130, R130, 0x1, -R44 ;  /* 0x000000018282e824 */ /* 0x000fe200078e0a2c */
[C---:B------:R-:W-:Y:S01]  /*63a0*/  ISETP.GT.U32.AND P6, PT, R44.reuse, R129, PT ;  /* 0x000000812c00720c */ /* 0x040fe20003fc4070 */
[----:B------:R-:W-:Y:S02]  /*63b0*/  IMAD.MOV R5, RZ, RZ, -R5 ;  /* 0x000000ffff057224 */ /* 0x000fe400078e0a05 */
[----:B------:R-:W-:Y:S01]  /*63c0*/  IMAD R132, R44, R4, R7 ;  /* 0x000000042c847224 */ /* 0x000fe200078e0207 */
[----:B------:R-:W-:Y:S01]  /*63d0*/  IADD3 R4, R152, 0x7d, RZ ;  /* 0x0000007d98047810 */ /* 0x000fe20007ffe0ff */
[C---:B------:R-:W-:Y:S01]  /*63e0*/  IMAD R133, R44.reuse, R5, R133 ;  /* 0x000000052c857224 */ /* 0x040fe200078e0285 */
[C---:B------:R-:W-:Y:S01]  /*63f0*/  ISETP.GT.U32.AND P2, PT, R44.reuse, R130, PT ;  /* 0x000000822c00720c */ /* 0x040fe20003f44070 */
[----:B------:R-:W-:Y:S01]  /*6400*/  @!P1 IMAD.MOV R127, RZ, RZ, -R127 ;  /* 0x000000ffff7f9224 */ /* 0x000fe200078e0a7f */
[----:B------:R-:W-:Y:S01]  /*6410*/  ISETP.GT.U32.AND P1, PT, R44, R132, PT ;  /* 0x000000842c00720c */ /* 0x000fe20003f24070 */
[----:B------:R-:W-:Y:S01]  /*6420*/  IMAD.HI.U32 R3, R2, R131, RZ ;  /* 0x0000008302037227 */ /* 0x000fe200078e00ff */
[----:B------:R-:W-:-:S03]  /*6430*/  IABS R5, R4 ;  /* 0x0000000400057213 */ /* 0x000fc60000000000 */
[--C-:B------:R-:W-:Y:S01]  /*6440*/  @!P6 IMAD.IADD R129, R129, 0x1, -R44.reuse ;  /* 0x000000018181e824 */ /* 0x100fe200078e0a2c */
[----:B------:R-:W-:Y:S01]  /*6450*/  ISETP.GT.U32.AND P6, PT, R44, R133, PT ;  /* 0x000000852c00720c */ /* 0x000fe20003fc4070 */
[----:B------:R-:W-:Y:S01]  /*6460*/  VIADD R6, R152, 0x7e ;  /* 0x0000007e98067836 */ /* 0x000fe20000000000 */
[----:B------:R-:W-:Y:S01]  /*6470*/  IADD3 R3, -R3, RZ, RZ ;  /* 0x000000ff03037210 */ /* 0x000fe20007ffe1ff */
[----:B------:R-:W-:Y:S02]  /*6480*/  @!P4 IMAD.MOV R123, RZ, RZ, -R123 ;  /* 0x000000ffff7bc224 */ /* 0x000fe400078e0a7b */
[----:B------:R-:W-:Y:S01]  /*6490*/  @!P2 IMAD.IADD R130, R130, 0x1, -R44 ;  /* 0x000000018282a824 */ /* 0x000fe200078e0a2c */
[----:B------:R-:W-:Y:S01]  /*64a0*/  IABS R135, R6 ;  /* 0x0000000600877213 */ /* 0x000fe20000000000 */
[----:B------:R-:W-:Y:S01]  /*64b0*/  IMAD R131, R44, R3, R131 ;  /* 0x000000032c837224 */ /* 0x000fe200078e0283 */
[----:B------:R-:W-:Y:S01]  /*64c0*/  ISETP.GE.AND P2, PT, R9, RZ, PT ;  /* 0x000000ff0900720c */ /* 0x000fe20003f46270 */
[----:B------:R-:W-:-:S03]  /*64d0*/  IMAD.HI.U32 R3, R2, R5, RZ ;  /* 0x0000000502037227 */ /* 0x000fc600078e00ff */
[----:B------:R-:W-:Y:S01]  /*64e0*/  ISETP.GT.U32.AND P4, PT, R44, R131, PT ;  /* 0x000000832c00720c */ /* 0x000fe20003f84070 */
[----:B------:R-:W-:Y:S01]  /*64f0*/  @!P1 IMAD.IADD R132, R132, 0x1, -R44 ;  /* 0x0000000184849824 */ /* 0x000fe200078e0a2c */
[----:B------:R-:W-:Y:S01]  /*6500*/  IADD3 R134, -R3, RZ, RZ ;  /* 0x000000ff03867210 */ /* 0x000fe20007ffe1ff */
[----:B------:R-:W-:-:S04]  /*6510*/  IMAD.HI.U32 R3, R2, R135, RZ ;  /* 0x0000008702037227 */ /* 0x000fc800078e00ff */
[----:B------:R-:W-:Y:S01]  /*6520*/  @!P6 IMAD.IADD R133, R133, 0x1, -R44 ;  /* 0x000000018585e824 */ /* 0x000fe200078e0a2c */
[C---:B------:R-:W-:Y:S01]  /*6530*/  ISETP.GT.U32.AND P6, PT, R44.reuse, R132, PT ;  /* 0x000000842c00720c */ /* 0x040fe20003fc4070 */
[C---:B------:R-:W-:Y:S01]  /*6540*/  IMAD R134, R44.reuse, R134, R5 ;  /* 0x000000862c867224 */ /* 0x040fe200078e0205 */
[----:B------:R-:W-:Y:S01]  /*6550*/  IADD3 R3, -R3, RZ, RZ ;  /* 0x000000ff03037210 */ /* 0x000fe20007ffe1ff */
[----:B------:R-:W-:Y:S01]  /*6560*/  @!P0 IMAD.MOV R129, RZ, RZ, -R129 ;  /* 0x000000ffff818224 */ /* 0x000fe200078e0a81 */
[C---:B------:R-:W-:Y:S01]  /*6570*/  ISETP.GT.U32.AND P0, PT, R44.reuse, R133, PT ;  /* 0x000000852c00720c */ /* 0x040fe20003f04070 */
[----:B------:R-:W-:Y:S01]  /*6580*/  @!P3 IMAD.MOV R130, RZ, RZ, -R130 ;  /* 0x000000ffff82b224 */ /* 0x000fe200078e0a82 */
[C---:B------:R-:W-:Y:S01]  /*6590*/  ISETP.GT.U32.AND P3, PT, R44.reuse, R134, PT ;  /* 0x000000862c00720c */ /* 0x040fe20003f64070 */
[----:B------:R-:W-:Y:S02]  /*65a0*/  IMAD R135, R44, R3, R135 ;  /* 0x000000032c877224 */ /* 0x000fe400078e0287 */
[--C-:B------:R-:W-:Y:S01]  /*65b0*/  @!P4 IMAD.IADD R131, R131, 0x1, -R44.reuse ;  /* 0x000000018383c824 */ /* 0x100fe200078e0a2c */
[----:B------:R-:W-:Y:S01]  /*65c0*/  ISETP.GE.AND P4, PT, R10, RZ, PT ;  /* 0x000000ff0a00720c */ /* 0x000fe20003f86270 */
[C---:B------:R-:W-:Y:S01]  /*65d0*/  VIADD R7, R152.reuse, 0x7f ;  /* 0x0000007f98077836 */ /* 0x040fe20000000000 */
[----:B------:R-:W-:Y:S01]  /*65e0*/  IADD3 R10, R152, 0x87, RZ ;  /* 0x00000087980a7810 */ /* 0x000fe20007ffe0ff */
[----:B------:R-:W-:Y:S01]  /*65f0*/  @!P6 IMAD.IADD R132, R132, 0x1, -R44 ;  /* 0x000000018484e824 */ /* 0x000fe200078e0a2c */
[C---:B------:R-:W-:Y:S01]  /*6600*/  ISETP.GT.U32.AND P6, PT, R44.reuse, R135, PT ;  /* 0x000000872c00720c */ /* 0x040fe20003fc4070 */
[----:B------:R-:W-:Y:S01]  /*6610*/  @!P5 IMAD.MOV R128, RZ, RZ, -R128 ;  /* 0x000000ffff80d224 */ /* 0x000fe200078e0a80 */
[----:B------:R-:W-:Y:S01]  /*6620*/  ISETP.GT.U32.AND P1, PT, R44, R131, PT ;  /* 0x000000832c00720c */ /* 0x000fe20003f24070 */
[----:B------:R-:W-:Y:S01]  /*6630*/  @!P2 IMAD.MOV R132, RZ, RZ, -R132 ;  /* 0x000000ffff84a224 */ /* 0x000fe200078e0a84 */
[----:B------:R-:W-:Y:S01]  /*6640*/  IABS R5, R7 ;  /* 0x0000000700057213 */ /* 0x000fe20000000000 */
[----:B------:R-:W-:Y:S01]  /*6650*/  @!P3 IMAD.IADD R134, R134, 0x1, -R44 ;  /* 0x000000018686b824 */ /* 0x000fe200078e0a2c */
[----:B------:R-:W-:Y:S01]  /*6660*/  @!P0 IADD3 R133, R133, -R44, RZ ;  /* 0x8000002c85858210 */ /* 0x000fe20007ffe0ff */
[----:B------:R-:W-:Y:S01]  /*6670*/  VIADD R11, R152, 0x88 ;  /* 0x00000088980b7836 */ /* 0x000fe20000000000 */
[----:B------:R-:W-:Y:S01]  /*6680*/  ISETP.GE.AND P0, PT, R6, RZ, PT ;  /* 0x000000ff0600720c */ /* 0x000fe20003f06270 */
[----:B------:R-:W-:Y:S01]  /*6690*/  VIADD R6, R152, 0x81 ;  /* 0x0000008198067836 */ /* 0x000fe20000000000 */
[----:B------:R-:W-:Y:S01]  /*66a0*/  ISETP.GE.AND P5, PT, R8, RZ, PT ;  /* 0x000000ff0800720c */ /* 0x000fe20003fa6270 */
[----:B------:R-:W-:Y:S01]  /*66b0*/  IMAD.HI.U32 R3, R2, R5, RZ ;  /* 0x0000000502037227 */ /* 0x000fe200078e00ff */
[----:B------:R-:W-:-:S02]  /*66c0*/  ISETP.GE.AND P3, PT, R7, RZ, PT ;  /* 0x000000ff0700720c */ /* 0x000fc40003f66270 */
[----:B------:R-:W-:Y:S01]  /*66d0*/  IABS R7, R6 ;  /* 0x0000000600077213 */ /* 0x000fe20000000000 */
[--C-:B------:R-:W-:Y:S01]  /*66e0*/  @!P6 IMAD.IADD R135, R135, 0x1, -R44.reuse ;  /* 0x000000018787e824 */ /* 0x100fe200078e0a2c */
[----:B------:R-:W-:Y:S01]  /*66f0*/  ISETP.GT.U32.AND P6, PT, R44, R134, PT ;  /* 0x000000862c00720c */ /* 0x000fe20003fc4070 */
[----:B------:R-:W-:Y:S01]  /*6700*/  IMAD.MOV R3, RZ, RZ, -R3 ;  /* 0x000000ffff037224 */ /* 0x000fe200078e0a03 */
[----:B------:R-:W-:Y:S01]  /*6710*/  IADD3 R8, R152, 0x80, RZ ;  /* 0x0000008098087810 */ /* 0x000fe20007ffe0ff */
[----:B------:R-:W-:Y:S01]  /*6720*/  @!P1 IMAD.IADD R131, R131, 0x1, -R44 ;  /* 0x0000000183839824 */ /* 0x000fe200078e0a2c */
[----:B------:R-:W-:Y:S01]  /*6730*/  ISETP.GE.AND P1, PT, R4, RZ, PT ;  /* 0x000000ff0400720c */ /* 0x000fe20003f26270 */
[----:B------:R-:W-:Y:S01]  /*6740*/  IMAD R136, R44, R3, R5 ;  /* 0x000000032c887224 */ /* 0x000fe200078e0205 */
[----:B------:R-:W-:Y:S01]  /*6750*/  IABS R137, R8 ;  /* 0x0000000800897213 */ /* 0x000fe20000000000 */
[----:B------:R-:W-:Y:S01]  /*6760*/  IMAD.HI.U32 R3, R2, R7, RZ ;  /* 0x0000000702037227 */ /* 0x000fe200078e00ff */
[----:B------:R-:W-:-:S02]  /*6770*/  @!P4 IADD3 R133, -R133, RZ, RZ ;  /* 0x000000ff8585c210 */ /* 0x000fc40007ffe1ff */
[----:B------:R-:W-:Y:S01]  /*6780*/  ISETP.GT.U32.AND P2, PT, R44, R136, PT ;  /* 0x000000882c00720c */ /* 0x000fe20003f44070 */
[----:B------:R-:W-:Y:S01]  /*6790*/  IMAD.MOV R3, RZ, RZ, -R3 ;  /* 0x000000ffff037224 */ /* 0x000fe200078e0a03 */
[----:B------:R-:W-:Y:S01]  /*67a0*/  ISETP.GE.AND P4, PT, R8, RZ, PT ;  /* 0x000000ff0800720c */ /* 0x000fe20003f86270 */
[----:B------:R-:W-:Y:S01]  /*67b0*/  @!P5 IMAD.MOV R131, RZ, RZ, -R131 ;  /* 0x000000ffff83d224 */ /* 0x000fe200078e0a83 */
[----:B------:R-:W-:Y:S01]  /*67c0*/  ISETP.GT.U32.AND P5, PT, R44, R135, PT ;  /* 0x000000872c00720c */ /* 0x000fe20003fa4070 */
[----:B------:R-:W-:Y:S01]  /*67d0*/  IMAD.HI.U32 R4, R2, R137, RZ ;  /* 0x0000008902047227 */ /* 0x000fe200078e00ff */
[----:B------:R-:W-:Y:S02]  /*67e0*/  IABS R9, R10 ;  /* 0x0000000a00097213 */ /* 0x000fe40000000000 */
[----:B------:R-:W-:Y:S01]  /*67f0*/  IABS R145, R11 ;  /* 0x0000000b00917213 */ /* 0x000fe20000000000 */
[----:B------:R-:W-:Y:S01]  /*6800*/  @!P6 IMAD.IADD R134, R134, 0x1, -R44 ;  /* 0x000000018686e824 */ /* 0x000fe200078e0a2c */
[----:B------:R-:W-:Y:S01]  /*6810*/  IADD3 R4, -R4, RZ, RZ ;  /* 0x000000ff04047210 */ /* 0x000fe20007ffe1ff */
[----:B------:R-:W-:-:S02]  /*6820*/  IMAD R138, R44, R3, R7 ;  /* 0x000000032c8a7224 */ /* 0x000fc400078e0207 */
[----:B------:R-:W-:Y:S02]  /*6830*/  @!P1 IMAD.MOV R134, RZ, RZ, -R134 ;  /* 0x000000ffff869224 */ /* 0x000fe400078e0a86 */
[C---:B------:R-:W-:Y:S01]  /*6840*/  IMAD R137, R44.reuse, R4, R137 ;  /* 0x000000042c897224 */ /* 0x040fe200078e0289 */
[----:B------:R-:W-:Y:S01]  /*6850*/  ISETP.GT.U32.AND P1, PT, R44, R138, PT ;  /* 0x0000008a2c00720c */ /* 0x000fe20003f24070 */
[--C-:B------:R-:W-:Y:S01]  /*6860*/  @!P5 IMAD.IADD R135, R135, 0x1, -R44.reuse ;  /* 0x000000018787d824 */ /* 0x100fe200078e0a2c */
[----:B------:R-:W-:Y:S01]  /*6870*/  ISETP.GE.AND P5, PT, R6, RZ, PT ;  /* 0x000000ff0600720c */ /* 0x000fe20003fa6270 */
[----:B------:R-:W-:Y:S01]  /*6880*/  VIADD R6, R152, 0x83 ;  /* 0x0000008398067836 */ /* 0x000fe20000000000 */
[----:B------:R-:W-:Y:S01]  /*6890*/  ISETP.GT.U32.AND P6, PT, R44, R137, PT ;  /* 0x000000892c00720c */ /* 0x000fe20003fc4070 */
[----:B------:R-:W-:Y:S01]  /*68a0*/  @!P0 IMAD.MOV R135, RZ, RZ, -R135 ;  /* 0x000000ffff878224 */ /* 0x000fe200078e0a87 */
[----:B------:R-:W-:Y:S01]  /*68b0*/  IADD3 R4, R152, 0x82, RZ ;  /* 0x0000008298047810 */ /* 0x000fe20007ffe0ff */
[----:B------:R-:W-:Y:S01]  /*68c0*/  @!P2 IMAD.IADD R136, R136, 0x1, -R44 ;  /* 0x000000018888a824 */ /* 0x000fe200078e0a2c */
[----:B------:R-:W-:Y:S01]  /*68d0*/  IABS R7, R6 ;  /* 0x0000000600077213 */ /* 0x000fe20000000000 */
[C---:B------:R-:W-:Y:S01]  /*68e0*/  VIADD R8, R152.reuse, 0x84 ;  /* 0x0000008498087836 */ /* 0x040fe20000000000 */
[----:B------:R-:W-:Y:S01]  /*68f0*/  IABS R139, R4 ;  /* 0x00000004008b7213 */ /* 0x000fe20000000000 */
[----:B------:R-:W-:Y:S01]  /*6900*/  VIADD R155, R152, 0xfb ;  /* 0x000000fb989b7836 */ /* 0x000fe20000000000 */
[----:B------:R-:W-:Y:S01]  /*6910*/  ISETP.GE.AND P0, PT, R4, RZ, PT ;  /* 0x000000ff0400720c */ /* 0x000fe20003f06270 */
[----:B------:R-:W-:Y:S01]  /*6920*/  IMAD.HI.U32 R4, R2, R7, RZ ;  /* 0x0000000702047227 */ /* 0x000fe200078e00ff */
[----:B------:R-:W-:-:S02]  /*6930*/  @!P1 IADD3 R138, R138, -R44, RZ ;  /* 0x8000002c8a8a9210 */ /* 0x000fc40007ffe0ff */
[C---:B------:R-:W-:Y:S01]  /*6940*/  ISETP.GT.U32.AND P2, PT, R44.reuse, R136, PT ;  /* 0x000000882c00720c */ /* 0x040fe20003f44070 */
[----:B------:R-:W-:Y:S01]  /*6950*/  IMAD.MOV R4, RZ, RZ, -R4 ;  /* 0x000000ffff047224 */ /* 0x000fe200078e0a04 */
[----:B------:R-:W-:Y:S01]  /*6960*/  ISETP.GT.U32.AND P1, PT, R44, R138, PT ;  /* 0x0000008a2c00720c */ /* 0x000fe20003f24070 */
[----:B------:R-:W-:Y:S01]  /*6970*/  IMAD.HI.U32 R3, R2, R139, RZ ;  /* 0x0000008b02037227 */ /* 0x000fe200078e00ff */
[----:B------:R-:W-:Y:S01]  /*6980*/  @!P6 IADD3 R137, R137, -R44, RZ ;  /* 0x8000002c8989e210 */ /* 0x000fe20007ffe0ff */
[----:B------:R4:W-:Y:S01]  /*6990*/  STL [R1+0x2ba8], R155 ;  /* 0x002ba89b01007387 */ /* 0x0009e20000100800 */
[----:B------:R-:W-:Y:S01]  /*69a0*/  IABS R141, R8 ;  /* 0x00000008008d7213 */ /* 0x000fe20000000000 */
[C---:B------:R-:W-:Y:S01]  /*69b0*/  IMAD R140, R44.reuse, R4, R7 ;  /* 0x000000042c8c7224 */ /* 0x040fe200078e0207 */
[----:B------:R-:W-:Y:S01]  /*69c0*/  ISETP.GT.U32.AND P6, PT, R44, R137, PT ;  /* 0x000000892c00720c */ /* 0x000fe20003fc4070 */
[----:B------:R-:W-:Y:S01]  /*69d0*/  VIADD R157, R152, 0xfc ;  /* 0x000000fc989d7836 */ /* 0x000fe20000000000 */
[----:B------:R-:W-:Y:S01]  /*69e0*/  IADD3 R3, -R3, RZ, RZ ;  /* 0x000000ff03037210 */ /* 0x000fe20007ffe1ff */
[----:B------:R-:W-:-:S03]  /*69f0*/  IMAD.HI.U32 R5, R2, R141, RZ ;  /* 0x0000008d02057227 */ /* 0x000fc600078e00ff */
[----:B------:R4:W-:Y:S01]  /*6a00*/  STL [R1+0x2ba4], R157 ;  /* 0x002ba49d01007387 */ /* 0x0009e20000100800 */
[--C-:B------:R-:W-:Y:S01]  /*6a10*/  @!P1 IMAD.IADD R138, R138, 0x1, -R44.reuse ;  /* 0x000000018a8a9824 */ /* 0x100fe200078e0a2c */
[----:B------:R-:W-:Y:S01]  /*6a20*/  ISETP.GT.U32.AND P1, PT, R44, R140, PT ;  /* 0x0000008c2c00720c */ /* 0x000fe20003f24070 */
[--C-:B------:R-:W-:Y:S01]  /*6a30*/  @!P2 IMAD.IADD R136, R136, 0x1, -R44.reuse ;  /* 0x000000018888a824 */ /* 0x100fe200078e0a2c */
[----:B------:R-:W-:Y:S01]  /*6a40*/  ISETP.GE.AND P2, PT, R6, RZ, PT ;  /* 0x000000ff0600720c */ /* 0x000fe20003f46270 */
[----:B------:R-:W-:Y:S02]  /*6a50*/  IMAD R139, R44, R3, R139 ;  /* 0x000000032c8b7224 */ /* 0x000fe400078e028b */
[----:B------:R-:W-:Y:S01]  /*6a60*/  @!P6 IMAD.IADD R137, R137, 0x1, -R44 ;  /* 0x000000018989e824 */ /* 0x000fe200078e0a2c */
[----:B------:R-:W-:Y:S01]  /*6a70*/  ISETP.GE.AND P6, PT, R8, RZ, PT ;  /* 0x000000ff0800720c */ /* 0x000fe20003fc6270 */
[----:B------:R-:W-:Y:S02]  /*6a80*/  IMAD.MOV R5, RZ, RZ, -R5 ;  /* 0x000000ffff057224 */ /* 0x000fe400078e0a05 */
[----:B------:R-:W-:-:S02]  /*6a90*/  VIADD R3, R152, 0x85 ;  /* 0x0000008598037836 */ /* 0x000fc40000000000 */
[----:B------:R-:W-:Y:S02]  /*6aa0*/  VIADD R8, R152, 0x86 ;  /* 0x0000008698087836 */ /* 0x000fe40000000000 */
[----:B------:R-:W-:Y:S01]  /*6ab0*/  @!P3 IMAD.MOV R136, RZ, RZ, -R136 ;  /* 0x000000ffff88b224 */ /* 0x000fe200078e0a88 */
[C---:B------:R-:W-:Y:S01]  /*6ac0*/  ISETP.GT.U32.AND P3, PT, R44.reuse, R139, PT ;  /* 0x0000008b2c00720c */ /* 0x040fe20003f64070 */
[----:B------:R-:W-:Y:S01]  /*6ad0*/  IMAD R141, R44, R5, R141 ;  /* 0x000000052c8d7224 */ /* 0x000fe200078e028d */
[----:B------:R-:W-:Y:S01]  /*6ae0*/  IABS R7, R3 ;  /* 0x0000000300077213 */ /* 0x000fe20000000000 */
[----:B------:R-:W-:Y:S01]  /*6af0*/  @!P1 IMAD.IADD R140, R140, 0x1, -R44 ;  /* 0x000000018c8c9824 */ /* 0x000fe200078e0a2c */
[----:B------:R-:W-:Y:S01]  /*6b00*/  IABS R143, R8 ;  /* 0x00000008008f7213 */ /* 0x000fe20000000000 */
[----:B------:R-:W-:Y:S01]  /*6b10*/  @!P4 IMAD.MOV R137, RZ, RZ, -R137 ;  /* 0x000000ffff89c224 */ /* 0x000fe200078e0a89 */
[----:B------:R-:W-:Y:S01]  /*6b20*/  ISETP.GE.AND P4, PT, R3, RZ, PT ;  /* 0x000000ff0300720c */ /* 0x000fe20003f86270 */
[----:B------:R-:W-:Y:S01]  /*6b30*/  @!P5 IMAD.MOV R138, RZ, RZ, -R138 ;  /* 0x000000ffff8ad224 */ /* 0x000fe200078e0a8a */
[----:B------:R-:W-:Y:S01]  /*6b40*/  ISETP.GT.U32.AND P1, PT, R44, R140, PT ;  /* 0x0000008c2c00720c */ /* 0x000fe20003f24070 */
[----:B------:R-:W-:Y:S01]  /*6b50*/  IMAD.HI.U32 R3, R2, R7, RZ ;  /* 0x0000000702037227 */ /* 0x000fe200078e00ff */
[----:B------:R-:W-:-:S03]  /*6b60*/  ISETP.GT.U32.AND P5, PT, R44, R141, PT ;  /* 0x0000008d2c00720c */ /* 0x000fc60003fa4070 */
[----:B------:R-:W-:Y:S01]  /*6b70*/  IMAD.HI.U32 R4, R2, R143, RZ ;  /* 0x0000008f02047227 */ /* 0x000fe200078e00ff */
[----:B------:R-:W-:-:S03]  /*6b80*/  @!P3 IADD3 R139, R139, -R44, RZ ;  /* 0x8000002c8b8bb210 */ /* 0x000fc60007ffe0ff */
[----:B------:R-:W-:Y:S01]  /*6b90*/  IMAD.MOV R3, RZ, RZ, -R3 ;  /* 0x000000ffff037224 */ /* 0x000fe200078e0a03 */
[C---:B------:R-:W-:Y:S01]  /*6ba0*/  ISETP.GT.U32.AND P3, PT, R44.reuse, R139, PT ;  /* 0x0000008b2c00720c */ /* 0x040fe20003f64070 */
[----:B------:R-:W-:Y:S02]  /*6bb0*/  IMAD.MOV R4, RZ, RZ, -R4 ;  /* 0x000000ffff047224 */ /* 0x000fe400078e0a04 */
[C---:B------:R-:W-:Y:S01]  /*6bc0*/  IMAD R142, R44.reuse, R3, R7 ;  /* 0x000000032c8e7224 */ /* 0x040fe200078e0207 */
[----:B------:R-:W-:Y:S01]  /*6bd0*/  IABS R7, R12 ;  /* 0x0000000c00077213 */ /* 0x000fe20000000000 */
[----:B------:R-:W-:Y:S02]  /*6be0*/  IMAD R143, R44, R4, R143 ;  /* 0x000000042c8f7224 */ /* 0x000fe400078e028f */
[----:B------:R-:W-:-:S04]  /*6bf0*/  IMAD.HI.U32 R5, R2, R9, RZ ;  /* 0x0000000902057227 */ /* 0x000fc800078e00ff */
[--C-:B------:R-:W-:Y:S01]  /*6c00*/  @!P1 IMAD.IADD R140, R140, 0x1, -R44.reuse ;  /* 0x000000018c8c9824 */ /* 0x100fe200078e0a2c */
[C---:B------:R-:W-:Y:S01]  /*6c10*/  ISETP.GT.U32.AND P1, PT, R44.reuse, R142, PT ;  /* 0x0000008e2c00720c */ /* 0x040fe20003f24070 */
[--C-:B------:R-:W-:Y:S01]  /*6c20*/  @!P5 IMAD.IADD R141, R141, 0x1, -R44.reuse ;  /* 0x000000018d8dd824 */ /* 0x100fe200078e0a2c */
[----:B------:R-:W-:Y:S01]  /*6c30*/  ISETP.GT.U32.AND P5, PT, R44, R143, PT ;  /* 0x0000008f2c00720c */ /* 0x000fe20003fa4070 */
[--C-:B------:R-:W-:Y:S01]  /*6c40*/  @!P3 IMAD.IADD R139, R139, 0x1, -R44.reuse ;  /* 0x000000018b8bb824 */ /* 0x100fe200078e0a2c */
[----:B------:R-:W-:Y:S01]  /*6c50*/  IADD3 R5, -R5, RZ, RZ ;  /* 0x000000ff05057210 */ /* 0x000fe20007ffe1ff */
[----:B------:R-:W-:Y:S01]  /*6c60*/  IMAD.HI.U32 R6, R2, R145, RZ ;  /* 0x0000009102067227 */ /* 0x000fe200078e00ff */
[----:B------:R-:W-:Y:S02]  /*6c70*/  ISETP.GE.AND P3, PT, R8, RZ, PT ;  /* 0x000000ff0800720c */ /* 0x000fe40003f66270 */
[----:B------:R-:W-:Y:S01]  /*6c80*/  IADD3 R8, R152, 0x89, RZ ;  /* 0x0000008998087810 */ /* 0x000fe20007ffe0ff */
[----:B------:R-:W-:Y:S01]  /*6c90*/  IMAD R144, R44, R5, R9 ;  /* 0x000000052c907224 */ /* 0x000fe200078e0209 */
[----:B------:R-:W-:Y:S01]  /*6ca0*/  @!P0 IADD3 R139, -R139, RZ, RZ ;  /* 0x000000ff8b8b8210 */ /* 0x000fe20007ffe1ff */
[----:B------:R-:W-:Y:S01]  /*6cb0*/  VIADD R9, R152, 0x8a ;  /* 0x0000008a98097836 */ /* 0x000fe20000000000 */
[----:B------:R-:W-:Y:S01]  /*6cc0*/  IABS R5, R8 ;  /* 0x0000000800057213 */ /* 0x000fe20000000000 */
[--C-:B------:R-:W-:Y:S01]  /*6cd0*/  @!P1 IMAD.IADD R142, R142, 0x1, -R44.reuse ;  /* 0x000000018e8e9824 */ /* 0x100fe200078e0a2c */
[C---:B------:R-:W-:Y:S01]  /*6ce0*/  ISETP.GT.U32.AND P1, PT, R44.reuse, R141, PT ;  /* 0x0000008d2c00720c */ /* 0x040fe20003f24070 */
[----:B------:R-:W-:Y:S01]  /*6cf0*/  @!P5 IMAD.IADD R143, R143, 0x1, -R44 ;  /* 0x000000018f8fd824 */ /* 0x000fe200078e0a2c */
[----:B------:R-:W-:Y:S01]  /*6d00*/  IABS R147, R9 ;  /* 0x0000000900937213 */ /* 0x000fe20000000000 */
[----:B------:R-:W-:Y:S01]  /*6d10*/  IMAD.MOV R6, RZ, RZ, -R6 ;  /* 0x000000ffff067224 */ /* 0x000fe200078e0a06 */
[----:B------:R-:W-:Y:S01]  /*6d20*/  ISETP.GT.U32.AND P0, PT, R44, R142, PT ;  /* 0x0000008e2c00720c */ /* 0x000fe20003f04070 */
[----:B------:R-:W-:Y:S01]  /*6d30*/  IMAD.HI.U32 R3, R2, R5, RZ ;  /* 0x0000000502037227 */ /* 0x000fe200078e00ff */
[----:B------:R-:W-:-:S03]  /*6d40*/  ISETP.GT.U32.AND P5, PT, R44, R143, PT ;  /* 0x0000008f2c00720c */ /* 0x000fc60003fa4070 */
[----:B------:R-:W-:-:S04]  /*6d50*/  IMAD.HI.U32 R4, R2, R147, RZ ;  /* 0x0000009302047227 */ /* 0x000fc800078e00ff */
[C---:B------:R-:W-:Y:S01]  /*6d60*/  IMAD R145, R44.reuse, R6, R145 ;  /* 0x000000062c917224 */ /* 0x040fe200078e0291 */
[----:B------:R-:W-:Y:S01]  /*6d70*/  @!P1 IADD3 R141, R141, -R44, RZ ;  /* 0x8000002c8d8d9210 */ /* 0x000fe20007ffe0ff */
[----:B------:R-:W-:Y:S02]  /*6d80*/  IMAD.MOV R3, RZ, RZ, -R3 ;  /* 0x000000ffff037224 */ /* 0x000fe400078e0a03 */
[----:B------:R-:W-:Y:S01]  /*6d90*/  IMAD.MOV R6, RZ, RZ, -R4 ;  /* 0x000000ffff067224 */ /* 0x000fe200078e0a04 */
[C---:B------:R-:W-:Y:S01]  /*6da0*/  ISETP.GT.U32.AND P1, PT, R44.reuse, R145, PT ;  /* 0x000000912c00720c */ /* 0x040fe20003f24070 */
[----:B------:R-:W-:Y:S01]  /*6db0*/  @!P2 IMAD.MOV R140, RZ, RZ, -R140 ;  /* 0x000000ffff8ca224 */ /* 0x000fe200078e0a8c */
[C---:B------:R-:W-:Y:S01]  /*6dc0*/  ISETP.GT.U32.AND P2, PT, R44.reuse, R144, PT ;  /* 0x000000902c00720c */ /* 0x040fe20003f44070 */
[C---:B------:R-:W-:Y:S01]  /*6dd0*/  IMAD R146, R44.reuse, R3, R5 ;  /* 0x000000032c927224 */ /* 0x040fe200078e0205 */
[----:B------:R-:W-:Y:S01]  /*6de0*/  @!P5 IADD3 R143, R143, -R44, RZ ;  /* 0x8000002c8f8fd210 */ /* 0x000fe20007ffe0ff */
[----:B------:R-:W-:-:S02]  /*6df0*/  IMAD R147, R44, R6, R147 ;  /* 0x000000062c937224 */ /* 0x000fc400078e0293 */
[--C-:B------:R-:W-:Y:S01]  /*6e00*/  @!P0 IMAD.IADD R142, R142, 0x1, -R44.reuse ;  /* 0x000000018e8e8824 */ /* 0x100fe200078e0a2c */
[----:B------:R-:W-:Y:S01]  /*6e10*/  ISETP.GT.U32.AND P0, PT, R44, R146, PT ;  /* 0x000000922c00720c */ /* 0x000fe20003f04070 */
[----:B------:R-:W-:Y:S01]  /*6e20*/  IMAD.HI.U32 R3, R2, R7, RZ ;  /* 0x0000000702037227 */ /* 0x000fe200078e00ff */
[----:B------:R-:W-:Y:S02]  /*6e30*/  ISETP.GT.U32.AND P5, PT, R44, R147, PT ;  /* 0x000000932c00720c */ /* 0x000fe40003fa4070 */
[----:B------:R-:W-:Y:S01]  /*6e40*/  @!P4 IADD3 R142, -R142, RZ, RZ ;  /* 0x000000ff8e8ec210 */ /* 0x000fe20007ffe1ff */
[--C-:B------:R-:W-:Y:S01]  /*6e50*/  @!P1 IMAD.IADD R145, R145, 0x1, -R44.reuse ;  /* 0x0000000191919824 */ /* 0x100fe200078e0a2c */
[----:B------:R-:W-:Y:S01]  /*6e60*/  ISETP.GE.AND P1, PT, R11, RZ, PT ;  /* 0x000000ff0b00720c */ /* 0x000fe20003f26270 */
[----:B------:R-:W-:Y:S01]  /*6e70*/  @!P2 IMAD.IADD R144, R144, 0x1, -R44 ;  /* 0x000000019090a824 */ /* 0x000fe200078e0a2c */
[----:B------:R-:W-:Y:S01]  /*6e80*/  ISETP.GE.AND P2, PT, R10, RZ, PT ;  /* 0x000000ff0a00720c */ /* 0x000fe20003f46270 */
[----:B------:R-:W-:Y:S01]  /*6e90*/  IMAD.HI.U32 R4, R2, R149, RZ ;  /* 0x0000009502047227 */ /* 0x000fe200078e00ff */
[----:B------:R-:W-:-:S03]  /*6ea0*/  IADD3 R10, R152, 0x97, RZ ;  /* 0x00000097980a7810 */ /* 0x000fc60007ffe0ff */
[--C-:B------:R-:W-:Y:S01]  /*6eb0*/  @!P0 IMAD.IADD R146, R146, 0x1, -R44.reuse ;  /* 0x0000000192928824 */ /* 0x100fe200078e0a2c */
[C---:B------:R-:W-:Y:S01]  /*6ec0*/  ISETP.GT.U32.AND P0, PT, R44.reuse, R144, PT ;  /* 0x000000902c00720c */ /* 0x040fe20003f04070 */
[----:B------:R-:W-:Y:S01]  /*6ed0*/  @!P5 IMAD.IADD R147, R147, 0x1, -R44 ;  /* 0x000000019393d824 */ /* 0x000fe200078e0a2c */
[C---:B------:R-:W-:Y:S01]  /*6ee0*/  ISETP.GT.U32.AND P5, PT, R44.reuse, R145, PT ;  /* 0x000000912c00720c */ /* 0x040fe20003fa4070 */
[----:B------:R-:W-:Y:S01]  /*6ef0*/  IMAD.MOV R3, RZ, RZ, -R3 ;  /* 0x000000ffff037224 */ /* 0x000fe200078e0a03 */
[C---:B------:R-:W-:Y:S01]  /*6f00*/  ISETP.GT.U32.AND P4, PT, R44.reuse, R146, PT ;  /* 0x000000922c00720c */ /* 0x040fe20003f84070 */
[----:B------:R-:W-:Y:S01]  /*6f10*/  IMAD.MOV R4, RZ, RZ, -R4 ;  /* 0x000000ffff047224 */ /* 0x000fe200078e0a04 */
[----:B------:R-:W-:Y:S01]  /*6f20*/  IABS R165, R10 ;  /* 0x0000000a00a57213 */ /* 0x000fe20000000000 */
[----:B------:R-:W-:Y:S01]  /*6f30*/  IMAD R148, R44, R3, R7 ;  /* 0x000000032c947224 */ /* 0x000fe200078e0207 */
[C---:B------:R-:W-:Y:S01]  /*6f40*/  IADD3 R7, R152.reuse, 0x8e, RZ ;  /* 0x0000008e98077810 */ /* 0x040fe20007ffe0ff */
[----:B------:R-:W-:-:S02]  /*6f50*/  VIADD R6, R152, 0x8d ;  /* 0x0000008d98067836 */ /* 0x000fc40000000000 */
[----:B------:R-:W-:Y:S01]  /*6f60*/  IMAD R149, R44, R4, R149 ;  /* 0x000000042c957224 */ /* 0x000fe200078e0295 */
[----:B------:R-:W-:Y:S01]  /*6f70*/  IABS R151, R7 ;  /* 0x0000000700977213 */ /* 0x000fe20000000000 */
[----:B------:R-:W-:Y:S01]  /*6f80*/  @!P3 IMAD.MOV R143, RZ, RZ, -R143 ;  /* 0x000000ffff8fb224 */ /* 0x000fe200078e0a8f */
[----:B------:R-:W-:Y:S01]  /*6f90*/  IABS R5, R6 ;  /* 0x0000000600057213 */ /* 0x000fe20000000000 */
[--C-:B------:R-:W-:Y:S01]  /*6fa0*/  @!P0 IMAD.IADD R144, R144, 0x1, -R44.reuse ;  /* 0x0000000190908824 */ /* 0x100fe200078e0a2c */
[----:B------:R-:W-:Y:S01]  /*6fb0*/  ISETP.GT.U32.AND P3, PT, R44, R148, PT ;  /* 0x000000942c00720c */ /* 0x000fe20003f64070 */
[----:B------:R-:W-:Y:S01]  /*6fc0*/  @!P5 IMAD.IADD R145, R145, 0x1, -R44 ;  /* 0x000000019191d824 */ /* 0x000fe200078e0a2c */
[----:B------:R-:W-:Y:S01]  /*6fd0*/  ISETP.GE.AND P0, PT, R8, RZ, PT ;  /* 0x000000ff0800720c */ /* 0x000fe20003f06270 */
[----:B------:R-:W-:Y:S01]  /*6fe0*/  IMAD.HI.U32 R3, R2, R5, RZ ;  /* 0x0000000502037227 */ /* 0x000fe200078e00ff */
[----:B------:R-:W-:Y:S02]  /*6ff0*/  ISETP.GT.U32.AND P5, PT, R44, R149, PT ;  /* 0x000000952c00720c */ /* 0x000fe40003fa4070 */
[----:B------:R-:W-:Y:S01]  /*7000*/  @!P4 IADD3 R146, R146, -R44, RZ ;  /* 0x8000002c9292c210 */ /* 0x000fe20007ffe0ff */
[----:B------:R-:W-:Y:S01]  /*7010*/  @!P6 IMAD.MOV R141, RZ, RZ, -R141 ;  /* 0x000000ffff8de224 */ /* 0x000fe200078e0a8d */
[----:B------:R-:W-:Y:S01]  /*7020*/  ISETP.GT.U32.AND P6, PT, R44, R147, PT ;  /* 0x000000932c00720c */ /* 0x000fe20003fc4070 */
[----:B------:R-:W-:Y:S01]  /*7030*/  IMAD.MOV R3, RZ, RZ, -R3 ;  /* 0x000000ffff037224 */ /* 0x000fe200078e0a03 */
[----:B------:R-:W-:Y:S01]  /*7040*/  ISETP.GE.AND P4, PT, R9, RZ, PT ;  /* 0x000000ff0900720c */ /* 0x000fe20003f86270 */
[----:B------:R-:W-:-:S04]  /*7050*/  IMAD.HI.U32 R4, R2, R151, RZ ;  /* 0x0000009702047227 */ /* 0x000fc800078e00ff */
[--C-:B------:R-:W-:Y:S01]  /*7060*/  @!P3 IMAD.IADD R148, R148, 0x1, -R44.reuse ;  /* 0x000000019494b824 */ /* 0x100fe200078e0a2c */
[----:B------:R-:W-:Y:S01]  /*7070*/  @!P0 IADD3 R146, -R146, RZ, RZ ;  /* 0x000000ff92928210 */ /* 0x000fe20007ffe1ff */
[----:B------:R-:W-:Y:S01]  /*7080*/  IMAD R150, R44, R3, R5 ;  /* 0x000000032c967224 */ /* 0x000fe200078e0205 */
[----:B------:R-:W-:Y:S01]  /*7090*/  IADD3 R4, -R4, RZ, RZ ;  /* 0x000000ff04047210 */ /* 0x000fe20007ffe1ff */
[----:B------:R-:W-:Y:S01]  /*70a0*/  @!P5 IMAD.IADD R149, R149, 0x1, -R44 ;  /* 0x000000019595d824 */ /* 0x000fe200078e0a2c */
[----:B------:R-:W-:Y:S01]  /*70b0*/  ISETP.GE.AND P5, PT, R6, RZ, PT ;  /* 0x000000ff0600720c */ /* 0x000fe20003fa6270 */
[----:B------:R-:W-:Y:S01]  /*70c0*/  @!P2 IMAD.MOV R144, RZ, RZ, -R144 ;  /* 0x000000ffff90a224 */ /* 0x000fe200078e0a90 */
[C---:B------:R-:W-:Y:S01]  /*70d0*/  ISETP.GT.U32.AND P2, PT, R44.reuse, R148, PT ;  /* 0x000000942c00720c */ /* 0x040fe20003f44070 */
[--C-:B------:R-:W-:Y:S01]  /*70e0*/  @!P6 IMAD.IADD R147, R147, 0x1, -R44.reuse ;  /* 0x000000019393e824 */ /* 0x100fe200078e0a2c */
[----:B------:R-:W-:Y:S01]  /*70f0*/  ISETP.GT.U32.AND P0, PT, R44, R150, PT ;  /* 0x000000962c00720c */ /* 0x000fe20003f04070 */
[----:B------:R-:W-:Y:S01]  /*7100*/  @!P1 IMAD.MOV R145, RZ, RZ, -R145 ;  /* 0x000000ffff919224 */ /* 0x000fe200078e0a91 */
[----:B------:R-:W-:Y:S01]  /*7110*/  ISETP.GE.AND P6, PT, R12, RZ, PT ;  /* 0x000000ff0c00720c */ /* 0x000fe20003fc6270 */
[C---:B------:R-:W-:Y:S01]  /*7120*/  IMAD R151, R44.reuse, R4, R151 ;  /* 0x000000042c977224 */ /* 0x040fe200078e0297 */
[----:B------:R-:W-:Y:S01]  /*7130*/  ISETP.GT.U32.AND P1, PT, R44, R149, PT ;  /* 0x000000952c00720c */ /* 0x000fe20003f24070 */
[----:B------:R-:W-:Y:S01]  /*7140*/  VIADD R3, R152, 0x8f ;  /* 0x0000008f98037836 */ /* 0x000fe20000000000 */
[----:B------:R-:W-:Y:S01]  /*7150*/  ISETP.GE.AND P3, PT, R13, RZ, PT ;  /* 0x000000ff0d00720c */ /* 0x000fe20003f66270 */
[----:B------:R-:W-:Y:S01]  /*7160*/  @!P4 IMAD.MOV R147, RZ, RZ, -R147 ;  /* 0x000000ffff93c224 */ /* 0x000fe200078e0a93 */
[----:B------:R-:W-:Y:S01]  /*7170*/  ISETP.GT.U32.AND P4, PT, R44, R151, PT ;  /* 0x000000972c00720c */ /* 0x000fe20003f84070 */
[C---:B------:R-:W-:Y:S01]  /*7180*/  VIADD R4, R152.reuse, 0x90 ;  /* 0x0000009098047836 */ /* 0x040fe20000000000 */
[----:B------:R-:W-:Y:S01]  /*7190*/  IABS R5, R3 ;  /* 0x0000000300057213 */ /* 0x000fe20000000000 */
[----:B------:R-:W-:Y:S01]  /*71a0*/  VIADD R6, R152, 0x91 ;  /* 0x0000009198067836 */ /* 0x000fe20000000000 */
[----:B------:R-:W-:Y:S01]  /*71b0*/  @!P2 IADD3 R148, R148, -R44, RZ ;  /* 0x8000002c9494a210 */ /* 0x000fe20007ffe0ff */
[--C-:B------:R-:W-:Y:S01]  /*71c0*/  @!P0 IMAD.IADD R150, R150, 0x1, -R44.reuse ;  /* 0x0000000196968824 */ /* 0x100fe200078e0a2c */
[----:B------:R-:W-:Y:S01]  /*71d0*/  ISETP.GE.AND P2, PT, R7, RZ, PT ;  /* 0x000000ff0700720c */ /* 0x000fe20003f46270 */
[----:B------:R-:W-:Y:S01]  /*71e0*/  VIADD R8, R152, 0x94 ;  /* 0x0000009498087836 */ /* 0x000fe20000000000 */
[----:B------:R-:W-:Y:S01]  /*71f0*/  @!P6 IADD3 R148, -R148, RZ, RZ ;  /* 0x000000ff9494e210 */ /* 0x000fe20007ffe1ff */
[----:B------:R-:W-:Y:S01]  /*7200*/  @!P1 IMAD.IADD R149, R149, 0x1, -R44 ;  /* 0x0000000195959824 */ /* 0x000fe200078e0a2c */
[----:B------:R-:W-:Y:S01]  /*7210*/  ISETP.GE.AND P1, PT, R3, RZ, PT ;  /* 0x000000ff0300720c */ /* 0x000fe20003f26270 */
[----:B------:R-:W-:Y:S01]  /*7220*/  IMAD.HI.U32 R3, R2, R5, RZ ;  /* 0x0000000502037227 */ /* 0x000fe200078e00ff */
[----:B------:R-:W-:-:S02]  /*7230*/  ISETP.GT.U32.AND P6, PT, R44, R150, PT ;  /* 0x000000962c00720c */ /* 0x000fc40003fc4070 */
[----:B------:R-:W-:Y:S01]  /*7240*/  IABS R7, R4 ;  /* 0x0000000400077213 */ /* 0x000fe20000000000 */
[----:B------:R-:W-:Y:S01]  /*7250*/  IMAD.MOV R3, RZ, RZ, -R3 ;  /* 0x000000ffff037224 */ /* 0x000fe200078e0a03 */
[----:B------:R-:W-:Y:S01]  /*7260*/  ISETP.GE.AND P0, PT, R4, RZ, PT ;  /* 0x000000ff0400720c */ /* 0x000fe20003f06270 */
[--C-:B------:R-:W-:Y:S01]  /*7270*/  @!P4 IMAD.IADD R151, R151, 0x1, -R44.reuse ;  /* 0x000000019797c824 */ /* 0x100fe200078e0a2c */
[----:B------:R-:W-:Y:S01]  /*7280*/  IABS R159, R6 ;  /* 0x00000006009f7213 */ /* 0x000fe20000000000 */
[----:B------:R-:W-:Y:S01]  /*7290*/  IMAD R154, R44, R3, R5 ;  /* 0x000000032c9a7224 */ /* 0x000fe200078e0205 */
[----:B------:R-:W-:Y:S01]  /*72a0*/  @!P3 IADD3 R149, -R149, RZ, RZ ;  /* 0x000000ff9595b210 */ /* 0x000fe20007ffe1ff */
[----:B------:R-:W-:Y:S01]  /*72b0*/  IMAD.HI.U32 R4, R2, R7, RZ ;  /* 0x0000000702047227 */ /* 0x000fe200078e00ff */
[----:B------:R-:W-:Y:S02]  /*72c0*/  ISETP.GT.U32.AND P4, PT, R44, R151, PT ;  /* 0x000000972c00720c */ /* 0x000fe40003f84070 */
[----:B------:R-:W-:Y:S01]  /*72d0*/  ISETP.GE.AND P3, PT, R6, RZ, PT ;  /* 0x000000ff0600720c */ /* 0x000fe20003f66270 */
[----:B------:R-:W-:Y:S01]  /*72e0*/  @!P6 IMAD.IADD R150, R150, 0x1, -R44 ;  /* 0x000000019696e824 */ /* 0x000fe200078e0a2c */
[----:B------:R-:W-:Y:S01]  /*72f0*/  ISETP.GT.U32.AND P6, PT, R44, R154, PT ;  /* 0x0000009a2c00720c */ /* 0x000fe20003fc4070 */
[----:B------:R-:W-:Y:S01]  /*7300*/  IMAD.MOV R4, RZ, RZ, -R4 ;  /* 0x000000ffff047224 */ /* 0x000fe200078e0a04 */
[C---:B------:R-:W-:Y:S01]  /*7310*/  IADD3 R6, R152.reuse, 0x93, RZ ;  /* 0x0000009398067810 */ /* 0x040fe20007ffe0ff */
[C---:B------:R-:W-:Y:S01]  /*7320*/  VIADD R3, R152.reuse, 0x92 ;  /* 0x0000009298037836 */ /* 0x040fe20000000000 */
[----:B------:R-:W-:Y:S01]  /*7330*/  IADD3 R13, R152, 0xb6, RZ ;  /* 0x000000b6980d7810 */ /* 0x000fe20007ffe0ff */
[C---:B------:R-:W-:Y:S01]  /*7340*/  IMAD R156, R44.reuse, R4, R7 ;  /* 0x000000042c9c7224 */ /* 0x040fe200078e0207 */
[----:B------:R-:W-:Y:S01]  /*7350*/  IABS R161, R6 ;  /* 0x0000000600a17213 */ /* 0x000fe20000000000 */
[----:B------:R-:W-:Y:S01]  /*7360*/  @!P5 IMAD.MOV R150, RZ, RZ, -R150 ;  /* 0x000000ffff96d224 */ /* 0x000fe200078e0a96 */
[----:B------:R-:W-:Y:S01]  /*7370*/  IABS R5, R3 ;  /* 0x0000000300057213 */ /* 0x000fe20000000000 */
[----:B------:R-:W-:Y:S01]  /*7380*/  @!P4 IMAD.IADD R151, R151, 0x1, -R44 ;  /* 0x000000019797c824 */ /* 0x000fe200078e0a2c */
[----:B------:R-:W-:Y:S01]  /*7390*/  ISETP.GT.U32.AND P5, PT, R44, R156, PT ;  /* 0x0000009c2c00720c */ /* 0x000fe20003fa4070 */
[----:B------:R-:W-:Y:S01]  /*73a0*/  VIADD R9, R152, 0x96 ;  /* 0x0000009698097836 */ /* 0x000fe20000000000 */
[----:B------:R-:W-:Y:S01]  /*73b0*/  ISETP.GE.AND P4, PT, R3, RZ, PT ;  /* 0x000000ff0300720c */ /* 0x000fe20003f86270 */
[----:B------:R-:W-:Y:S01]  /*73c0*/  IMAD.HI.U32 R3, R2, R159, RZ ;  /* 0x0000009f02037227 */ /* 0x000fe200078e00ff */
[----:B------:R-:W-:-:S02]  /*73d0*/  @!P6 IADD3 R154, R154, -R44, RZ ;  /* 0x8000002c9a9ae210 */ /* 0x000fc40007ffe0ff */
[----:B------:R-:W-:Y:S01]  /*73e0*/  IABS R7, R8 ;  /* 0x0000000800077213 */ /* 0x000fe20000000000 */
[----:B------:R-:W-:Y:S01]  /*73f0*/  IMAD.MOV R4, RZ, RZ, -R3 ;  /* 0x000000ffff047224 */ /* 0x000fe200078e0a03 */
[----:B------:R-:W-:Y:S01]  /*7400*/  ISETP.GT.U32.AND P6, PT, R44, R154, PT ;  /* 0x0000009a2c00720c */ /* 0x000fe20003fc4070 */
[----:B------:R-:W-:-:S04]  /*7410*/  IMAD.HI.U32 R3, R2, R5, RZ ;  /* 0x0000000502037227 */ /* 0x000fc800078e00ff */
[----:B------:R-:W-:Y:S01]  /*7420*/  IMAD.MOV R3, RZ, RZ, -R3 ;  /* 0x000000ffff037224 */ /* 0x000fe200078e0a03 */
[----:B------:R-:W-:Y:S01]  /*7430*/  @!P5 IADD3 R156, R156, -R44, RZ ;  /* 0x8000002c9c9cd210 */ /* 0x000fe20007ffe0ff */
[C---:B------:R-:W-:Y:S02]  /*7440*/  IMAD R159, R44.reuse, R4, R159 ;  /* 0x000000042c9f7224 */ /* 0x040fe400078e029f */
[C---:B------:R-:W-:Y:S01]  /*7450*/  IMAD R160, R44.reuse, R3, R5 ;  /* 0x000000032ca07224 */ /* 0x040fe200078e0205 */
[----:B------:R-:W-:Y:S01]  /*7460*/  ISETP.GT.U32.AND P5, PT, R44, R156, PT ;  /* 0x0000009c2c00720c */ /* 0x000fe20003fa4070 */
[----:B------:R-:W-:Y:S01]  /*7470*/  IMAD.HI.U32 R3, R2, R161, RZ ;  /* 0x000000a102037227 */ /* 0x000fe200078e00ff */
[----:B------:R-:W-:-:S03]  /*7480*/  IABS R5, R9 ;  /* 0x0000000900057213 */ /* 0x000fc60000000000 */
[----:B------:R-:W-:Y:S01]  /*7490*/  @!P6 IMAD.IADD R154, R154, 0x1, -R44 ;  /* 0x000000019a9ae824 */ /* 0x000fe200078e0a2c */
[----:B------:R-:W-:Y:S01]  /*74a0*/  ISETP.GT.U32.AND P6, PT, R44, R159, PT ;  /* 0x0000009f2c00720c */ /* 0x000fe20003fc4070 */
[----:B------:R-:W-:-:S03]  /*74b0*/  IMAD.HI.U32 R4, R2, R7, RZ ;  /* 0x0000000702047227 */ /* 0x000fc600078e00ff */
[----:B------:R-:W-:Y:S01]  /*74c0*/  @!P1 IADD3 R154, -R154, RZ, RZ ;  /* 0x000000ff9a9a9210 */ /* 0x000fe20007ffe1ff */
[----:B------:R-:W-:Y:S01]  /*74d0*/  IMAD.MOV R3, RZ, RZ, -R3 ;  /* 0x000000ffff037224 */ /* 0x000fe200078e0a03 */
[C---:B------:R-:W-:Y:S01]  /*74e0*/  ISETP.GT.U32.AND P1, PT, R44.reuse, R160, PT ;  /* 0x000000a02c00720c */ /* 0x040fe20003f24070 */
[----:B------:R-:W-:Y:S02]  /*74f0*/  IMAD.MOV R4, RZ, RZ, -R4 ;  /* 0x000000ffff047224 */ /* 0x000fe400078e0a04 */
[----:B------:R-:W-:Y:S02]  /*7500*/  IMAD R161, R44, R3, R161 ;  /* 0x000000032ca17224 */ /* 0x000fe400078e02a1 */
[----:B------:R-:W-:Y:S01]  /*7510*/  @!P2 IMAD.MOV R151, RZ, RZ, -R151 ;  /* 0x000000ffff97a224 */ /* 0x000fe200078e0a97 */
[----:B------:R-:W-:Y:S01]  /*7520*/  ISETP.GE.AND P2, PT, R6, RZ, PT ;  /* 0x000000ff0600720c */ /* 0x000fe20003f46270 */
[----:B------:R-:W-:Y:S02]  /*7530*/  IMAD R162, R44, R4, R7 ;  /* 0x000000042ca27224 */ /* 0x000fe400078e0207 */
[----:B------:R-:W-:-:S02]  /*7540*/  VIADD R6, R152, 0x95 ;  /* 0x0000009598067836 */ /* 0x000fc40000000000 */
[--C-:B------:R-:W-:Y:S01]  /*7550*/  @!P5 IMAD.IADD R156, R156, 0x1, -R44.reuse ;  /* 0x000000019c9cd824 */ /* 0x100fe200078e0a2c */
[C---:B------:R-:W-:Y:S01]  /*7560*/  ISETP.GT.U32.AND P5, PT, R44.reuse, R161, PT ;  /* 0x000000a12c00720c */ /* 0x040fe20003fa4070 */
[--C-:B------:R-:W-:Y:S01]  /*7570*/  @!P6 IMAD.IADD R159, R159, 0x1, -R44.reuse ;  /* 0x000000019f9fe824 */ /* 0x100fe200078e0a2c */
[----:B------:R-:W-:Y:S01]  /*7580*/  ISETP.GT.U32.AND P6, PT, R44, R162, PT ;  /* 0x000000a22c00720c */ /* 0x000fe20003fc4070 */
[----:B------:R-:W-:Y:S01]  /*7590*/  @!P1 IMAD.IADD R160, R160, 0x1, -R44 ;  /* 0x00000001a0a09824 */ /* 0x000fe200078e0a2c */
[----:B------:R-:W-:Y:S01]  /*75a0*/  IABS R163, R6 ;  /* 0x0000000600a37213 */ /* 0x000fe20000000000 */
[----:B------:R-:W-:Y:S01]  /*75b0*/  VIADD R11, R152, 0x98 ;  /* 0x00000098980b7836 */ /* 0x000fe20000000000 */
[----:B------:R-:W-:Y:S01]  /*75c0*/  ISETP.GT.U32.AND P1, PT, R44, R159, PT ;  /* 0x0000009f2c00720c */ /* 0x000fe20003f24070 */
[----:B------:R-:W-:Y:S02]  /*75d0*/  @!P0 IMAD.MOV R156, RZ, RZ, -R156 ;  /* 0x000000ffff9c8224 */ /* 0x000fe400078e0a9c */
[----:B------:R-:W-:Y:S01]  /*75e0*/  IMAD.HI.U32 R3, R2, R163, RZ ;  /* 0x000000a302037227 */ /* 0x000fe200078e00ff */
[----:B------:R-:W-:-:S03]  /*75f0*/  IABS R7, R11 ;  /* 0x0000000b00077213 */ /* 0x000fc60000000000 */
[----:B------:R-:W-:Y:S01]  /*7600*/  IMAD.MOV R3, RZ, RZ, -R3 ;  /* 0x000000ffff037224 */ /* 0x000fe200078e0a03 */
[----:B------:R-:W-:Y:S01]  /*7610*/  @!P5 IADD3 R161, R161, -R44, RZ ;  /* 0x8000002ca1a1d210 */ /* 0x000fe20007ffe0ff */
[----:B------:R-:W-:Y:S01]  /*7620*/  @!P6 IMAD.IADD R162, R162, 0x1, -R44 ;  /* 0x00000001a2a2e824 */ /* 0x000fe200078e0a2c */
[C---:B------:R-:W-:Y:S01]  /*7630*/  ISETP.GT.U32.AND P5, PT, R44.reuse, R160, PT ;  /* 0x000000a02c00720c */ /* 0x040fe20003fa4070 */
[C---:B------:R-:W-:Y:S01]  /*7640*/  IMAD R163, R44.reuse, R3, R163 ;  /* 0x000000032ca37224 */ /* 0x040fe200078e02a3 */
[----:B------:R-:W-:Y:S01]  /*7650*/  ISETP.GT.U32.AND P6, PT, R44, R161, PT ;  /* 0x000000a12c00720c */ /* 0x000fe20003fc4070 */
[----:B------:R-:W-:Y:S01]  /*7660*/  IMAD.HI.U32 R3, R2, R5, RZ ;  /* 0x0000000502037227 */ /* 0x000fe200078e00ff */
[----:B------:R-:W-:Y:S02]  /*7670*/  @!P1 IADD3 R159, R159, -R44, RZ ;  /* 0x8000002c9f9f9210 */ /* 0x000fe40007ffe0ff */
[C---:B------:R-:W-:Y:S01]  /*7680*/  ISETP.GT.U32.AND P0, PT, R44.reuse, R162, PT ;  /* 0x000000a22c00720c */ /* 0x040fe20003f04070 */
[----:B------:R-:W-:Y:S01]  /*7690*/  IMAD.MOV R3, RZ, RZ, -R3 ;  /* 0x000000ffff037224 */ /* 0x000fe200078e0a03 */
[----:B------:R-:W-:Y:S01]  /*76a0*/  ISETP.GT.U32.AND P1, PT, R44, R163, PT ;  /* 0x000000a32c00720c */ /* 0x000fe20003f24070 */
[----:B------:R-:W-:-:S04]  /*76b0*/  IMAD.HI.U32 R4, R2, R7, RZ ;  /* 0x0000000702047227 */ /* 0x000fc800078e00ff */
[----:B------:R-:W-:Y:S02]  /*76c0*/  IMAD R164, R44, R3, R5 ;  /* 0x000000032ca47224 */ /* 0x000fe400078e0205 */
[--C-:B------:R-:W-:Y:S02]  /*76d0*/  @!P6 IMAD.IADD R161, R161, 0x1, -R44.reuse ;  /* 0x00000001a1a1e824 */ /* 0x100fe400078e0a2c */
[----:B------:R-:W-:Y:S01]  /*76e0*/  @!P5 IMAD.IADD R160, R160, 0x1, -R44 ;  /* 0x00000001a0a0d824 */ /* 0x000fe200078e0a2c */
[----:B------:R-:W-:Y:S01]  /*76f0*/  ISETP.GT.U32.AND P6, PT, R44, R164, PT ;  /* 0x000000a42c00720c */ /* 0x000fe20003fc4070 */
[----:B------:R-:W-:Y:S01]  /*7700*/  IMAD.HI.U32 R3, R2, R165, RZ ;  /* 0x000000a502037227 */ /* 0x000fe200078e00ff */
[----:B------:R-:W-:Y:S02]  /*7710*/  ISETP.GE.AND P5, PT, R8, RZ, PT ;  /* 0x000000ff0800720c */ /* 0x000fe40003fa6270 */
[----:B------:R-:W-:Y:S01]  /*7720*/  @!P4 IADD3 R160, -R160, RZ, RZ ;  /* 0x000000ffa0a0c210 */ /* 0x000fe20007ffe1ff */
[----:B------:R-:W-:Y:S01]  /*7730*/  VIADD R8, R152, 0x99 ;  /* 0x0000009998087836 */ /* 0x000fe20000000000 */
[----:B------:R-:W-:Y:S01]  /*7740*/  @!P0 IADD3 R162, R162, -R44, RZ ;  /* 0x8000002ca2a28210 */ /* 0x000fe20007ffe0ff */
[----:B------:R-:W-:Y:S01]  /*7750*/  IMAD.MOV R3, RZ, RZ, -R3 ;  /* 0x000000ffff037224 */ /* 0x000fe200078e0a03 */
[----:B------:R-:W-:Y:S01]  /*7760*/  ISETP.GE.AND P0, PT, R6, RZ, PT ;  /* 0x000000ff0600720c */ /* 0x000fe20003f06270 */
[----:B------:R-:W-:Y:S01]  /*7770*/  IMAD.MOV R4, RZ, RZ, -R4 ;  /* 0x000000ffff047224 */ /* 0x000fe200078e0a04 */
[----:B------:R-:W-:Y:S01]  /*7780*/  IABS R167, R8 ;  /* 0x0000000800a77213 */ /* 0x000fe20000000000 */
[----:B------:R-:W-:Y:S01]  /*7790*/  IMAD R165, R44, R3, R165 ;  /* 0x000000032ca57224 */ /* 0x000fe200078e02a5 */
[----:B------:R-:W-:Y:S01]  /*77a0*/  IADD3 R6, R152, 0x9a, RZ ;  /* 0x0000009a98067810 */ /* 0x000fe20007ffe0ff */
[----:B------:R-:W-:-:S02]  /*77b0*/  @!P6 IMAD.IADD R164, R164, 0x1, -R44 ;  /* 0x00000001a4a4e824 */ /* 0x000fc400078e0a2c */
[----:B------:R-:W-:Y:S01]  /*77c0*/  IMAD.HI.U32 R3, R2, R167, RZ ;  /* 0x000000a702037227 */ /* 0x000fe200078e00ff */
[----:B------:R-:W-:Y:S02]  /*77d0*/  IABS R5, R6 ;  /* 0x0000000600057213 */ /* 0x000fe40000000000 */
[C---:B------:R-:W-:Y:S01]  /*77e0*/  ISETP.GT.U32.AND P4, PT, R44.reuse, R164, PT ;  /* 0x000000a42c00720c */ /* 0x040fe20003f84070 */
[----:B------:R-:W-:Y:S01]  /*77f0*/  IMAD.MOV R3, RZ, RZ, -R3 ;  /* 0x000000ffff037224 */ /* 0x000fe200078e0a03 */
[C---:B------:R-:W-:Y:S01]  /*7800*/  ISETP.GT.U32.AND P6, PT, R44.reuse, R165, PT ;  /* 0x000000a52c00720c */ /* 0x040fe20003fc4070 */
[----:B------:R-:W-:Y:S01]  /*7810*/  @!P1 IMAD.IADD R163, R163, 0x1, -R44 ;  /* 0x00000001a3a39824 */ /* 0x000fe200078e0a2c */
[----:B------:R-:W-:Y:S01]  /*7820*/  ISETP.GE.AND P1, PT, R9, RZ, PT ;  /* 0x000000ff0900720c */ /* 0x000fe20003f26270 */
[----:B------:R-:W-:Y:S01]  /*7830*/  IMAD R167, R44, R3, R167 ;  /* 0x000000032ca77224 */ /* 0x000fe200078e02a7 */
[----:B------:R-:W-:Y:S01]  /*7840*/  IADD3 R9, R152, 0x9b, RZ ;  /* 0x0000009b98097810 */ /* 0x000fe20007ffe0ff */
[----:B------:R-:W-:-:S02]  /*7850*/  IMAD R166, R44, R4, R7 ;  /* 0x000000042ca67224 */ /* 0x000fc400078e0207 */
[----:B------:R-:W-:Y:S01]  /*7860*/  @!P3 IMAD.MOV R159, RZ, RZ, -R159 ;  /* 0x000000ffff9fb224 */ /* 0x000fe200078e0a9f */
[C---:B------:R-:W-:Y:S01]  /*7870*/  ISETP.GT.U32.AND P3, PT, R44.reuse, R163, PT ;  /* 0x000000a32c00720c */ /* 0x040fe20003f64070 */
[----:B------:R-:W-:Y:S01]  /*7880*/  @!P5 IMAD.MOV R162, RZ, RZ, -R162 ;  /* 0x000000ffffa2d224 */ /* 0x000fe200078e0aa2 */
[----:B------:R-:W-:Y:S01]  /*7890*/  ISETP.GT.U32.AND P5, PT, R44, R166, PT ;  /* 0x000000a62c00720c */ /* 0x000fe20003fa4070 */
[----:B------:R-:W-:Y:S01]  /*78a0*/  @!P4 IMAD.IADD R164, R164, 0x1, -R44 ;  /* 0x00000001a4a4c824 */ /* 0x000fe200078e0a2c */
[----:B------:R-:W-:Y:S01]  /*78b0*/  ISETP.GT.U32.AND P4, PT, R44, R167, PT ;  /* 0x000000a72c00720c */ /* 0x000fe20003f84070 */
[----:B------:R-:W-:Y:S01]  /*78c0*/  IMAD.HI.U32 R3, R2, R5, RZ ;  /* 0x0000000502037227 */ /* 0x000fe200078e00ff */
[----:B------:R-:W-:Y:S02]  /*78d0*/  IABS R169, R9 ;  /* 0x0000000900a97213 */ /* 0x000fe40000000000 */
[----:B------:R-:W-:Y:S01]  /*78e0*/  @!P1 IADD3 R164, -R164, RZ, RZ ;  /* 0x000000ffa4a49210 */ /* 0x000fe20007ffe1ff */
[----:B------:R-:W-:-:S02]  /*78f0*/  IMAD.MOV R168, RZ, RZ, -R3 ;  /* 0x000000ffffa87224 */ /* 0x000fc400078e0a03 */
[----:B------:R-:W-:-:S04]  /*7900*/  IMAD.HI.U32 R3, R2, R169, RZ ;  /* 0x000000a902037227 */ /* 0x000fc800078e00ff */
[--C-:B------:R-:W-:Y:S01]  /*7910*/  @!P3 IMAD.IADD R163, R163, 0x1, -R44.reuse ;  /* 0x00000001a3a3b824 */ /* 0x100fe200078e0a2c */
[-C--:B------:R-:W-:Y:S01]  /*7920*/  @!P5 IADD3 R166, R166, -R44.reuse, RZ ;  /* 0x8000002ca6a6d210 */ /* 0x080fe20007ffe0ff */
[----:B------:R-:W-:Y:S01]  /*7930*/  IMAD.MOV R3, RZ, RZ, -R3 ;  /* 0x000000ffff037224 */ /* 0x000fe200078e0a03 */
[----:B------:R-:W-:Y:S01]  /*7940*/  @!P4 IADD3 R167, R167, -R44, RZ ;  /* 0x8000002ca7a7c210 */ /* 0x000fe20007ffe0ff */
[----:B------:R-:W-:Y:S01]  /*7950*/  @!P0 IMAD.MOV R163, RZ, RZ, -R163 ;  /* 0x000000ffffa38224 */ /* 0x000fe200078e0aa3 */
[C---:B------:R-:W-:Y:S01]  /*7960*/  ISETP.GT.U32.AND P0, PT, R44.reuse, R166, PT ;  /* 0x000000a62c00720c */ /* 0x040fe20003f04070 */
[--C-:B------:R-:W-:Y:S01]  /*7970*/  @!P6 IMAD.IADD R165, R165, 0x1, -R44.reuse ;  /* 0x00000001a5a5e824 */ /* 0x100fe200078e0a2c */
[C---:B------:R-:W-:Y:S01]  /*7980*/  ISETP.GT.U32.AND P4, PT, R44.reuse, R167, PT ;  /* 0x000000a72c00720c */ /* 0x040fe20003f84070 */
[----:B------:R-:W-:Y:S01]  /*7990*/  IMAD R169, R44, R3, R169 ;  /* 0x000000032ca97224 */ /* 0x000fe200078e02a9 */
[----:B------:R-:W-:Y:S01]  /*79a0*/  ISETP.GE.AND P6, PT, R8, RZ, PT ;  /* 0x000000ff0800720c */ /* 0x000fe20003fc6270 */
[----:B------:R-:W-:Y:S01]  /*79b0*/  VIADD R8, R152, 0x9c ;  /* 0x0000009c98087836 */ /* 0x000fe20000000000 */
[C---:B------:R-:W-:Y:S01]  /*79c0*/  ISETP.GT.U32.AND P5, PT, R44.reuse, R165, PT ;  /* 0x000000a52c00720c */ /* 0x040fe20003fa4070 */
[----:B------:R-:W-:Y:S01]  /*79d0*/  IMAD R168, R44, R168, R5 ;  /* 0x000000a82ca87224 */ /* 0x000fe200078e0205 */
[----:B------:R-:W-:Y:S01]  /*79e0*/  ISETP.GE.AND P3, PT, R11, RZ, PT ;  /* 0x000000ff0b00720c */ /* 0x000fe20003f66270 */
[----:B------:R-:W-:Y:S01]  /*79f0*/  @!P2 IMAD.MOV R161, RZ, RZ, -R161 ;  /* 0x000000ffffa1a224 */ /* 0x000fe200078e0aa1 */
[----:B------:R-:W-:Y:S01]  /*7a00*/  IABS R4, R8 ;  /* 0x0000000800047213 */ /* 0x000fe20000000000 */
[----:B------:R-:W-:Y:S01]  /*7a10*/  VIADD R11, R152, 0xb4 ;  /* 0x000000b4980b7836 */ /* 0x000fe20000000000 */
[----:B------:R-:W-:Y:S01]  /*7a20*/  ISETP.GE.AND P2, PT, R10, RZ, PT ;  /* 0x000000ff0a00720c */ /* 0x000fe20003f46270 */
[----:B------:R-:W-:Y:S01]  /*7a30*/  VIADD R10, R152, 0x9d ;  /* 0x0000009d980a7836 */ /* 0x000fe20000000000 */
[----:B------:R-:W-:Y:S01]  /*7a40*/  @!P0 IADD3 R166, R166, -R44, RZ ;  /* 0x8000002ca6a68210 */ /* 0x000fe20007ffe0ff */
[----:B------:R-:W-:Y:S01]  /*7a50*/  @!P4 IMAD.IADD R167, R167, 0x1, -R44 ;  /* 0x00000001a7a7c824 */ /* 0x000fe200078e0a2c */
[----:B------:R-:W-:Y:S01]  /*7a60*/  ISETP.GT.U32.AND P4, PT, R44, R169, PT ;  /* 0x000000a92c00720c */ /* 0x000fe20003f84070 */
[----:B------:R-:W-:Y:S01]  /*7a70*/  IMAD.MOV.U32 R5, RZ, RZ, R4 ;  /* 0x000000ffff057224 */ /* 0x000fe200078e0004 */
[----:B------:R-:W-:Y:S01]  /*7a80*/  ISETP.GE.AND P0, PT, R6, RZ, PT ;  /* 0x000000ff0600720c */ /* 0x000fe20003f06270 */
[----:B------:R-:W-:Y:S01]  /*7a90*/  VIADD R6, R152, 0x9e ;  /* 0x0000009e98067836 */ /* 0x000fe20000000000 */
[----:B------:R-:W-:Y:S01]  /*7aa0*/  IABS R171, R10 ;  /* 0x0000000a00ab7213 */ /* 0x000fe20000000000 */
[----:B------:R-:W-:Y:S01]  /*7ab0*/  IMAD.HI.U32 R3, R2, R5, RZ ;  /* 0x0000000502037227 */ /* 0x000fe200078e00ff */
[----:B------:R-:W-:-:S02]  /*7ac0*/  @!P6 IADD3 R167, -R167, RZ, RZ ;  /* 0x000000ffa7a7e210 */ /* 0x000fc40007ffe1ff */
[----:B------:R-:W-:Y:S01]  /*7ad0*/  IABS R7, R6 ;  /* 0x0000000600077213 */ /* 0x000fe20000000000 */
[----:B------:R-:W-:Y:S02]  /*7ae0*/  IMAD.MOV R3, RZ, RZ, -R3 ;  /* 0x000000ffff037224 */ /* 0x000fe400078e0a03 */
[--C-:B------:R-:W-:Y:S01]  /*7af0*/  @!P5 IMAD.IADD R165, R165, 0x1, -R44.reuse ;  /* 0x00000001a5a5d824 */ /* 0x100fe200078e0a2c */
[C---:B------:R-:W-:Y:S01]  /*7b00*/  ISETP.GT.U32.AND P5, PT, R44.reuse, R168, PT ;  /* 0x000000a82c00720c */ /* 0x040fe20003fa4070 */
[----:B------:R-:W-:Y:S02]  /*7b10*/  @!P4 IMAD.IADD R169, R169, 0x1, -R44 ;  /* 0x00000001a9a9c824 */ /* 0x000fe400078e0a2c */
[----:B------:R-:W-:Y:S02]  /*7b20*/  IMAD R170, R44, R3, R5 ;  /* 0x000000032caa7224 */ /* 0x000fe400078e0205 */
[----:B------:R-:W-:Y:S01]  /*7b30*/  IMAD.HI.U32 R3, R2, R7, RZ ;  /* 0x0000000702037227 */ /* 0x000fe200078e00ff */
[----:B------:R-:W-:-:S03]  /*7b40*/  ISETP.GT.U32.AND P4, PT, R44, R169, PT ;  /* 0x000000a92c00720c */ /* 0x000fc60003f84070 */
[----:B------:R-:W-:Y:S02]  /*7b50*/  IMAD.MOV R3, RZ, RZ, -R3 ;  /* 0x000000ffff037224 */ /* 0x000fe400078e0a03 */
[----:B------:R-:W-:-:S04]  /*7b60*/  IMAD.HI.U32 R4, R2, R171, RZ ;  /* 0x000000ab02047227 */ /* 0x000fc800078e00ff */
[----:B------:R-:W-:Y:S01]  /*7b70*/  IMAD R172, R44, R3, R7 ;  /* 0x000000032cac7224 */ /* 0x000fe200078e0207 */
[----:B------:R-:W-:Y:S01]  /*7b80*/  IADD3 R4, -R4, RZ, RZ ;  /* 0x000000ff04047210 */ /* 0x000fe20007ffe1ff */
[--C-:B------:R-:W-:Y:S01]  /*7b90*/  @!P5 IMAD.IADD R168, R168, 0x1, -R44.reuse ;  /* 0x00000001a8a8d824 */ /* 0x100fe200078e0a2c */
[----:B------:R-:W-:Y:S01]  /*7ba0*/  ISETP.GE.AND P5, PT, R9, RZ, PT ;  /* 0x000000ff0900720c */ /* 0x000fe20003fa6270 */
[----:B------:R-:W-:Y:S01]  /*7bb0*/  @!P4 IMAD.IADD R169, R169, 0x1, -R44 ;  /* 0x00000001a9a9c824 */ /* 0x000fe200078e0a2c */
[----:B------:R-:W-:Y:S01]  /*7bc0*/  ISETP.GT.U32.AND P4, PT, R44, R172, PT ;  /* 0x000000ac2c00720c */ /* 0x000fe20003f84070 */
[----:B------:R-:W-:Y:S01]  /*7bd0*/  VIADD R9, R152, 0x9f ;  /* 0x0000009f98097836 */ /* 0x000fe20000000000 */
[C---:B------:R-:W-:Y:S01]  /*7be0*/  ISETP.GT.U32.AND P1, PT, R44.reuse, R168, PT ;  /* 0x000000a82c00720c */ /* 0x040fe20003f24070 */
[C---:B------:R-:W-:Y:S02]  /*7bf0*/  IMAD R171, R44.reuse, R4, R171 ;  /* 0x000000042cab7224 */ /* 0x040fe400078e02ab */
[----:B------:R-:W-:Y:S01]  /*7c00*/  @!P2 IMAD.MOV R165, RZ, RZ, -R165 ;  /* 0x000000ffffa5a224 */ /* 0x000fe200078e0aa5 */
[----:B------:R-:W-:Y:S01]  /*7c10*/  ISETP.GT.U32.AND P2, PT, R44, R170, PT ;  /* 0x000000aa2c00720c */ /* 0x000fe20003f44070 */
[----:B------:R-:W-:Y:S01]  /*7c20*/  VIADD R4, R152, 0xa0 ;  /* 0x000000a098047836 */ /* 0x000fe20000000000 */
[----:B------:R-:W-:Y:S01]  /*7c30*/  IABS R173, R9 ;  /* 0x0000000900ad7213 */ /* 0x000fe20000000000 */
[----:B------:R-:W-:Y:S01]  /*7c40*/  @!P3 IMAD.MOV R166, RZ, RZ, -R166 ;  /* 0x000000ffffa6b224 */ /* 0x000fe200078e0aa6 */
[----:B------:R-:W-:Y:S01]  /*7c50*/  ISETP.GT.U32.AND P6, PT, R44, R171, PT ;  /* 0x000000ab2c00720c */ /* 0x000fe20003fc4070 */
[----:B------:R-:W-:Y:S01]  /*7c60*/  VIADD R7, R152, 0xa2 ;  /* 0x000000a298077836 */ /* 0x000fe20000000000 */
[----:B------:R-:W-:Y:S01]  /*7c70*/  IABS R5, R4 ;  /* 0x0000000400057213 */ /* 0x000fe20000000000 */
[----:B------:R-:W-:Y:S01]  /*7c80*/  IMAD.HI.U32 R3, R2, R173, RZ ;  /* 0x000000ad02037227 */ /* 0x000fe200078e00ff */
[----:B------:R-:W-:-:S03]  /*7c90*/  ISETP.GE.AND P3, PT, R8, RZ, PT ;  /* 0x000000ff0800720c */ /* 0x000fc60003f66270 */
[--C-:B------:R-:W-:Y:S02]  /*7ca0*/  @!P4 IMAD.IADD R172, R172, 0x1, -R44.reuse ;  /* 0x00000001acacc824 */ /* 0x100fe400078e0a2c */
[----:B------:R-:W-:Y:S01]  /*7cb0*/  IMAD.MOV R3, RZ, RZ, -R3 ;  /* 0x000000ffff037224 */ /* 0x000fe200078e0a03 */
[----:B------:R-:W-:Y:S01]  /*7cc0*/  @!P2 IADD3 R170, R170, -R44, RZ ;  /* 0x8000002caaaaa210 */ /* 0x000fe20007ffe0ff */
[--C-:B------:R-:W-:Y:S01]  /*7cd0*/  @!P1 IMAD.IADD R168, R168, 0x1, -R44.reuse ;  /* 0x00000001a8a89824 */ /* 0x100fe200078e0a2c */
[C---:B------:R-:W-:Y:S01]  /*7ce0*/  ISETP.GT.U32.AND P4, PT, R44.reuse, R172, PT ;  /* 0x000000ac2c00720c */ /* 0x040fe20003f84070 */
[----:B------:R-:W-:Y:S01]  /*7cf0*/  IMAD R173, R44, R3, R173 ;  /* 0x000000032cad7224 */ /* 0x000fe200078e02ad */
[----:B------:R-:W-:Y:S01]  /*7d00*/  ISETP.GE.AND P2, PT, R6, RZ, PT ;  /* 0x000000ff0600720c */ /* 0x000fe20003f46270 */
[----:B------:R-:W-:Y:S01]  /*7d10*/  IMAD.HI.U32 R3, R2, R5, RZ ;  /* 0x0000000502037227 */ /* 0x000fe200078e00ff */
[----:B------:R-:W-:Y:S02]  /*7d20*/  @!P0 IADD3 R168, -R168, RZ, RZ ;  /* 0x000000ffa8a88210 */ /* 0x000fe40007ffe1ff */
[----:B------:R-:W-:Y:S01]  /*7d30*/  ISETP.GE.AND P1, PT, R10, RZ, PT ;  /* 0x000000ff0a00720c */ /* 0x000fe20003f26270 */
[----:B------:R-:W-:Y:S01]  /*7d40*/  @!P6 IMAD.IADD R171, R171, 0x1, -R44 ;  /* 0x00000001ababe824 */ /* 0x000fe200078e0a2c */
[----:B------:R-:W-:Y:S01]  /*7d50*/  ISETP.GT.U32.AND P6, PT, R44, R170, PT ;  /* 0x000000aa2c00720c */ /* 0x000fe20003fc4070 */
[----:B------:R-:W-:-:S02]  /*7d60*/  IMAD.MOV R3, RZ, RZ, -R3 ;  /* 0x000000ffff037224 */ /* 0x000fc400078e0a03 */
[----:B------:R-:W-:Y:S01]  /*7d70*/  VIADD R6, R152, 0xa1 ;  /* 0x000000a198067836 */ /* 0x000fe20000000000 */
[C---:B------:R-:W-:Y:S01]  /*7d80*/  ISETP.GT.U32.AND P0, PT, R44.reuse, R171, PT ;  /* 0x000000ab2c00720c */ /* 0x040fe20003f04070 */
[----:B------:R-:W-:Y:S01]  /*7d90*/  IMAD R174, R44, R3, R5 ;  /* 0x000000032cae7224 */ /* 0x000fe200078e0205 */
[----:B------:R-:W-:Y:S01]  /*7da0*/  @!P4 IADD3 R172, R172, -R44, RZ ;  /* 0x8000002cacacc210 */ /* 0x000fe20007ffe0ff */
[----:B------:R-:W-:Y:S01]  /*7db0*/  VIADD R8, R152, 0xa3 ;  /* 0x000000a398087836 */ /* 0x000fe20000000000 */
[----:B------:R-:W-:Y:S01]  /*7dc0*/  IABS R175, R6 ;  /* 0x0000000600af7213 */ /* 0x000fe20000000000 */
[----:B------:R-:W-:Y:S01]  /*7dd0*/  @!P5 IMAD.MOV R169, RZ, RZ, -R169 ;  /* 0x000000ffffa9d224 */ /* 0x000fe200078e0aa9 */
[----:B------:R-:W-:Y:S01]  /*7de0*/  ISETP.GT.U32.AND P4, PT, R44, R174, PT ;  /* 0x000000ae2c00720c */ /* 0x000fe20003f84070 */
[----:B------:R-:W-:Y:S01]  /*7df0*/  @!P2 IMAD.MOV R172, RZ, RZ, -R172 ;  /* 0x000000ffffaca224 */ /* 0x000fe200078e0aac */
[----:B------:R-:W-:Y:S01]  /*7e00*/  IABS R5, R7 ;  /* 0x0000000700057213 */ /* 0x000fe20000000000 */
[----:B------:R-:W-:Y:S01]  /*7e10*/  IMAD.HI.U32 R3, R2, R175, RZ ;  /* 0x000000af02037227 */ /* 0x000fe200078e00ff */
[----:B------:R-:W-:-:S02]  /*7e20*/  @!P6 IADD3 R170, R170, -R44, RZ ;  /* 0x8000002caaaae210 */ /* 0x000fc40007ffe0ff */
[C---:B------:R-:W-:Y:S01]  /*7e30*/  ISETP.GT.U32.AND P6, PT, R44.reuse, R173, PT ;  /* 0x000000ad2c00720c */ /* 0x040fe20003fc4070 */
[----:B------:R-:W-:Y:S01]  /*7e40*/  IMAD.MOV R3, RZ, RZ, -R3 ;  /* 0x000000ffff037224 */ /* 0x000fe200078e0a03 */
[----:B------:R-:W-:Y:S01]  /*7e50*/  IABS R177, R8 ;  /* 0x0000000800b17213 */ /* 0x000fe20000000000 */
[----:B------:R-:W-:Y:S01]  /*7e60*/  @!P3 IMAD.MOV R170, RZ, RZ, -R170 ;  /* 0x000000ffffaab224 */ /* 0x000fe200078e0aaa */
[----:B------:R-:W-:Y:S01]  /*7e70*/  ISETP.GE.AND P5, PT, R9, RZ, PT ;  /* 0x000000ff0900720c */ /* 0x000fe20003fa6270 */
[----:B------:R-:W-:Y:S01]  /*7e80*/  IMAD R175, R44, R3, R175 ;  /* 0x000000032caf7224 */ /* 0x000fe200078e02af */
[----:B------:R-:W-:Y:S01]  /*7e90*/  ISETP.GE.AND P2, PT, R7, RZ, PT ;  /* 0x000000ff0700720c */ /* 0x000fe20003f46270 */
[----:B------:R-:W-:Y:S01]  /*7ea0*/  IMAD.HI.U32 R3, R2, R5, RZ ;  /* 0x0000000502037227 */ /* 0x000fe200078e00ff */
[----:B------:R-:W-:-:S03]  /*7eb0*/  @!P4 IADD3 R174, R174, -R44, RZ ;  /* 0x8000002caeaec210 */ /* 0x000fc60007ffe0ff */
[--C-:B------:R-:W-:Y:S01]  /*7ec0*/  @!P0 IMAD.IADD R171, R171, 0x1, -R44.reuse ;  /* 0x00000001abab8824 */ /* 0x100fe200078e0a2c */
[----:B------:R-:W-:Y:S01]  /*7ed0*/  ISETP.GT.U32.AND P4, PT, R44, R174, PT ;  /* 0x000000ae2c00720c */ /* 0x000fe20003f84070 */
[----:B------:R-:W-:Y:S01]  /*7ee0*/  @!P6 IMAD.IADD R173, R173, 0x1, -R44 ;  /* 0x00000001adade824 */ /* 0x000fe200078e0a2c */
[----:B------:R-:W-:Y:S01]  /*7ef0*/  ISETP.GE.AND P0, PT, R4, RZ, PT ;  /* 0x000000ff0400720c */ /* 0x000fe20003f06270 */
[----:B------:R-:W-:Y:S01]  /*7f00*/  IMAD.MOV R3, RZ, RZ, -R3 ;  /* 0x000000ffff037224 */ /* 0x000fe200078e0a03 */
[----:B------:R-:W-:Y:S01]  /*7f10*/  ISETP.GE.AND P6, PT, R6, RZ, PT ;  /* 0x000000ff0600720c */ /* 0x000fe20003fc6270 */
[----:B------:R-:W-:Y:S01]  /*7f20*/  IMAD.HI.U32 R4, R2, R177, RZ ;  /* 0x000000b102047227 */ /* 0x000fe200078e00ff */
[----:B------:R-:W-:-:S03]  /*7f30*/  ISETP.GT.U32.AND P3, PT, R44, R173, PT ;  /* 0x000000ad2c00720c */ /* 0x000fc60003f64070 */
[----:B------:R-:W-:Y:S01]  /*7f40*/  IMAD R176, R44, R3, R5 ;  /* 0x000000032cb07224 */ /* 0x000fe200078e0205 */
[----:B------:R-:W-:Y:S01]  /*7f50*/  IADD3 R4, -R4, RZ, RZ ;  /* 0x000000ff04047210 */ /* 0x000fe20007ffe1ff */
[----:B------:R-:W-:Y:S01]  /*7f60*/  @!P1 IMAD.MOV R171, RZ, RZ, -R171 ;  /* 0x000000ffffab9224 */ /* 0x000fe200078e0aab */
[----:B------:R-:W-:Y:S01]  /*7f70*/  ISETP.GT.U32.AND P1, PT, R44, R175, PT ;  /* 0x000000af2c00720c */ /* 0x000fe20003f24070 */
[----:B------:R-:W-:Y:S01]  /*7f80*/  VIADD R6, R152, 0xa4 ;  /* 0x000000a498067836 */ /* 0x000fe20000000000 */
[----:B------:R-:W-:Y:S01]  /*7f90*/  @!P4 IADD3 R174, R174, -R44, RZ ;  /* 0x8000002caeaec210 */ /* 0x000fe20007ffe0ff */
[C---:B------:R-:W-:Y:S01]  /*7fa0*/  IMAD R177, R44.reuse, R4, R177 ;  /* 0x000000042cb17224 */ /* 0x040fe200078e02b1 */
[----:B------:R-:W-:Y:S01]  /*7fb0*/  ISETP.GT.U32.AND P4, PT, R44, R176, PT ;  /* 0x000000b02c00720c */ /* 0x000fe20003f84070 */
[----:B------:R-:W-:Y:S01]  /*7fc0*/  VIADD R4, R152, 0xa5 ;  /* 0x000000a598047836 */ /* 0x000fe20000000000 */
[----:B------:R-:W-:Y:S01]  /*7fd0*/  IABS R5, R6 ;  /* 0x0000000600057213 */ /* 0x000fe20000000000 */
[--C-:B------:R-:W-:Y:S01]  /*7fe0*/  @!P3 IMAD.IADD R173, R173, 0x1, -R44.reuse ;  /* 0x00000001adadb824 */ /* 0x100fe200078e0a2c */
[----:B------:R-:W-:Y:S01]  /*7ff0*/  ISETP.GE.AND P3, PT, R8, RZ, PT ;  /* 0x000000ff0800720c */ /* 0x000fe20003f66270 */
[----:B------:R-:W-:Y:S01]  /*8000*/  VIADD R8, R152, 0xa6 ;  /* 0x000000a698087836 */ /* 0x000fe20000000000 */
[----:B------:R-:W-:Y:S01]  /*8010*/  IABS R179, R4 ;  /* 0x0000000400b37213 */ /* 0x000fe20000000000 */
[----:B------:R-:W-:Y:S01]  /*8020*/  @!P5 IMAD.MOV R173, RZ, RZ, -R173 ;  /* 0x000000ffffadd224 */ /* 0x000fe200078e0aad */
[----:B------:R-:W-:Y:S01]  /*8030*/  ISETP.GT.U32.AND P5, PT, R44, R177, PT ;  /* 0x000000b12c00720c */ /* 0x000fe20003fa4070 */
[----:B------:R-:W-:Y:S01]  /*8040*/  @!P1 IMAD.IADD R175, R175, 0x1, -R44 ;  /* 0x00000001afaf9824 */ /* 0x000fe200078e0a2c */
[----:B------:R-:W-:Y:S01]  /*8050*/  IABS R7, R8 ;  /* 0x0000000800077213 */ /* 0x000fe20000000000 */
[----:B------:R-:W-:Y:S01]  /*8060*/  IMAD.HI.U32 R3, R2, R5, RZ ;  /* 0x0000000502037227 */ /* 0x000fe200078e00ff */
[----:B------:R-:W-:-:S02]  /*8070*/  @!P0 IADD3 R174, -R174, RZ, RZ ;  /* 0x000000ffaeae8210 */ /* 0x000fc40007ffe1ff */
[----:B------:R-:W-:Y:S01]  /*8080*/  ISETP.GT.U32.AND P1, PT, R44, R175, PT ;  /* 0x000000af2c00720c */ /* 0x000fe20003f24070 */
[--C-:B------:R-:W-:Y:S01]  /*8090*/  @!P4 IMAD.IADD R176, R176, 0x1, -R44.reuse ;  /* 0x00000001b0b0c824 */ /* 0x100fe200078e0a2c */
[----:B------:R-:W-:Y:S01]  /*80a0*/  ISETP.GE.AND P0, PT, R6, RZ, PT ;  /* 0x000000ff0600720c */ /* 0x000fe20003f06270 */
[----:B------:R-:W-:Y:S02]  /*80b0*/  IMAD.MOV R178, RZ, RZ, -R3 ;  /* 0x000000ffffb27224 */ /* 0x000fe400078e0a03 */
[----:B------:R-:W-:Y:S01]  /*80c0*/  IMAD.HI.U32 R3, R2, R179, RZ ;  /* 0x000000b302037227 */ /* 0x000fe200078e00ff */
[C---:B------:R-:W-:Y:S02]  /*80d0*/  ISETP.GT.U32.AND P4, PT, R44.reuse, R176, PT ;  /* 0x000000b02c00720c */ /* 0x040fe40003f84070 */
[----:B------:R-:W-:Y:S01]  /*80e0*/  @!P5 IADD3 R177, R177, -R44, RZ ;  /* 0x8000002cb1b1d210 */ /* 0x000fe20007ffe0ff */
[----:B------:R-:W-:Y:S02]  /*80f0*/  IMAD R178, R44, R178, R5 ;  /* 0x000000b22cb27224 */ /* 0x000fe400078e0205 */
[----:B------:R-:W-:Y:S01]  /*8100*/  VIADD R6, R152, 0xa8 ;  /* 0x000000a898067836 */ /* 0x000fe20000000000 */
[----:B------:R-:W-:Y:S01]  /*8110*/  ISETP.GT.U32.AND P5, PT, R44, R177, PT ;  /* 0x000000b12c00720c */ /* 0x000fe20003fa4070 */
[----:B------:R-:W-:Y:S01]  /*8120*/  @!P1 IMAD.IADD R175, R175, 0x1, -R44 ;  /* 0x00000001afaf9824 */ /* 0x000fe200078e0a2c */
[----:B------:R-:W-:Y:S01]  /*8130*/  ISETP.GE.AND P1, PT, R4, RZ, PT ;  /* 0x000000ff0400720c */ /* 0x000fe20003f26270 */
[----:B------:R-:W-:-:S04]  /*8140*/  IMAD.HI.U32 R4, R2, R7, RZ ;  /* 0x0000000702047227 */ /* 0x000fc800078e00ff */
[----:B------:R-:W-:Y:S01]  /*8150*/  @!P4 IADD3 R176, R176, -R44, RZ ;  /* 0x8000002cb0b0c210 */ /* 0x000fe20007ffe0ff */
[----:B------:R-:W-:Y:S01]  /*8160*/  IMAD.MOV R4, RZ, RZ, -R4 ;  /* 0x000000ffff047224 */ /* 0x000fe200078e0a04 */
[----:B------:R-:W-:Y:S01]  /*8170*/  ISETP.GT.U32.AND P4, PT, R44, R178, PT ;  /* 0x000000b22c00720c */ /* 0x000fe20003f84070 */
[----:B------:R-:W-:Y:S01]  /*8180*/  IMAD.MOV R3, RZ, RZ, -R3 ;  /* 0x000000ffff037224 */ /* 0x000fe200078e0a03 */
[----:B------:R-:W-:Y:S01]  /*8190*/  @!P2 IADD3 R176, -R176, RZ, RZ ;  /* 0x000000ffb0b0a210 */ /* 0x000fe20007ffe1ff */
[C---:B------:R-:W-:Y:S01]  /*81a0*/  IMAD R180, R44.reuse, R4, R7 ;  /* 0x000000042cb47224 */ /* 0x040fe200078e0207 */
[----:B------:R-:W-:Y:S01]  /*81b0*/  IABS R7, R6 ;  /* 0x0000000600077213 */ /* 0x000fe20000000000 */
[--C-:B------:R-:W-:Y:S02]  /*81c0*/  @!P5 IMAD.IADD R177, R177, 0x1, -R44.reuse ;  /* 0x00000001b1b1d824 */ /* 0x100fe400078e0a2c */
[C---:B------:R-:W-:Y:S02]  /*81d0*/  IMAD R179, R44.reuse, R3, R179 ;  /* 0x000000032cb37224 */ /* 0x040fe400078e02b3 */
[----:B------:R-:W-:Y:S01]  /*81e0*/  @!P3 IMAD.MOV R177, RZ, RZ, -R177 ;  /* 0x000000ffffb1b224 */ /* 0x000fe200078e0ab1 */
[----:B------:R-:W-:Y:S01]  /*81f0*/  ISETP.GT.U32.AND P3, PT, R44, R180, PT ;  /* 0x000000b42c00720c */ /* 0x000fe20003f64070 */
[----:B------:R-:W-:Y:S01]  /*8200*/  VIADD R10, R152, 0xaa ;  /* 0x000000aa980a7836 */ /* 0x000fe20000000000 */
[----:B------:R-:W-:Y:S01]  /*8210*/  ISETP.GT.U32.AND P2, PT, R44, R179, PT ;  /* 0x000000b32c00720c */ /* 0x000fe20003f44070 */
[----:B------:R-:W-:-:S02]  /*8220*/  @!P4 IMAD.IADD R178, R178, 0x1, -R44 ;  /* 0x00000001b2b2c824 */ /* 0x000fc400078e0a2c */
[----:B------:R-:W-:Y:S01]  /*8230*/  IMAD.HI.U32 R4, R2, R7, RZ ;  /* 0x0000000702047227 */ /* 0x000fe200078e00ff */
[----:B------:R-:W-:Y:S02]  /*8240*/  IABS R9, R10 ;  /* 0x0000000a00097213 */ /* 0x000fe40000000000 */
[----:B------:R-:W-:Y:S01]  /*8250*/  ISETP.GT.U32.AND P4, PT, R44, R178, PT ;  /* 0x000000b22c00720c */ /* 0x000fe20003f84070 */
[----:B------:R-:W-:Y:S02]  /*8260*/  IMAD.MOV R4, RZ, RZ, -R4 ;  /* 0x000000ffff047224 */ /* 0x000fe400078e0a04 */
[----:B------:R-:W-:Y:S02]  /*8270*/  VIADD R3, R152, 0xa7 ;  /* 0x000000a798037836 */ /* 0x000fe40000000000 */
[----:B------:R-:W-:Y:S02]  /*8280*/  @!P3 IMAD.IADD R180, R180, 0x1, -R44 ;  /* 0x00000001b4b4b824 */ /* 0x000fe400078e0a2c */
[C---:B------:R-:W-:Y:S01]  /*8290*/  IMAD R182, R44.reuse, R4, R7 ;  /* 0x000000042cb67224 */ /* 0x040fe200078e0207 */
[----:B------:R-:W-:Y:S01]  /*82a0*/  IABS R181, R3 ;  /* 0x0000000300b57213 */ /* 0x000fe20000000000 */
[----:B------:R-:W-:Y:S01]  /*82b0*/  @!P6 IMAD.MOV R175, RZ, RZ, -R175 ;  /* 0x000000ffffafe224 */ /* 0x000fe200078e0aaf */
[----:B------:R-:W-:Y:S01]  /*82c0*/  ISETP.GT.U32.AND P3, PT, R44, R180, PT ;  /* 0x000000b42c00720c */ /* 0x000fe20003f64070 */
[----:B------:R-:W-:Y:S01]  /*82d0*/  IMAD.HI.U32 R4, R2, R9, RZ ;  /* 0x0000000902047227 */ /* 0x000fe200078e00ff */
[----:B------:R-:W-:-:S02]  /*82e0*/  ISETP.GE.AND P6, PT, R8, RZ, PT ;  /* 0x000000ff0800720c */ /* 0x000fc40003fc6270 */
[-C--:B------:R-:W-:Y:S01]  /*82f0*/  @!P4 IADD3 R178, R178, -R44.reuse, RZ ;  /* 0x8000002cb2b2c210 */ /* 0x080fe20007ffe0ff */
[C---:B------:R-:W-:Y:S01]  /*8300*/  VIADD R8, R152.reuse, 0xa9 ;  /* 0x000000a998087836 */ /* 0x040fe20000000000 */
[----:B------:R-:W-:Y:S01]  /*8310*/  @!P2 IADD3 R179, R179, -R44, RZ ;  /* 0x8000002cb3b3a210 */ /* 0x000fe20007ffe0ff */
[----:B------:R-:W-:Y:S01]  /*8320*/  VIADD R7, R152, 0xac ;  /* 0x000000ac98077836 */ /* 0x000fe20000000000 */
[----:B------:R-:W-:Y:S01]  /*8330*/  IADD3 R4, -R4, RZ, RZ ;  /* 0x000000ff04047210 */ /* 0x000fe20007ffe1ff */
[----:B------:R-:W-:Y:S01]  /*8340*/  @!P0 IMAD.MOV R178, RZ, RZ, -R178 ;  /* 0x000000ffffb28224 */ /* 0x000fe200078e0ab2 */
[----:B------:R-:W-:Y:S01]  /*8350*/  ISETP.GT.U32.AND P0, PT, R44, R182, PT ;  /* 0x000000b62c00720c */ /* 0x000fe20003f04070 */
[----:B------:R-:W-:Y:S01]  /*8360*/  VIADD R12, R152, 0xb5 ;  /* 0x000000b5980c7836 */ /* 0x000fe20000000000 */
[----:B------:R-:W-:Y:S01]  /*8370*/  ISETP.GE.AND P5, PT, R3, RZ, PT ;  /* 0x000000ff0300720c */ /* 0x000fe20003fa6270 */
[----:B------:R-:W-:Y:S01]  /*8380*/  IMAD.HI.U32 R3, R2, R181, RZ ;  /* 0x000000b502037227 */ /* 0x000fe200078e00ff */
[----:B------:R-:W-:-:S02]  /*8390*/  ISETP.GT.U32.AND P2, PT, R44, R179, PT ;  /* 0x000000b32c00720c */ /* 0x000fc40003f44070 */
[----:B------:R-:W-:Y:S01]  /*83a0*/  IABS R183, R8 ;  /* 0x0000000800b77213 */ /* 0x000fe20000000000 */
[----:B------:R-:W-:Y:S01]  /*83b0*/  IMAD R184, R44, R4, R9 ;  /* 0x000000042cb87224 */ /* 0x000fe200078e0209 */
[----:B------:R-:W-:Y:S01]  /*83c0*/  ISETP.GE.AND P4, PT, R6, RZ, PT ;  /* 0x000000ff0600720c */ /* 0x000fe20003f86270 */
[----:B------:R-:W-:Y:S01]  /*83d0*/  @!P3 IMAD.IADD R180, R180, 0x1, -R44 ;  /* 0x00000001b4b4b824 */ /* 0x000fe200078e0a2c */
[----:B------:R-:W-:Y:S01]  /*83e0*/  IABS R9, R13 ;  /* 0x0000000d00097213 */ /* 0x000fe20000000000 */
[----:B------:R-:W-:Y:S01]  /*83f0*/  IMAD.MOV R5, RZ, RZ, -R3 ;  /* 0x000000ffff057224 */ /* 0x000fe200078e0a03 */
[----:B------:R-:W-:Y:S01]  /*8400*/  IABS R195, R12 ;  /* 0x0000000c00c37213 */ /* 0x000fe20000000000 */
[----:B------:R-:W-:Y:S01]  /*8410*/  VIADD R6, R152, 0xab ;  /* 0x000000ab98067836 */ /* 0x000fe20000000000 */
[----:B------:R-:W-:Y:S01]  /*8420*/  @!P0 IADD3 R182, R182, -R44, RZ ;  /* 0x8000002cb6b68210 */ /* 0x000fe20007ffe0ff */
[----:B------:R-:W-:-:S03]  /*8430*/  IMAD.HI.U32 R3, R2, R183, RZ ;  /* 0x000000b702037227 */ /* 0x000fc600078e00ff */
[----:B------:R-:W-:Y:S01]  /*8440*/  IABS R185, R6 ;  /* 0x0000000600b97213 */ /* 0x000fe20000000000 */
[----:B------:R-:W-:Y:S01]  /*8450*/  @!P6 IMAD.MOV R180, RZ, RZ, -R180 ;  /* 0x000000ffffb4e224 */ /* 0x000fe200078e0ab4 */
[C---:B------:R-:W-:Y:S01]  /*8460*/  ISETP.GT.U32.AND P6, PT, R44.reuse, R184, PT ;  /* 0x000000b82c00720c */ /* 0x040fe20003fc4070 */
[C---:B------:R-:W-:Y:S01]  /*8470*/  IMAD R181, R44.reuse, R5, R181 ;  /* 0x000000052cb57224 */ /* 0x040fe200078e02b5 */
[C---:B------:R-:W-:Y:S01]  /*8480*/  ISETP.GT.U32.AND P0, PT, R44.reuse, R182, PT ;  /* 0x000000b62c00720c */ /* 0x040fe20003f04070 */
[----:B------:R-:W-:Y:S01]  /*8490*/  IMAD.MOV R3, RZ, RZ, -R3 ;  /* 0x000000ffff037224 */ /* 0x000fe200078e0a03 */
[----:B------:R-:W-:Y:S01]  /*84a0*/  IABS R5, R7 ;  /* 0x0000000700057213 */ /* 0x000fe20000000000 */
[----:B------:R-:W-:Y:S01]  /*84b0*/  @!P2 IMAD.IADD R179, R179, 0x1, -R44 ;  /* 0x00000001b3b3a824 */ /* 0x000fe200078e0a2c */
[C---:B------:R-:W-:Y:S01]  /*84c0*/  ISETP.GT.U32.AND P2, PT, R44.reuse, R181, PT ;  /* 0x000000b52c00720c */ /* 0x040fe20003f44070 */
[----:B------:R-:W-:Y:S02]  /*84d0*/  IMAD R183, R44, R3, R183 ;  /* 0x000000032cb77224 */ /* 0x000fe400078e02b7 */
[----:B------:R-:W-:-:S03]  /*84e0*/  IMAD.HI.U32 R3, R2, R185, RZ ;  /* 0x000000b902037227 */ /* 0x000fc600078e00ff */
[----:B------:R-:W-:Y:S01]  /*84f0*/  ISETP.GT.U32.AND P3, PT, R44, R183, PT ;  /* 0x000000b72c00720c */ /* 0x000fe20003f64070 */
[----:B------:R-:W-:Y:S02]  /*8500*/  IMAD.MOV R3, RZ, RZ, -R3 ;  /* 0x000000ffff037224 */ /* 0x000fe400078e0a03 */
[--C-:B------:R-:W-:Y:S02]  /*8510*/  @!P6 IMAD.IADD R184, R184, 0x1, -R44.reuse ;  /* 0x00000001b8b8e824 */ /* 0x100fe400078e0a2c */
[----:B------:R-:W-:Y:S02]  /*8520*/  IMAD R185, R44, R3, R185 ;  /* 0x000000032cb97224 */ /* 0x000fe400078e02b9 */
[----:B------:R-:W-:Y:S01]  /*8530*/  IMAD.HI.U32 R3, R2, R5, RZ ;  /* 0x0000000502037227 */ /* 0x000fe200078e00ff */
[----:B------:R-:W-:Y:S02]  /*8540*/  ISETP.GT.U32.AND P6, PT, R44, R184, PT ;  /* 0x000000b82c00720c */ /* 0x000fe40003fc4070 */
[-C--:B------:R-:W-:Y:S01]  /*8550*/  @!P2 IADD3 R181, R181, -R44.reuse, RZ ;  /* 0x8000002cb5b5a210 */ /* 0x080fe20007ffe0ff */
[--C-:B------:R-:W-:Y:S01]  /*8560*/  @!P0 IMAD.IADD R182, R182, 0x1, -R44.reuse ;  /* 0x00000001b6b68824 */ /* 0x100fe200078e0a2c */
[----:B------:R-:W-:Y:S01]  /*8570*/  ISETP.GT.U32.AND P0, PT, R44, R185, PT ;  /* 0x000000b92c00720c */ /* 0x000fe20003f04070 */
[----:B------:R-:W-:Y:S01]  /*8580*/  @!P1 IMAD.MOV R179, RZ, RZ, -R179 ;  /* 0x000000ffffb39224 */ /* 0x000fe200078e0ab3 */
[----:B------:R-:W-:Y:S01]  /*8590*/  ISETP.GE.AND P1, PT, R8, RZ, PT ;  /* 0x000000ff0800720c */ /* 0x000fe20003f26270 */
[----:B------:R-:W-:Y:S01]  /*85a0*/  IMAD.MOV R3, RZ, RZ, -R3 ;  /* 0x000000ffff037224 */ /* 0x000fe200078e0a03 */
[----:B------:R-:W-:Y:S01]  /*85b0*/  ISETP.GT.U32.AND P2, PT, R44, R181, PT ;  /* 0x000000b52c00720c */ /* 0x000fe20003f44070 */
[----:B------:R-:W-:Y:S01]  /*85c0*/  VIADD R8, R152, 0xad ;  /* 0x000000ad98087836 */ /* 0x000fe20000000000 */
[----:B------:R-:W-:Y:S01]  /*85d0*/  @!P3 IADD3 R183, R183, -R44, RZ ;  /* 0x8000002cb7b7b210 */ /* 0x000fe20007ffe0ff */
[----:B------:R-:W-:Y:S01]  /*85e0*/  IMAD R186, R44, R3, R5 ;  /* 0x000000032cba7224 */ /* 0x000fe200078e0205 */
[----:B------:R-:W-:Y:S01]  /*85f0*/  @!P4 IADD3 R182, -R182, RZ, RZ ;  /* 0x000000ffb6b6c210 */ /* 0x000fe20007ffe1ff */
[----:B------:R-:W-:Y:S01]  /*8600*/  @!P6 IMAD.IADD R184, R184, 0x1, -R44 ;  /* 0x00000001b8b8e824 */ /* 0x000fe200078e0a2c */
[----:B------:R-:W-:Y:S01]  /*8610*/  IABS R187, R8 ;  /* 0x0000000800bb7213 */ /* 0x000fe20000000000 */
[----:B------:R-:W-:Y:S01]  /*8620*/  VIADD R3, R152, 0xae ;  /* 0x000000ae98037836 */ /* 0x000fe20000000000 */
[----:B------:R-:W-:Y:S01]  /*8630*/  ISETP.GT.U32.AND P3, PT, R44, R183, PT ;  /* 0x000000b72c00720c */ /* 0x000fe20003f64070 */
[----:B------:R-:W-:Y:S01]  /*8640*/  VIADD R158, R152, 0xfd ;  /* 0x000000fd989e7836 */ /* 0x000fe20000000000 */
[----:B------:R-:W-:Y:S01]  /*8650*/  ISETP.GT.U32.AND P6, PT, R44, R186, PT ;  /* 0x000000ba2c00720c */ /* 0x000fe20003fc4070 */
[----:B------:R-:W-:Y:S01]  /*8660*/  IMAD.HI.U32 R4, R2, R187, RZ ;  /* 0x000000bb02047227 */ /* 0x000fe200078e00ff */
[----:B------:R-:W-:-:S02]  /*8670*/  @!P0 IADD3 R185, R185, -R44, RZ ;  /* 0x8000002cb9b98210 */ /* 0x000fc40007ffe0ff */
[----:B------:R-:W-:Y:S01]  /*8680*/  IABS R5, R3 ;  /* 0x0000000300057213 */ /* 0x000fe20000000000 */
[----:B------:R-:W-:Y:S01]  /*8690*/  @!P2 IMAD.IADD R181, R181, 0x1, -R44 ;  /* 0x00000001b5b5a824 */ /* 0x000fe200078e0a2c */
[----:B------:R-:W-:Y:S01]  /*86a0*/  ISETP.GE.AND P2, PT, R10, RZ, PT ;  /* 0x000000ff0a00720c */ /* 0x000fe20003f46270 */
[----:B------:R-:W-:Y:S01]  /*86b0*/  IMAD.MOV R4, RZ, RZ, -R4 ;  /* 0x000000ffff047224 */ /* 0x000fe200078e0a04 */
[----:B------:R-:W-:Y:S01]  /*86c0*/  ISETP.GT.U32.AND P0, PT, R44, R185, PT ;  /* 0x000000b92c00720c */ /* 0x000fe20003f04070 */
[----:B------:R-:W-:Y:S01]  /*86d0*/  @!P5 IMAD.MOV R181, RZ, RZ, -R181 ;  /* 0x000000ffffb5d224 */ /* 0x000fe200078e0ab5 */
[----:B------:R-:W-:Y:S01]  /*86e0*/  ISETP.GE.AND P5, PT, R6, RZ, PT ;  /* 0x000000ff0600720c */ /* 0x000fe20003fa6270 */
[----:B------:R-:W-:Y:S01]  /*86f0*/  IMAD R187, R44, R4, R187 ;  /* 0x000000042cbb7224 */ /* 0x000fe200078e02bb */
[----:B------:R-:W-:Y:S01]  /*8700*/  ISETP.GE.AND P4, PT, R7, RZ, PT ;  /* 0x000000ff0700720c */ /* 0x000fe20003f86270 */
[----:B------:R-:W-:Y:S01]  /*8710*/  @!P3 IMAD.IADD R183, R183, 0x1, -R44 ;  /* 0x00000001b7b7b824 */ /* 0x000fe200078e0a2c */
[----:B------:R-:W-:Y:S01]  /*8720*/  @!P6 IADD3 R186, R186, -R44, RZ ;  /* 0x8000002cbabae210 */ /* 0x000fe20007ffe0ff */
[----:B------:R-:W-:Y:S01]  /*8730*/  VIADD R4, R152, 0xaf ;  /* 0x000000af98047836 */ /* 0x000fe20000000000 */
[----:B------:R-:W-:Y:S01]  /*8740*/  ISETP.GE.AND P3, PT, R8, RZ, PT ;  /* 0x000000ff0800720c */ /* 0x000fe20003f66270 */
[----:B------:R-:W-:Y:S01]  /*8750*/  VIADD R6, R152, 0xb0 ;  /* 0x000000b098067836 */ /* 0x000fe20000000000 */
[----:B------:R-:W-:Y:S01]  /*8760*/  @!P1 IADD3 R183, -R183, RZ, RZ ;  /* 0x000000ffb7b79210 */ /* 0x000fe20007ffe1ff */
[----:B------:R-:W-:Y:S01]  /*8770*/  @!P2 IMAD.MOV R184, RZ, RZ, -R184 ;  /* 0x000000ffffb8a224 */ /* 0x000fe200078e0ab8 */
[----:B------:R-:W-:Y:S01]  /*8780*/  IABS R189, R4 ;  /* 0x0000000400bd7213 */ /* 0x000fe20000000000 */
[----:B------:R-:W-:Y:S01]  /*8790*/  @!P0 IMAD.IADD R185, R185, 0x1, -R44 ;  /* 0x00000001b9b98824 */ /* 0x000fe200078e0a2c */
[----:B------:R-:W-:Y:S01]  /*87a0*/  ISETP.GE.AND P1, PT, R3, RZ, PT ;  /* 0x000000ff0300720c */ /* 0x000fe20003f26270 */
[----:B------:R-:W-:Y:S01]  /*87b0*/  IMAD.HI.U32 R3, R2, R5, RZ ;  /* 0x0000000502037227 */ /* 0x000fe200078e00ff */
[----:B------:R-:W-:Y:S01]  /*87c0*/  ISETP.GT.U32.AND P6, PT, R44, R186, PT ;  /* 0x000000ba2c00720c */ /* 0x000fe20003fc4070 */
[----:B------:R4:W-:Y:S01]  /*87d0*/  STL [R1+0x2ba0], R158 ;  /* 0x002ba09e01007387 */ /* 0x0009e20000100800 */
[----:B------:R-:W-:Y:S01]  /*87e0*/  ISETP.GE.AND P2, PT, R4, RZ, PT ;  /* 0x000000ff0400720c */ /* 0x000fe20003f46270 */
[----:B------:R-:W-:Y:S01]  /*87f0*/  IMAD.HI.U32 R4, R2, R189, RZ ;  /* 0x000000bd02047227 */ /* 0x000fe200078e00ff */
[----:B------:R-:W-:Y:S01]  /*8800*/  ISETP.GT.U32.AND P0, PT, R44, R187, PT ;  /* 0x000000bb2c00720c */ /* 0x000fe20003f04070 */
[----:B------:R4:W-:Y:S01]  /*8810*/  STL [R1+0x2b9c], R29 ;  /* 0x002b9c1d01007387 */ /* 0x0009e20000100800 */
[----:B------:R-:W-:Y:S01]  /*8820*/  @!P5 IADD3 R185, -R185, RZ, RZ ;  /* 0x000000ffb9b9d210 */ /* 0x000fe20007ffe1ff */
[----:B------:R-:W-:Y:S01]  /*8830*/  IMAD.MOV R3, RZ, RZ, -R3 ;  /* 0x000000ffff037224 */ /* 0x000fe200078e0a03 */
[----:B------:R-:W-:Y:S01]  /*8840*/  IABS R7, R6 ;  /* 0x0000000600077213 */ /* 0x000fe20000000000 */
[----:B------:R-:W-:-:S02]  /*8850*/  IMAD.MOV R4, RZ, RZ, -R4 ;  /* 0x000000ffff047224 */ /* 0x000fc400078e0a04 */
[C---:B------:R-:W-:Y:S02]  /*8860*/  IMAD R188, R44.reuse, R3, R5 ;  /* 0x000000032cbc7224 */ /* 0x040fe400078e0205 */
[----:B------:R-:W-:Y:S02]  /*8870*/  IMAD R189, R44, R4, R189 ;  /* 0x000000042cbd7224 */ /* 0x000fe400078e02bd */
[----:B------:R-:W-:Y:S01]  /*8880*/  @!P6 IMAD.IADD R186, R186, 0x1, -R44 ;  /* 0x00000001babae824 */ /* 0x000fe200078e0a2c */
[----:B------:R-:W-:Y:S01]  /*8890*/  ISETP.GT.U32.AND P6, PT, R44, R188, PT ;  /* 0x000000bc2c00720c */ /* 0x000fe20003fc4070 */
[----:B------:R-:W-:Y:S01]  /*88a0*/  VIADD R8, R152, 0xb1 ;  /* 0x000000b198087836 */ /* 0x000fe20000000000 */
[----:B------:R-:W-:Y:S01]  /*88b0*/  @!P0 IADD3 R187, R187, -R44, RZ ;  /* 0x8000002cbbbb8210 */ /* 0x000fe20007ffe0ff */
[----:B------:R-:W-:Y:S01]  /*88c0*/  IMAD.HI.U32 R3, R2, R7, RZ ;  /* 0x0000000702037227 */ /* 0x000fe200078e00ff */
[C---:B------:R-:W-:Y:S02]  /*88d0*/  ISETP.GT.U32.AND P5, PT, R44.reuse, R189, PT ;  /* 0x000000bd2c00720c */ /* 0x040fe40003fa4070 */
[----:B------:R-:W-:Y:S01]  /*88e0*/  ISETP.GT.U32.AND P0, PT, R44, R187, PT ;  /* 0x000000bb2c00720c */ /* 0x000fe20003f04070 */
[----:B------:R-:W-:Y:S01]  /*88f0*/  IMAD.MOV R3, RZ, RZ, -R3 ;  /* 0x000000ffff037224 */ /* 0x000fe200078e0a03 */
[----:B------:R-:W-:Y:S01]  /*8900*/  IABS R191, R8 ;  /* 0x0000000800bf7213 */ /* 0x000fe20000000000 */
[----:B------:R-:W-:-:S02]  /*8910*/  VIADD R10, R152, 0xb3 ;  /* 0x000000b3980a7836 */ /* 0x000fc40000000000 */
[----:B------:R-:W-:Y:S01]  /*8920*/  IMAD R190, R44, R3, R7 ;  /* 0x000000032cbe7224 */ /* 0x000fe200078e0207 */
[----:B------:R-:W-:Y:S01]  /*8930*/  IABS R7, R11 ;  /* 0x0000000b00077213 */ /* 0x000fe20000000000 */
[----:B------:R-:W-:Y:S01]  /*8940*/  IMAD.HI.U32 R4, R2, R191, RZ ;  /* 0x000000bf02047227 */ /* 0x000fe200078e00ff */
[----:B------:R-:W-:Y:S02]  /*8950*/  @!P6 IADD3 R188, R188, -R44, RZ ;  /* 0x8000002cbcbce210 */ /* 0x000fe40007ffe0ff */
[----:B------:R-:W-:Y:S01]  /*8960*/  IABS R193, R10 ;  /* 0x0000000a00c17213 */ /* 0x000fe20000000000 */
[--C-:B------:R-:W-:Y:S01]  /*8970*/  @!P5 IMAD.IADD R189, R189, 0x1, -R44.reuse ;  /* 0x00000001bdbdd824 */ /* 0x100fe200078e0a2c */
[----:B------:R-:W-:Y:S01]  /*8980*/  ISETP.GT.U32.AND P6, PT, R44, R188, PT ;  /* 0x000000bc2c00720c */ /* 0x000fe20003fc4070 */
[----:B------:R-:W-:Y:S01]  /*8990*/  @!P0 IMAD.IADD R187, R187, 0x1, -R44 ;  /* 0x00000001bbbb8824 */ /* 0x000fe200078e0a2c */
[----:B------:R-:W-:Y:S01]  /*89a0*/  ISETP.GE.AND P0, PT, R8, RZ, PT ;  /* 0x000000ff0800720c */ /* 0x000fe20003f06270 */
[----:B------:R-:W-:Y:S01]  /*89b0*/  VIADD R8, R152, 0xb2 ;  /* 0x000000b298087836 */ /* 0x000fe20000000000 */
[----:B------:R-:W-:Y:S01]  /*89c0*/  ISETP.GT.U32.AND P5, PT, R44, R189, PT ;  /* 0x000000bd2c00720c */ /* 0x000fe20003fa4070 */
[----:B------:R-:W-:-:S02]  /*89d0*/  IMAD.MOV R4, RZ, RZ, -R4 ;  /* 0x000000ffff047224 */ /* 0x000fc400078e0a04 */
[----:B------:R-:W-:Y:S01]  /*89e0*/  @!P4 IMAD.MOV R186, RZ, RZ, -R186 ;  /* 0x000000ffffbac224 */ /* 0x000fe200078e0aba */
[----:B------:R-:W-:Y:S01]  /*89f0*/  IABS R5, R8 ;  /* 0x0000000800057213 */ /* 0x000fe20000000000 */
[----:B------:R-:W-:Y:S01]  /*8a00*/  IMAD R191, R44, R4, R191 ;  /* 0x000000042cbf7224 */ /* 0x000fe200078e02bf */
[----:B------:R-:W-:Y:S01]  /*8a10*/  ISETP.GE.AND P4, PT, R6, RZ, PT ;  /* 0x000000ff0600720c */ /* 0x000fe20003f86270 */
[----:B------:R-:W-:-:S04]  /*8a20*/  IMAD.HI.U32 R4, R2, R7, RZ ;  /* 0x0000000702047227 */ /* 0x000fc800078e00ff */
[----:B------:R-:W-:Y:S01]  /*8a30*/  @!P6 IMAD.IADD R188, R188, 0x1, -R44 ;  /* 0x00000001bcbce824 */ /* 0x000fe200078e0a2c */
[----:B------:R-:W-:Y:S01]  /*8a40*/  ISETP.GT.U32.AND P6, PT, R44, R190, PT ;  /* 0x000000be2c00720c */ /* 0x000fe20003fc4070 */
[----:B------:R-:W-:Y:S01]  /*8a50*/  IMAD.HI.U32 R3, R2, R5, RZ ;  /* 0x0000000502037227 */ /* 0x000fe200078e00ff */
[----:B------:R-:W-:Y:S02]  /*8a60*/  @!P5 IADD3 R189, R189, -R44, RZ ;  /* 0x8000002cbdbdd210 */ /* 0x000fe40007ffe0ff */
[----:B------:R-:W-:Y:S01]  /*8a70*/  ISETP.GT.U32.AND P5, PT, R44, R191, PT ;  /* 0x000000bf2c00720c */ /* 0x000fe20003fa4070 */
[----:B------:R-:W-:Y:S01]  /*8a80*/  IMAD.MOV R192, RZ, RZ, -R3 ;  /* 0x000000ffffc07224 */ /* 0x000fe200078e0a03 */
[----:B------:R-:W-:Y:S01]  /*8a90*/  @!P1 IADD3 R188, -R188, RZ, RZ ;  /* 0x000000ffbcbc9210 */ /* 0x000fe20007ffe1ff */
[----:B------:R-:W-:-:S04]  /*8aa0*/  IMAD.HI.U32 R3, R2, R193, RZ ;  /* 0x000000c102037227 */ /* 0x000fc800078e00ff */
[----:B------:R-:W-:Y:S02]  /*8ab0*/  IMAD R192, R44, R192, R5 ;  /* 0x000000c02cc07224 */ /* 0x000fe400078e0205 */
[----:B------:R-:W-:Y:S02]  /*8ac0*/  IMAD.MOV R6, RZ, RZ, -R3 ;  /* 0x000000ffff067224 */ /* 0x000fe400078e0a03 */
[--C-:B------:R-:W-:Y:S01]  /*8ad0*/  @!P6 IMAD.IADD R190, R190, 0x1, -R44.reuse ;  /* 0x00000001bebee824 */ /* 0x100fe200078e0a2c */
[C---:B------:R-:W-:Y:S01]  /*8ae0*/  ISETP.GT.U32.AND P6, PT, R44.reuse, R192, PT ;  /* 0x000000c02c00720c */ /* 0x040fe20003fc4070 */
[----:B------:R-:W-:Y:S02]  /*8af0*/  IMAD R193, R44, R6, R193 ;  /* 0x000000062cc17224 */ /* 0x000fe400078e02c1 */
[----:B------:R-:W-:Y:S02]  /*8b00*/  @!P5 IMAD.IADD R191, R191, 0x1, -R44 ;  /* 0x00000001bfbfd824 */ /* 0x000fe400078e0a2c */
[----:B------:R-:W-:Y:S01]  /*8b10*/  IMAD.HI.U32 R3, R2, R9, RZ ;  /* 0x0000000902037227 */ /* 0x000fe200078e00ff */
[----:B------:R-:W-:-:S03]  /*8b20*/  ISETP.GT.U32.AND P5, PT, R44, R193, PT ;  /* 0x000000c12c00720c */ /* 0x000fc60003fa4070 */
[----:B------:R-:W-:-:S04]  /*8b30*/  IMAD.HI.U32 R5, R2, R195, RZ ;  /* 0x000000c302057227 */ /* 0x000fc800078e00ff */
[----:B------:R-:W-:Y:S01]  /*8b40*/  @!P6 IMAD.IADD R192, R192, 0x1, -R44 ;  /* 0x00000001c0c0e824 */ /* 0x000fe200078e0a2c */
[----:B------:R-:W-:Y:S01]  /*8b50*/  IADD3 R5, -R5, RZ, RZ ;  /* 0x000000ff05057210 */ /* 0x000fe20007ffe1ff */
[----:B------:R-:W-:Y:S01]  /*8b60*/  IMAD.MOV R4, RZ, RZ, -R4 ;  /* 0x000000ffff047224 */ /* 0x000fe200078e0a04 */
[C---:B------:R-:W-:Y:S01]  /*8b70*/  ISETP.GT.U32.AND P6, PT, R44.reuse, R191, PT ;  /* 0x000000bf2c00720c */ /* 0x040fe20003fc4070 */
[----:B------:R-:W-:Y:S02]  /*8b80*/  IMAD.MOV R3, RZ, RZ, -R3 ;  /* 0x000000ffff037224 */ /* 0x000fe400078e0a03 */
[----:B------:R-:W-:Y:S01]  /*8b90*/  @!P5 IMAD.IADD R193, R193, 0x1, -R44 ;  /* 0x00000001c1c1d824 */ /* 0x000fe200078e0a2c */
[C---:B------:R-:W-:Y:S01]  /*8ba0*/  ISETP.GT.U32.AND P5, PT, R44.reuse, R192, PT ;  /* 0x000000c02c00720c */ /* 0x040fe20003fa4070 */
[----:B------:R-:W-:Y:S01]  /*8bb0*/  IMAD R194, R44, R4, R7 ;  /* 0x000000042cc27224 */ /* 0x000fe200078e0207 */
[----:B------:R-:W-:Y:S01]  /*8bc0*/  IADD3 R7, R152, 0xb8, RZ ;  /* 0x000000b898077810 */ /* 0x000fe20007ffe0ff */
[C---:B------:R-:W-:Y:S01]  /*8bd0*/  IMAD R196, R44.reuse, R3, R9 ;  /* 0x000000032cc47224 */ /* 0x040fe200078e0209 */
[C---:B------:R-:W-:Y:S01]  /*8be0*/  ISETP.GT.U32.AND P1, PT, R44.reuse, R193, PT ;  /* 0x000000c12c00720c */ /* 0x040fe20003f24070 */
[----:B------:R-:W-:Y:S01]  /*8bf0*/  @!P3 IMAD.MOV R187, RZ, RZ, -R187 ;  /* 0x000000ffffbbb224 */ /* 0x000fe200078e0abb */
[C---:B------:R-:W-:Y:S01]  /*8c00*/  ISETP.GT.U32.AND P3, PT, R44.reuse, R190, PT ;  /* 0x000000be2c00720c */ /* 0x040fe20003f64070 */
[C---:B------:R-:W-:Y:S01]  /*8c10*/  IMAD R195, R44.reuse, R5, R195 ;  /* 0x000000052cc37224 */ /* 0x040fe200078e02c3 */
[----:B------:R-:W-:Y:S01]  /*8c20*/  IABS R5, R7 ;  /* 0x0000000700057213 */ /* 0x000fe20000000000 */
[----:B------:R-:W-:Y:S01]  /*8c30*/  @!P2 IMAD.MOV R189, RZ, RZ, -R189 ;  /* 0x000000ffffbda224 */ /* 0x000fe200078e0abd */
[----:B------:R-:W-:Y:S01]  /*8c40*/  ISETP.GT.U32.AND P2, PT, R44, R194, PT ;  /* 0x000000c22c00720c */ /* 0x000fe20003f44070 */
[C---:B------:R-:W-:Y:S01]  /*8c50*/  VIADD R6, R152.reuse, 0xb7 ;  /* 0x000000b798067836 */ /* 0x040fe20000000000 */
[----:B------:R-:W-:Y:S01]  /*8c60*/  IADD3 R9, R152, 0xc1, RZ ;  /* 0x000000c198097810 */ /* 0x000fe20007ffe0ff */
[----:B------:R-:W-:Y:S01]  /*8c70*/  IMAD.HI.U32 R4, R2, R5, RZ ;  /* 0x0000000502047227 */ /* 0x000fe200078e00ff */
[----:B------:R-:W-:-:S02]  /*8c80*/  @!P5 IADD3 R192, R192, -R44, RZ ;  /* 0x8000002cc0c0d210 */ /* 0x000fc40007ffe0ff */
[----:B------:R-:W-:Y:S01]  /*8c90*/  ISETP.GT.U32.AND P5, PT, R44, R196, PT ;  /* 0x000000c42c00720c */ /* 0x000fe20003fa4070 */
[--C-:B------:R-:W-:Y:S01]  /*8ca0*/  @!P6 IMAD.IADD R191, R191, 0x1, -R44.reuse ;  /* 0x00000001bfbfe824 */ /* 0x100fe200078e0a2c */
[----:B------:R-:W-:Y:S01]  /*8cb0*/  IABS R197, R6 ;  /* 0x0000000600c57213 */ /* 0x000fe20000000000 */
[----:B------:R-:W-:Y:S01]  /*8cc0*/  @!P1 IMAD.IADD R193, R193, 0x1, -R44 ;  /* 0x00000001c1c19824 */ /* 0x000fe200078e0a2c */
[----:B------:R-:W-:Y:S01]  /*8cd0*/  ISETP.GE.AND P6, PT, R8, RZ, PT ;  /* 0x000000ff0800720c */ /* 0x000fe20003fc6270 */
[----:B------:R-:W-:Y:S01]  /*8ce0*/  IMAD.MOV R4, RZ, RZ, -R4 ;  /* 0x000000ffff047224 */ /* 0x000fe200078e0a04 */
[----:B------:R-:W-:Y:S01]  /*8cf0*/  ISETP.GE.AND P1, PT, R10, RZ, PT ;  /* 0x000000ff0a00720c */ /* 0x000fe20003f26270 */
[----:B------:R-:W-:Y:S01]  /*8d00*/  IMAD.HI.U32 R3, R2, R197, RZ ;  /* 0x000000c502037227 */ /* 0x000fe200078e00ff */
[----:B------:R-:W-:Y:S02]  /*8d10*/  @!P2 IADD3 R194, R194, -R44, RZ ;  /* 0x8000002cc2c2a210 */ /* 0x000fe40007ffe0ff */
[----:B------:R-:W-:Y:S01]  /*8d20*/  ISETP.GE.AND P2, PT, R11, RZ, PT ;  /* 0x000000ff0b00720c */ /* 0x000fe20003f46270 */
[--C-:B------:R-:W-:Y:S01]  /*8d30*/  @!P3 IMAD.IADD R190, R190, 0x1, -R44.reuse ;  /* 0x00000001bebeb824 */ /* 0x100fe200078e0a2c */
[C---:B------:R-:W-:Y:S01]  /*8d40*/  ISETP.GT.U32.AND P3, PT, R44.reuse, R195, PT ;  /* 0x000000c32c00720c */ /* 0x040fe20003f64070 */
[----:B------:R-:W-:Y:S01]  /*8d50*/  IMAD R198, R44, R4, R5 ;  /* 0x000000042cc67224 */ /* 0x000fe200078e0205 */
[----:B------:R-:W-:Y:S01]  /*8d60*/  IABS R207, R9 ;  /* 0x0000000900cf7213 */ /* 0x000fe20000000000 */
[----:B------:R-:W-:Y:S01]  /*8d70*/  @!P5 IMAD.IADD R196, R196, 0x1, -R44 ;  /* 0x00000001c4c4d824 */ /* 0x000fe200078e0a2c */
[----:B------:R-:W-:Y:S01]  /*8d80*/  @!P4 IADD3 R190, -R190, RZ, RZ ;  /* 0x000000ffbebec210 */ /* 0x000fe20007ffe1ff */
[----:B------:R-:W-:Y:S01]  /*8d90*/  IMAD.MOV R3, RZ, RZ, -R3 ;  /* 0x000000ffff037224 */ /* 0x000fe200078e0a03 */
[----:B------:R-:W-:Y:S01]  /*8da0*/  ISETP.GT.U32.AND P4, PT, R44, R194, PT ;  /* 0x000000c22c00720c */ /* 0x000fe20003f84070 */
[----:B------:R-:W-:Y:S01]  /*8db0*/  VIADD R4, R152, 0xb9 ;  /* 0x000000b998047836 */ /* 0x000fe20000000000 */
[----:B------:R-:W-:Y:S01]  /*8dc0*/  @!P1 IADD3 R193, -R193, RZ, RZ ;  /* 0x000000ffc1c19210 */ /* 0x000fe20007ffe1ff */
[----:B------:R-:W-:Y:S01]  /*8dd0*/  @!P0 IMAD.MOV R191, RZ, RZ, -R191 ;  /* 0x000000ffffbf8224 */ /* 0x000fe200078e0abf */
[C---:B------:R-:W-:Y:S01]  /*8de0*/  ISETP.GT.U32.AND P0, PT, R44.reuse, R196, PT ;  /* 0x000000c42c00720c */ /* 0x040fe20003f04070 */
[C---:B------:R-:W-:Y:S01]  /*8df0*/  IMAD R197, R44.reuse, R3, R197 ;  /* 0x000000032cc57224 */ /* 0x040fe200078e02c5 */
[----:B------:R-:W-:Y:S01]  /*8e00*/  IABS R199, R4 ;  /* 0x0000000400c77213 */ /* 0x000fe20000000000 */
[----:B------:R-:W-:Y:S01]  /*8e10*/  @!P6 IMAD.MOV R192, RZ, RZ, -R192 ;  /* 0x000000ffffc0e224 */ /* 0x000fe200078e0ac0 */
[----:B------:R-:W-:Y:S01]  /*8e20*/  ISETP.GE.AND P1, PT, R13, RZ, PT ;  /* 0x000000ff0d00720c */ /* 0x000fe20003f26270 */
[----:B------:R-:W-:Y:S01]  /*8e30*/  @!P3 IMAD.IADD R195, R195, 0x1, -R44 ;  /* 0x00000001c3c3b824 */ /* 0x000fe200078e0a2c */
[----:B------:R-:W-:Y:S01]  /*8e40*/  ISETP.GT.U32.AND P6, PT, R44, R197, PT ;  /* 0x000000c52c00720c */ /* 0x000fe20003fc4070 */
[----:B------:R-:W-:Y:S01]  /*8e50*/  IMAD.HI.U32 R3, R2, R199, RZ ;  /* 0x000000c702037227 */ /* 0x000fe200078e00ff */
[----:B------:R-:W-:-:S02]  /*8e60*/  ISETP.GE.AND P3, PT, R12, RZ, PT ;  /* 0x000000ff0c00720c */ /* 0x000fc40003f66270 */
[----:B------:R-:W-:Y:S01]  /*8e70*/  ISETP.GT.U32.AND P5, PT, R44, R195, PT ;  /* 0x000000c32c00720c */ /* 0x000fe20003fa4070 */
[----:B------:R-:W-:Y:S01]  /*8e80*/  IMAD.MOV R3, RZ, RZ, -R3 ;  /* 0x000000ffff037224 */ /* 0x000fe200078e0a03 */
[----:B------:R-:W-:Y:S01]  /*8e90*/  IADD3 R10, R152, 0xc6, RZ ;  /* 0x000000c6980a7810 */ /* 0x000fe20007ffe0ff */
[--C-:B------:R-:W-:Y:S01]  /*8ea0*/  @!P4 IMAD.IADD R194, R194, 0x1, -R44.reuse ;  /* 0x00000001c2c2c824 */ /* 0x100fe200078e0a2c */
[----:B------:R-:W-:Y:S01]  /*8eb0*/  ISETP.GT.U32.AND P4, PT, R44, R198, PT ;  /* 0x000000c62c00720c */ /* 0x000fe20003f84070 */
[----:B------:R-:W-:Y:S01]  /*8ec0*/  @!P0 IMAD.IADD R196, R196, 0x1, -R44 ;  /* 0x00000001c4c48824 */ /* 0x000fe200078e0a2c */
[----:B------:R-:W-:Y:S01]  /*8ed0*/  ISETP.GE.AND P0, PT, R7, RZ, PT ;  /* 0x000000ff0700720c */ /* 0x000fe20003f06270 */
[----:B------:R-:W-:Y:S01]  /*8ee0*/  IMAD R199, R44, R3, R199 ;  /* 0x000000032cc77224 */ /* 0x000fe200078e02c7 */
[----:B------:R-:W-:Y:S01]  /*8ef0*/  IABS R13, R24 ;  /* 0x00000018000d7213 */ /* 0x000fe20000000000 */
[----:B------:R-:W-:Y:S01]  /*8f00*/  VIADD R8, R152, 0xba ;  /* 0x000000ba98087836 */ /* 0x000fe20000000000 */
[----:B------:R-:W-:Y:S01]  /*8f10*/  @!P6 IADD3 R197, R197, -R44, RZ ;  /* 0x8000002cc5c5e210 */ /* 0x000fe20007ffe0ff */
[----:B------:R-:W-:Y:S01]  /*8f20*/  @!P2 IMAD.MOV R194, RZ, RZ, -R194 ;  /* 0x000000ffffc2a224 */ /* 0x000fe200078e0ac2 */
[----:B------:R-:W-:Y:S01]  /*8f30*/  @!P1 IADD3 R196, -R196, RZ, RZ ;  /* 0x000000ffc4c49210 */ /* 0x000fe20007ffe1ff */
[--C-:B------:R-:W-:Y:S01]  /*8f40*/  @!P5 IMAD.IADD R195, R195, 0x1, -R44.reuse ;  /* 0x00000001c3c3d824 */ /* 0x100fe200078e0a2c */
[----:B------:R-:W-:Y:S01]  /*8f50*/  ISETP.GT.U32.AND P1, PT, R44, R199, PT ;  /* 0x000000c72c00720c */ /* 0x000fe20003f24070 */
[----:B------:R-:W-:Y:S01]  /*8f60*/  VIADD R3, R152, 0xbb ;  /* 0x000000bb98037836 */ /* 0x000fe20000000000 */
[----:B------:R-:W-:Y:S01]  /*8f70*/  IABS R5, R8 ;  /* 0x0000000800057213 */ /* 0x000fe20000000000 */
[----:B------:R-:W-:Y:S01]  /*8f80*/  @!P4 IMAD.IADD R198, R198, 0x1, -R44 ;  /* 0x00000001c6c6c824 */ /* 0x000fe200078e0a2c */
[----:B------:R-:W-:Y:S01]  /*8f90*/  ISETP.GT.U32.AND P2, PT, R44, R197, PT ;  /* 0x000000c52c00720c */ /* 0x000fe20003f44070 */
[----:B------:R-:W-:Y:S01]  /*8fa0*/  @!P3 IMAD.MOV R195, RZ, RZ, -R195 ;  /* 0x000000ffffc3b224 */ /* 0x000fe200078e0ac3 */
[----:B------:R-:W-:Y:S01]  /*8fb0*/  ISETP.GE.AND P6, PT, R4, RZ, PT ;  /* 0x000000ff0400720c */ /* 0x000fe20003fc6270 */
[----:B------:R-:W-:Y:S01]  /*8fc0*/  IMAD.HI.U32 R4, R2, R5, RZ ;  /* 0x0000000502047227 */ /* 0x000fe200078e00ff */
[----:B------:R-:W-:-:S02]  /*8fd0*/  ISETP.GE.AND P5, PT, R6, RZ, PT ;  /* 0x000000ff0600720c */ /* 0x000fc40003fa6270 */
[----:B------:R-:W-:Y:S01]  /*8fe0*/  ISETP.GT.U32.AND P3, PT, R44, R198, PT ;  /* 0x000000c62c00720c */ /* 0x000fe20003f64070 */
[----:B------:R-:W-:Y:S01]  /*8ff0*/  VIADD R6, R152, 0xbd ;  /* 0x000000bd98067836 */ /* 0x000fe20000000000 */
[----:B------:R-:W-:Y:S02]  /*9000*/  IADD3 R4, -R4, RZ, RZ ;  /* 0x000000ff04047210 */ /* 0x000fe40007ffe1ff */
[----:B------:R-:W-:Y:S02]  /*9010*/  IABS R201, R3 ;  /* 0x0000000300c97213 */ /* 0x000fe40000000000 */
[----:B------:R-:W-:Y:S01]  /*9020*/  @!P1 IADD3 R199, R199, -R44, RZ ;  /* 0x8000002cc7c79210 */ /* 0x000fe20007ffe0ff */
[----:B------:R-:W-:Y:S01]  /*9030*/  IMAD R200, R44, R4, R5 ;  /* 0x000000042cc87224 */ /* 0x000fe200078e0205 */
[----:B------:R-:W-:Y:S01]  /*9040*/  IABS R203, R6 ;  /* 0x0000000600cb7213 */ /* 0x000fe20000000000 */
[----:B------:R-:W-:Y:S01]  /*9050*/  @!P2 IMAD.IADD R197, R197, 0x1, -R44 ;  /* 0x00000001c5c5a824 */ /* 0x000fe200078e0a2c */
[----:B------:R-:W-:Y:S01]  /*9060*/  ISETP.GE.AND P2, PT, R3, RZ, PT ;  /* 0x000000ff0300720c */ /* 0x000fe20003f46270 */
[----:B------:R-:W-:Y:S01]  /*9070*/  VIADD R4, R152, 0xbc ;  /* 0x000000bc98047836 */ /* 0x000fe20000000000 */
[----:B------:R-:W-:Y:S01]  /*9080*/  ISETP.GT.U32.AND P1, PT, R44, R199, PT ;  /* 0x000000c72c00720c */ /* 0x000fe20003f24070 */
[----:B------:R-:W-:Y:S01]  /*9090*/  IMAD.HI.U32 R3, R2, R201, RZ ;  /* 0x000000c902037227 */ /* 0x000fe200078e00ff */
[----:B------:R-:W-:-:S02]  /*90a0*/  ISETP.GE.AND P4, PT, R8, RZ, PT ;  /* 0x000000ff0800720c */ /* 0x000fc40003f86270 */
[----:B------:R-:W-:Y:S01]  /*90b0*/  IABS R7, R4 ;  /* 0x0000000400077213 */ /* 0x000fe20000000000 */
[----:B------:R-:W-:Y:S01]  /*90c0*/  IMAD.MOV R3, RZ, RZ, -R3 ;  /* 0x000000ffff037224 */ /* 0x000fe200078e0a03 */
[----:B------:R-:W-:Y:S01]  /*90d0*/  IABS R12, R23 ;  /* 0x00000017000c7213 */ /* 0x000fe20000000000 */
[----:B------:R-:W-:Y:S01]  /*90e0*/  @!P3 IMAD.IADD R198, R198, 0x1, -R44 ;  /* 0x00000001c6c6b824 */ /* 0x000fe200078e0a2c */
[----:B------:R-:W-:Y:S01]  /*90f0*/  ISETP.GT.U32.AND P3, PT, R44, R200, PT ;  /* 0x000000c82c00720c */ /* 0x000fe20003f64070 */
[----:B------:R-:W-:Y:S01]  /*9100*/  @!P5 IMAD.MOV R197, RZ, RZ, -R197 ;  /* 0x000000ffffc5d224 */ /* 0x000fe200078e0ac5 */
[----:B------:R-:W-:Y:S01]  /*9110*/  ISETP.GE.AND P5, PT, R4, RZ, PT ;  /* 0x000000ff0400720c */ /* 0x000fe20003fa6270 */
[----:B------:R-:W-:Y:S01]  /*9120*/  IMAD R201, R44, R3, R201 ;  /* 0x000000032cc97224 */ /* 0x000fe200078e02c9 */
[----:B------:R-:W-:Y:S01]  /*9130*/  IABS R11, R22 ;  /* 0x00000016000b7213 */ /* 0x000fe20000000000 */
[----:B------:R-:W-:Y:S01]  /*9140*/  IMAD.HI.U32 R4, R2, R7, RZ ;  /* 0x0000000702047227 */ /* 0x000fe200078e00ff */
[----:B------:R-:W-:-:S02]  /*9150*/  @!P1 IADD3 R199, R199, -R44, RZ ;  /* 0x8000002cc7c79210 */ /* 0x000fc40007ffe0ff */
[----:B------:R-:W-:Y:S01]  /*9160*/  ISETP.GT.U32.AND P1, PT, R44, R201, PT ;  /* 0x000000c92c00720c */ /* 0x000fe20003f24070 */
[----:B------:R-:W-:Y:S01]  /*9170*/  IMAD.HI.U32 R5, R2, R203, RZ ;  /* 0x000000cb02057227 */ /* 0x000fe200078e00ff */
[----:B------:R-:W-:-:S03]  /*9180*/  IADD3 R4, -R4, RZ, RZ ;  /* 0x000000ff04047210 */ /* 0x000fc60007ffe1ff */
[----:B------:R-:W-:Y:S02]  /*9190*/  IMAD.MOV R5, RZ, RZ, -R5 ;  /* 0x000000ffff057224 */ /* 0x000fe400078e0a05 */
[----:B------:R-:W-:Y:S02]  /*91a0*/  IMAD R202, R44, R4, R7 ;  /* 0x000000042cca7224 */ /* 0x000fe400078e0207 */
[----:B------:R-:W-:Y:S02]  /*91b0*/  VIADD R4, R152, 0xbe ;  /* 0x000000be98047836 */ /* 0x000fe40000000000 */
[--C-:B------:R-:W-:Y:S02]  /*91c0*/  @!P3 IMAD.IADD R200, R200, 0x1, -R44.reuse ;  /* 0x00000001c8c8b824 */ /* 0x100fe400078e0a2c */
[C---:B------:R-:W-:Y:S01]  /*91d0*/  IMAD R203, R44.reuse, R5, R203 ;  /* 0x000000052ccb7224 */ /* 0x040fe200078e02cb */
[----:B------:R-:W-:Y:S01]  /*91e0*/  IABS R5, R4 ;  /* 0x0000000400057213 */ /* 0x000fe20000000000 */
[----:B------:R-:W-:Y:S01]  /*91f0*/  @!P1 IMAD.IADD R201, R201, 0x1, -R44 ;  /* 0x00000001c9c99824 */ /* 0x000fe200078e0a2c */
[C---:B------:R-:W-:Y:S01]  /*9200*/  ISETP.GT.U32.AND P3, PT, R44.reuse, R200, PT ;  /* 0x000000c82c00720c */ /* 0x040fe20003f64070 */
[----:B------:R-:W-:Y:S01]  /*9210*/  @!P6 IMAD.MOV R199, RZ, RZ, -R199 ;  /* 0x000000ffffc7e224 */ /* 0x000fe200078e0ac7 */
[----:B------:R-:W-:Y:S01]  /*9220*/  ISETP.GT.U32.AND P1, PT, R44, R203, PT ;  /* 0x000000cb2c00720c */ /* 0x000fe20003f24070 */
[----:B------:R-:W-:Y:S01]  /*9230*/  IMAD.HI.U32 R3, R2, R5, RZ ;  /* 0x0000000502037227 */ /* 0x000fe200078e00ff */
[----:B------:R-:W-:-:S03]  /*9240*/  ISETP.GT.U32.AND P6, PT, R44, R201, PT ;  /* 0x000000c92c00720c */ /* 0x000fc60003fc4070 */
[----:B------:R-:W-:Y:S01]  /*9250*/  @!P0 IMAD.MOV R198, RZ, RZ, -R198 ;  /* 0x000000ffffc68224 */ /* 0x000fe200078e0ac6 */
[----:B------:R-:W-:Y:S01]  /*9260*/  IADD3 R3, -R3, RZ, RZ ;  /* 0x000000ff03037210 */ /* 0x000fe20007ffe1ff */
[----:B------:R-:W-:Y:S01]  /*9270*/  VIADD R8, R152, 0xc0 ;  /* 0x000000c098087836 */ /* 0x000fe20000000000 */
[----:B------:R-:W-:Y:S01]  /*9280*/  ISETP.GE.AND P0, PT, R6, RZ, PT ;  /* 0x000000ff0600720c */ /* 0x000fe20003f06270 */
[----:B------:R-:W-:Y:S02]  /*9290*/  VIADD R6, R152, 0xbf ;  /* 0x000000bf98067836 */ /* 0x000fe40000000000 */
[--C-:B------:R-:W-:Y:S01]  /*92a0*/  @!P3 IMAD.IADD R200, R200, 0x1, -R44.reuse ;  /* 0x00000001c8c8b824 */ /* 0x100fe200078e0a2c */
[C---:B------:R-:W-:Y:S01]  /*92b0*/  ISETP.GT.U32.AND P3, PT, R44.reuse, R202, PT ;  /* 0x000000ca2c00720c */ /* 0x040fe20003f64070 */
[C---:B------:R-:W-:Y:S01]  /*92c0*/  IMAD R204, R44.reuse, R3, R5 ;  /* 0x000000032ccc7224 */ /* 0x040fe200078e0205 */
[----:B------:R-:W-:Y:S01]  /*92d0*/  IABS R205, R6 ;  /* 0x0000000600cd7213 */ /* 0x000fe20000000000 */
[--C-:B------:R-:W-:Y:S01]  /*92e0*/  @!P6 IMAD.IADD R201, R201, 0x1, -R44.reuse ;  /* 0x00000001c9c9e824 */ /* 0x100fe200078e0a2c */
[----:B------:R-:W-:Y:S01]  /*92f0*/  IABS R7, R8 ;  /* 0x0000000800077213 */ /* 0x000fe20000000000 */
[----:B------:R-:W-:Y:S01]  /*9300*/  @!P1 IMAD.IADD R203, R203, 0x1, -R44 ;  /* 0x00000001cbcb9824 */ /* 0x000fe200078e0a2c */
[----:B------:R-:W-:Y:S01]  /*9310*/  ISETP.GT.U32.AND P6, PT, R44, R204, PT ;  /* 0x000000cc2c00720c */ /* 0x000fe20003fc4070 */
[----:B------:R-:W-:-:S03]  /*9320*/  IMAD.HI.U32 R3, R2, R205, RZ ;  /* 0x000000cd02037227 */ /* 0x000fc600078e00ff */
[----:B------:R-:W-:Y:S01]  /*9330*/  ISETP.GT.U32.AND P1, PT, R44, R203, PT ;  /* 0x000000cb2c00720c */ /* 0x000fe20003f24070 */
[----:B------:R-:W-:Y:S01]  /*9340*/  @!P4 IMAD.MOV R200, RZ, RZ, -R200 ;  /* 0x000000ffffc8c224 */ /* 0x000fe200078e0ac8 */
[----:B------:R-:W-:Y:S01]  /*9350*/  ISETP.GE.AND P4, PT, R4, RZ, PT ;  /* 0x000000ff0400720c */ /* 0x000fe20003f86270 */
[----:B------:R-:W-:Y:S01]  /*9360*/  IMAD.HI.U32 R4, R2, R7, RZ ;  /* 0x0000000702047227 */ /* 0x000fe200078e00ff */
[----:B------:R-:W-:-:S03]  /*9370*/  IADD3 R3, -R3, RZ, RZ ;  /* 0x000000ff03037210 */ /* 0x000fc60007ffe1ff */
[----:B------:R-:W-:Y:S02]  /*9380*/  @!P3 IMAD.IADD R202, R202, 0x1, -R44 ;  /* 0x00000001cacab824 */ /* 0x000fe400078e0a2c */
[----:B------:R-:W-:Y:S02]  /*9390*/  IMAD.MOV R4, RZ, RZ, -R4 ;  /* 0x000000ffff047224 */ /* 0x000fe400078e0a04 */
[C---:B------:R-:W-:Y:S01]  /*93a0*/  IMAD R205, R44.reuse, R3, R205 ;  /* 0x000000032ccd7224 */ /* 0x040fe200078e02cd */
[----:B------:R-:W-:Y:S01]  /*93b0*/  ISETP.GT.U32.AND P3, PT, R44, R202, PT ;  /* 0x000000ca2c00720c */ /* 0x000fe20003f64070 */
[----:B------:R-:W-:Y:S02]  /*93c0*/  @!P6 IMAD.IADD R204, R204, 0x1, -R44 ;  /* 0x00000001cccce824 */ /* 0x000fe400078e0a2c */
[C---:B------:R-:W-:Y:S01]  /*93d0*/  IMAD R206, R44.reuse, R4, R7 ;  /* 0x000000042cce7224 */ /* 0x040fe200078e0207 */
[----:B------:R-:W-:Y:S01]  /*93e0*/  ISETP.GT.U32.AND P6, PT, R44, R205, PT ;  /* 0x000000cd2c00720c */ /* 0x000fe20003fc4070 */
[----:B------:R-:W-:Y:S01]  /*93f0*/  IMAD.HI.U32 R5, R2, R207, RZ ;  /* 0x000000cf02057227 */ /* 0x000fe200078e00ff */
[----:B------:R-:W-:-:S03]  /*9400*/  IADD3 R4, R152, 0xc2, RZ ;  /* 0x000000c298047810 */ /* 0x000fc60007ffe0ff */
[----:B------:R-:W-:Y:S01]  /*9410*/  @!P2 IMAD.MOV R201, RZ, RZ, -R201 ;  /* 0x000000ffffc9a224 */ /* 0x000fe200078e0ac9 */
[C---:B------:R-:W-:Y:S01]  /*9420*/  ISETP.GT.U32.AND P2, PT, R44.reuse, R204, PT ;  /* 0x000000cc2c00720c */ /* 0x040fe20003f44070 */
[--C-:B------:R-:W-:Y:S01]  /*9430*/  @!P1 IMAD.IADD R203, R203, 0x1, -R44.reuse ;  /* 0x00000001cbcb9824 */ /* 0x100fe200078e0a2c */
[----:B------:R-:W-:Y:S01]  /*9440*/  ISETP.GT.U32.AND P1, PT, R44, R206, PT ;  /* 0x000000ce2c00720c */ /* 0x000fe20003f24070 */
[----:B------:R-:W-:Y:S02]  /*9450*/  IMAD.MOV R5, RZ, RZ, -R5 ;  /* 0x000000ffff057224 */ /* 0x000fe400078e0a05 */
[----:B------:R-:W-:Y:S01]  /*9460*/  @!P3 IMAD.IADD R202, R202, 0x1, -R44 ;  /* 0x00000001cacab824 */ /* 0x000fe200078e0a2c */
[----:B------:R-:W-:Y:S01]  /*9470*/  ISETP.GE.AND P3, PT, R6, RZ, PT ;  /* 0x000000ff0600720c */ /* 0x000fe20003f66270 */
[----:B------:R-:W-:Y:S01]  /*9480*/  IMAD R207, R44, R5, R207 ;  /* 0x000000052ccf7224 */ /* 0x000fe200078e02cf */
[----:B------:R-:W-:Y:S01]  /*9490*/  IABS R5, R4 ;  /* 0x0000000400057213 */ /* 0x000fe20000000000 */
[----:B------:R-:W-:Y:S01]  /*94a0*/  @!P0 IMAD.MOV R203, RZ, RZ, -R203 ;  /* 0x000000ffffcb8224 */ /* 0x000fe200078e0acb */
[----:B------:R-:W-:Y:S01]  /*94b0*/  @!P6 IADD3 R205, R205, -R44, RZ ;  /* 0x8000002ccdcde210 */ /* 0x000fe20007ffe0ff */
[----:B------:R-:W-:Y:S01]  /*94c0*/  VIADD R6, R152, 0xc3 ;  /* 0x000000c398067836 */ /* 0x000fe20000000000 */
[----:B------:R-:W-:Y:S01]  /*94d0*/  ISETP.GT.U32.AND P0, PT, R44, R207, PT ;  /* 0x000000cf2c00720c */ /* 0x000fe20003f04070 */
[----:B------:R-:W-:Y:S01]  /*94e0*/  IMAD.HI.U32 R3, R2, R5, RZ ;  /* 0x0000000502037227 */ /* 0x000fe200078e00ff */
[----:B------:R-:W-:-:S02]  /*94f0*/  @!P5 IADD3 R202, -R202, RZ, RZ ;  /* 0x000000ffcacad210 */ /* 0x000fc40007ffe1ff */
[----:B------:R-:W-:Y:S01]  /*9500*/  IABS R209, R6 ;  /* 0x0000000600d17213 */ /* 0x000fe20000000000 */
[--C-:B------:R-:W-:Y:S01]  /*9510*/  @!P2 IMAD.IADD R204, R204, 0x1, -R44.reuse ;  /* 0x00000001cccca824 */ /* 0x100fe200078e0a2c */
[----:B------:R-:W-:Y:S01]  /*9520*/  ISETP.GE.AND P5, PT, R8, RZ, PT ;  /* 0x000000ff0800720c */ /* 0x000fe20003fa6270 */
[----:B------:R-:W-:Y:S01]  /*9530*/  @!P1 IMAD.IADD R206, R206, 0x1, -R44 ;  /* 0x00000001cece9824 */ /* 0x000fe200078e0a2c */
[----:B------:R-:W-:Y:S01]  /*9540*/  ISETP.GT.U32.AND P1, PT, R44, R205, PT ;  /* 0x000000cd2c00720c */ /* 0x000fe20003f24070 */
[----:B------:R-:W-:Y:S01]  /*9550*/  IMAD.MOV R3, RZ, RZ, -R3 ;  /* 0x000000ffff037224 */ /* 0x000fe200078e0a03 */
[----:B------:R-:W-:Y:S01]  /*9560*/  @!P4 IADD3 R204, -R204, RZ, RZ ;  /* 0x000000ffccccc210 */ /* 0x000fe20007ffe1ff */
[----:B------:R-:W-:Y:S01]  /*9570*/  VIADD R8, R152, 0xc5 ;  /* 0x000000c598087836 */ /* 0x000fe20000000000 */
[C---:B------:R-:W-:Y:S01]  /*9580*/  ISETP.GT.U32.AND P4, PT, R44.reuse, R206, PT ;  /* 0x000000ce2c00720c */ /* 0x040fe20003f84070 */
[----:B------:R-:W-:Y:S01]  /*9590*/  IMAD R208, R44, R3, R5 ;  /* 0x000000032cd07224 */ /* 0x000fe200078e0205 */
[----:B------:R-:W-:Y:S01]  /*95a0*/  ISETP.GE.AND P2, PT, R9, RZ, PT ;  /* 0x000000ff0900720c */ /* 0x000fe20003f46270 */
[----:B------:R-:W-:Y:S01]  /*95b0*/  IMAD.HI.U32 R3, R2, R209, RZ ;  /* 0x000000d102037227 */ /* 0x000fe200078e00ff */
[----:B------:R-:W-:-:S02]  /*95c0*/  IABS R211, R8 ;  /* 0x0000000800d37213 */ /* 0x000fc40000000000 */
[----:B------:R-:W-:Y:S01]  /*95d0*/  ISETP.GE.AND P6, PT, R4, RZ, PT ;  /* 0x000000ff0400720c */ /* 0x000fe20003fc6270 */
[--C-:B------:R-:W-:Y:S01]  /*95e0*/  @!P0 IMAD.IADD R207, R207, 0x1, -R44.reuse ;  /* 0x00000001cfcf8824 */ /* 0x100fe200078e0a2c */
[----:B------:R-:W-:Y:S01]  /*95f0*/  IABS R9, R10 ;  /* 0x0000000a00097213 */ /* 0x000fe20000000000 */
[----:B------:R-:W-:Y:S02]  /*9600*/  IMAD.MOV R3, RZ, RZ, -R3 ;  /* 0x000000ffff037224 */ /* 0x000fe400078e0a03 */
[--C-:B------:R-:W-:Y:S01]  /*9610*/  @!P1 IMAD.IADD R205, R205, 0x1, -R44.reuse ;  /* 0x00000001cdcd9824 */ /* 0x100fe200078e0a2c */
[C---:B------:R-:W-:Y:S01]  /*9620*/  ISETP.GT.U32.AND P0, PT, R44.reuse, R207, PT ;  /* 0x000000cf2c00720c */ /* 0x040fe20003f04070 */
[C---:B------:R-:W-:Y:S01]  /*9630*/  IMAD R209, R44.reuse, R3, R209 ;  /* 0x000000032cd17224 */ /* 0x040fe200078e02d1 */
[----:B------:R-:W-:Y:S01]  /*9640*/  ISETP.GT.U32.AND P1, PT, R44, R208, PT ;  /* 0x000000d02c00720c */ /* 0x000fe20003f24070 */
[----:B------:R-:W-:Y:S01]  /*9650*/  @!P4 IMAD.IADD R206, R206, 0x1, -R44 ;  /* 0x00000001cecec824 */ /* 0x000fe200078e0a2c */
[----:B------:R-:W-:Y:S01]  /*9660*/  @!P3 IADD3 R205, -R205, RZ, RZ ;  /* 0x000000ffcdcdb210 */ /* 0x000fe20007ffe1ff */
[----:B------:R-:W-:Y:S01]  /*9670*/  IMAD.HI.U32 R4, R2, R211, RZ ;  /* 0x000000d302047227 */ /* 0x000fe200078e00ff */
[----:B------:R-:W-:-:S03]  /*9680*/  ISETP.GT.U32.AND P4, PT, R44, R209, PT ;  /* 0x000000d12c00720c */ /* 0x000fc60003f84070 */
[----:B------:R-:W-:Y:S02]  /*9690*/  VIADD R5, R152, 0xc4 ;  /* 0x000000c498057836 */ /* 0x000fe40000000000 */
[----:B------:R-:W-:Y:S02]  /*96a0*/  IMAD.MOV R4, RZ, RZ, -R4 ;  /* 0x000000ffff047224 */ /* 0x000fe400078e0a04 */
[----:B------:R-:W-:Y:S01]  /*96b0*/  @!P0 IMAD.IADD R207, R207, 0x1, -R44 ;  /* 0x00000001cfcf8824 */ /* 0x000fe200078e0a2c */
[----:B------:R-:W-:Y:S01]  /*96c0*/  IABS R7, R5 ;  /* 0x0000000500077213 */ /* 0x000fe20000000000 */
[----:B------:R-:W-:Y:S01]  /*96d0*/  IMAD R211, R44, R4, R211 ;  /* 0x000000042cd37224 */ /* 0x000fe200078e02d3 */
[----:B------:R-:W-:Y:S01]  /*96e0*/  @!P1 IADD3 R208, R208, -R44, RZ ;  /* 0x8000002cd0d09210 */ /* 0x000fe20007ffe0ff */
[----:B------:R-:W-:Y:S01]  /*96f0*/  @!P5 IMAD.MOV R206, RZ, RZ, -R206 ;  /* 0x000000ffffced224 */ /* 0x000fe200078e0ace */
[----:B------:R-:W-:Y:S01]  /*9700*/  @!P2 IADD3 R207, -R207, RZ, RZ ;  /* 0x000000ffcfcfa210 */ /* 0x000fe20007ffe1ff */
[----:B------:R-:W-:Y:S01]  /*9710*/  @!P4 IMAD.IADD R209, R209, 0x1, -R44 ;  /* 0x00000001d1d1c824 */ /* 0x000fe200078e0a2c */
[----:B------:R-:W-:Y:S01]  /*9720*/  ISETP.GT.U32.AND P4, PT, R44, R208, PT ;  /* 0x000000d02c00720c */ /* 0x000fe20003f84070 */
[----:B------:R-:W-:Y:S01]  /*9730*/  IMAD.HI.U32 R3, R2, R7, RZ ;  /* 0x0000000702037227 */ /* 0x000fe200078e00ff */
[----:B------:R-:W-:-:S02]  /*9740*/  ISETP.GT.U32.AND P2, PT, R44, R211, PT ;  /* 0x000000d32c00720c */ /* 0x000fc40003f44070 */
[----:B------:R-:W-:Y:S01]  /*9750*/  ISETP.GE.AND P0, PT, R6, RZ, PT ;  /* 0x000000ff0600720c */ /* 0x000fe20003f06270 */
[----:B------:R-:W-:Y:S01]  /*9760*/  IMAD.MOV R3, RZ, RZ, -R3 ;  /* 0x000000ffff037224 */ /* 0x000fe200078e0a03 */
[----:B------:R-:W-:Y:S01]  /*9770*/  ISETP.GE.AND P1, PT, R5, RZ, PT ;  /* 0x000000ff0500720c */ /* 0x000fe20003f26270 */
[----:B------:R-:W-:Y:S01]  /*9780*/  VIADD R6, R152, 0xc7 ;  /* 0x000000c798067836 */ /* 0x000fe20000000000 */
[----:B------:R-:W-:Y:S01]  /*9790*/  ISETP.GT.U32.AND P3, PT, R44, R209, PT ;  /* 0x000000d12c00720c */ /* 0x000fe20003f64070 */
[----:B------:R-:W-:-:S03]  /*97a0*/  IMAD.HI.U32 R5, R2, R9, RZ ;  /* 0x0000000902057227 */ /* 0x000fc600078e00ff */
[----:B------:R-:W-:Y:S01]  /*97b0*/  IABS R213, R6 ;  /* 0x0000000600d57213 */ /* 0x000fe20000000000 */
[----:B------:R-:W-:Y:S02]  /*97c0*/  IMAD R210, R44, R3, R7 ;  /* 0x000000032cd27224 */ /* 0x000fe400078e0207 */
[----:B------:R-:W-:Y:S02]  /*97d0*/  IMAD.MOV R5, RZ, RZ, -R5 ;  /* 0x000000ffff057224 */ /* 0x000fe400078e0a05 */
[----:B------:R-:W-:Y:S01]  /*97e0*/  VIADD R7, R152, 0xc8 ;  /* 0x000000c898077836 */ /* 0x000fe20000000000 */
[C---:B------:R-:W-:Y:S01]  /*97f0*/  ISETP.GT.U32.AND P5, PT, R44.reuse, R210, PT ;  /* 0x000000d22c00720c */ /* 0x040fe20003fa4070 */
[----:B------:R-:W-:Y:S02]  /*9800*/  IMAD R212, R44, R5, R9 ;  /* 0x000000052cd47224 */ /* 0x000fe400078e0209 */
[--C-:B------:R-:W-:Y:S01]  /*9810*/  @!P4 IMAD.IADD R208, R208, 0x1, -R44.reuse ;  /* 0x00000001d0d0c824 */ /* 0x100fe200078e0a2c */
[----:B------:R-:W-:Y:S01]  /*9820*/  IABS R5, R7 ;  /* 0x0000000700057213 */ /* 0x000fe20000000000 */
[----:B------:R-:W-:Y:S01]  /*9830*/  @!P2 IMAD.IADD R211, R211, 0x1, -R44 ;  /* 0x00000001d3d3a824 */ /* 0x000fe200078e0a2c */
[----:B------:R-:W-:Y:S01]  /*9840*/  ISETP.GE.AND P4, PT, R8, RZ, PT ;  /* 0x000000ff0800720c */ /* 0x000fe20003f86270 */
[----:B------:R-:W-:-:S04]  /*9850*/  IMAD.HI.U32 R3, R2, R213, RZ ;  /* 0x000000d502037227 */ /* 0x000fc800078e00ff */
[----:B------:R-:W-:Y:S01]  /*9860*/  @!P6 IMAD.MOV R208, RZ, RZ, -R208 ;  /* 0x000000ffffd0e224 */ /* 0x000fe200078e0ad0 */
[----:B------:R-:W-:Y:S01]  /*9870*/  ISETP.GT.U32.AND P6, PT, R44, R211, PT ;  /* 0x000000d32c00720c */ /* 0x000fe20003fc4070 */
[----:B------:R-:W-:Y:S01]  /*9880*/  IMAD.MOV R4, RZ, RZ, -R3 ;  /* 0x000000ffff047224 */ /* 0x000fe200078e0a03 */
[----:B------:R-:W-:Y:S01]  /*9890*/  @!P5 IADD3 R210, R210, -R44, RZ ;  /* 0x8000002cd2d2d210 */ /* 0x000fe20007ffe0ff */
[----:B------:R-:W-:Y:S01]  /*98a0*/  IMAD.HI.U32 R3, R2, R5, RZ ;  /* 0x0000000502037227 */ /* 0x000fe200078e00ff */
[----:B------:R-:W-:Y:S02]  /*98b0*/  ISETP.GE.AND P5, PT, R10, RZ, PT ;  /* 0x000000ff0a00720c */ /* 0x000fe40003fa6270 */
[----:B------:R-:W-:Y:S01]  /*98c0*/  ISETP.GT.U32.AND P2, PT, R44, R210, PT ;  /* 0x000000d22c00720c */ /* 0x000fe20003f44070 */
[----:B------:R-:W-:Y:S02]  /*98d0*/  IMAD.MOV R3, RZ, RZ, -R3 ;  /* 0x000000ffff037224 */ /* 0x000fe400078e0a03 */
[----:B------:R-:W-:-:S02]  /*98e0*/  VIADD R8, R152, 0xc9 ;  /* 0x000000c998087836 */ /* 0x000fc40000000000 */
[C---:B------:R-:W-:Y:S02]  /*98f0*/  IMAD R214, R44.reuse, R3, R5 ;  /* 0x000000032cd67224 */ /* 0x040fe400078e0205 */
[--C-:B------:R-:W-:Y:S01]  /*9900*/  @!P6 IMAD.IADD R211, R211, 0x1, -R44.reuse ;  /* 0x00000001d3d3e824 */ /* 0x100fe200078e0a2c */
[----:B------:R-:W-:Y:S01]  /*9910*/  IABS R215, R8 ;  /* 0x0000000800d77213 */ /* 0x000fe20000000000 */
[----:B------:R-:W-:Y:S01]  /*9920*/  @!P3 IMAD.IADD R209, R209, 0x1, -R44 ;  /* 0x00000001d1d1b824 */ /* 0x000fe200078e0a2c */
[C---:B------:R-:W-:Y:S01]  /*9930*/  ISETP.GT.U32.AND P6, PT, R44.reuse, R214, PT ;  /* 0x000000d62c00720c */ /* 0x040fe20003fc4070 */
[C---:B------:R-:W-:Y:S01]  /*9940*/  IMAD R213, R44.reuse, R4, R213 ;  /* 0x000000042cd57224 */ /* 0x040fe200078e02d5 */
[----:B------:R-:W-:Y:S01]  /*9950*/  ISETP.GT.U32.AND P3, PT, R44, R212, PT ;  /* 0x000000d42c00720c */ /* 0x000fe20003f64070 */
[----:B------:R-:W-:Y:S01]  /*9960*/  VIADD R9, R152, 0xca ;  /* 0x000000ca98097836 */ /* 0x000fe20000000000 */
[----:B------:R-:W-:Y:S01]  /*9970*/  @!P2 IADD3 R210, R210, -R44, RZ ;  /* 0x8000002cd2d2a210 */ /* 0x000fe20007ffe0ff */
[----:B------:R-:W-:Y:S01]  /*9980*/  IMAD.HI.U32 R3, R2, R215, RZ ;  /* 0x000000d702037227 */ /* 0x000fe200078e00ff */
[----:B------:R-:W-:-:S02]  /*9990*/  ISETP.GT.U32.AND P2, PT, R44, R213, PT ;  /* 0x000000d52c00720c */ /* 0x000fc40003f44070 */
[----:B------:R-:W-:Y:S01]  /*99a0*/  IABS R5, R9 ;  /* 0x0000000900057213 */ /* 0x000fe20000000000 */
[----:B------:R-:W-:Y:S01]  /*99b0*/  VIADD R10, R152, 0xcb ;  /* 0x000000cb980a7836 */ /* 0x000fe20000000000 */
[----:B------:R-:W-:Y:S01]  /*99c0*/  IADD3 R4, -R3, RZ, RZ ;  /* 0x000000ff03047210 */ /* 0x000fe20007ffe1ff */
[----:B------:R-:W-:Y:S01]  /*99d0*/  @!P1 IMAD.MOV R210, RZ, RZ, -R210 ;  /* 0x000000ffffd29224 */ /* 0x000fe200078e0ad2 */
[----:B------:R-:W-:Y:S01]  /*99e0*/  @!P0 IADD3 R209, -R209, RZ, RZ ;  /* 0x000000ffd1d18210 */ /* 0x000fe20007ffe1ff */
[--C-:B------:R-:W-:Y:S01]  /*99f0*/  @!P6 IMAD.IADD R214, R214, 0x1, -R44.reuse ;  /* 0x00000001d6d6e824 */ /* 0x100fe200078e0a2c */
[----:B------:R-:W-:Y:S01]  /*9a00*/  IABS R217, R10 ;  /* 0x0000000a00d97213 */ /* 0x000fe20000000000 */
[----:B------:R-:W-:Y:S01]  /*9a10*/  IMAD.HI.U32 R3, R2, R5, RZ ;  /* 0x0000000502037227 */ /* 0x000fe200078e00ff */
[----:B------:R-:W-:Y:S02]  /*9a20*/  @!P3 IADD3 R212, R212, -R44, RZ ;  /* 0x8000002cd4d4b210 */ /* 0x000fe40007ffe0ff */
[C---:B------:R-:W-:Y:S01]  /*9a30*/  ISETP.GT.U32.AND P0, PT, R44.reuse, R214, PT ;  /* 0x000000d62c00720c */ /* 0x040fe20003f04070 */
[C---:B------:R-:W-:Y:S01]  /*9a40*/  IMAD R215, R44.reuse, R4, R215 ;  /* 0x000000042cd77224 */ /* 0x040fe200078e02d7 */
[----:B------:R-:W-:Y:S01]  /*9a50*/  ISETP.GT.U32.AND P3, PT, R44, R212, PT ;  /* 0x000000d42c00720c */ /* 0x000fe20003f64070 */
[----:B------:R-:W-:Y:S01]  /*9a60*/  IMAD.MOV R216, RZ, RZ, -R3 ;  /* 0x000000ffffd87224 */ /* 0x000fe200078e0a03 */
[----:B------:R-:W-:Y:S01]  /*9a70*/  IADD3 R4, R152, 0xcc, RZ ;  /* 0x000000cc98047810 */ /* 0x000fe20007ffe0ff */
[----:B------:R-:W-:Y:S01]  /*9a80*/  @!P2 IMAD.IADD R213, R213, 0x1, -R44 ;  /* 0x00000001d5d5a824 */ /* 0x000fe200078e0a2c */
[C---:B------:R-:W-:Y:S01]  /*9a90*/  ISETP.GT.U32.AND P1, PT, R44.reuse, R215, PT ;  /* 0x000000d72c00720c */ /* 0x040fe20003f24070 */
[----:B------:R-:W-:Y:S01]  /*9aa0*/  IMAD R216, R44, R216, R5 ;  /* 0x000000d82cd87224 */ /* 0x000fe200078e0205 */
[----:B------:R-:W-:Y:S01]  /*9ab0*/  ISETP.GE.AND P2, PT, R7, RZ, PT ;  /* 0x000000ff0700720c */ /* 0x000fe20003f46270 */
[----:B------:R-:W-:Y:S01]  /*9ac0*/  IMAD.HI.U32 R3, R2, R217, RZ ;  /* 0x000000d902037227 */ /* 0x000fe200078e00ff */
[----:B------:R-:W-:-:S02]  /*9ad0*/  ISETP.GT.U32.AND P6, PT, R44, R213, PT ;  /* 0x000000d52c00720c */ /* 0x000fc40003fc4070 */
[----:B------:R-:W-:Y:S01]  /*9ae0*/  IABS R5, R4 ;  /* 0x0000000400057213 */ /* 0x000fe20000000000 */
[--C-:B------:R-:W-:Y:S01]  /*9af0*/  @!P0 IMAD.IADD R214, R214, 0x1, -R44.reuse ;  /* 0x00000001d6d68824 */ /* 0x100fe200078e0a2c */
[----:B------:R-:W-:Y:S01]  /*9b00*/  ISETP.GT.U32.AND P0, PT, R44, R216, PT ;  /* 0x000000d82c00720c */ /* 0x000fe20003f04070 */
[----:B------:R-:W-:Y:S01]  /*9b10*/  IMAD.MOV R3, RZ, RZ, -R3 ;  /* 0x000000ffff037224 */ /* 0x000fe200078e0a03 */
[----:B------:R-:W-:Y:S01]  /*9b20*/  IADD3 R7, R152, 0xcf, RZ ;  /* 0x000000cf98077810 */ /* 0x000fe20007ffe0ff */
[----:B------:R-:W-:Y:S01]  /*9b30*/  @!P3 IMAD.IADD R212, R212, 0x1, -R44 ;  /* 0x00000001d4d4b824 */ /* 0x000fe200078e0a2c */
[----:B------:R-:W-:Y:S01]  /*9b40*/  ISETP.GE.AND P3, PT, R6, RZ, PT ;  /* 0x000000ff0600720c */ /* 0x000fe20003f66270 */
[C---:B------:R-:W-:Y:S01]  /*9b50*/  IMAD R217, R44.reuse, R3, R217 ;  /* 0x000000032cd97224 */ /* 0x040fe200078e02d9 */
[----:B------:R-:W-:Y:S01]  /*9b60*/  @!P1 IADD3 R215, R215, -R44, RZ ;  /* 0x8000002cd7d79210 */ /* 0x000fe20007ffe0ff */
[----:B------:R-:W-:Y:S01]  /*9b70*/  @!P2 IMAD.MOV R214, RZ, RZ, -R214 ;  /* 0x000000ffffd6a224 */ /* 0x000fe200078e0ad6 */
[----:B------:R-:W-:Y:S01]  /*9b80*/  IABS R221, R7 ;  /* 0x0000000700dd7213 */ /* 0x000fe20000000000 */
[----:B------:R-:W-:Y:S01]  /*9b90*/  @!P6 IMAD.IADD R213, R213, 0x1, -R44 ;  /* 0x00000001d5d5e824 */ /* 0x000fe200078e0a2c */
[----:B------:R-:W-:Y:S01]  /*9ba0*/  ISETP.GT.U32.AND P1, PT, R44, R215, PT ;  /* 0x000000d72c00720c */ /* 0x000fe20003f24070 */
[----:B------:R-:W-:Y:S01]  /*9bb0*/  IMAD.HI.U32 R3, R2, R5, RZ ;  /* 0x0000000502037227 */ /* 0x000fe200078e00ff */
[----:B------:R-:W-:-:S02]  /*9bc0*/  ISETP.GT.U32.AND P2, PT, R44, R217, PT ;  /* 0x000000d92c00720c */ /* 0x000fc40003f44070 */
[----:B------:R-:W-:Y:S01]  /*9bd0*/  @!P0 IADD3 R216, R216, -R44, RZ ;  /* 0x8000002cd8d88210 */ /* 0x000fe20007ffe0ff */
[----:B------:R-:W-:Y:S01]  /*9be0*/  VIADD R6, R152, 0xce ;  /* 0x000000ce98067836 */ /* 0x000fe20000000000 */
[----:B------:R-:W-:Y:S01]  /*9bf0*/  ISETP.GE.AND P6, PT, R10, RZ, PT ;  /* 0x000000ff0a00720c */ /* 0x000fe20003fc6270 */
[----:B------:R-:W-:Y:S01]  /*9c00*/  @!P3 IMAD.MOV R213, RZ, RZ, -R213 ;  /* 0x000000ffffd5b224 */ /* 0x000fe200078e0ad5 */
[----:B------:R-:W-:Y:S01]  /*9c10*/  ISETP.GE.AND P3, PT, R4, RZ, PT ;  /* 0x000000ff0400720c */ /* 0x000fe20003f66270 */
[----:B------:R-:W-:Y:S01]  /*9c20*/  VIADD R4, R152, 0xcd ;  /* 0x000000cd98047836 */ /* 0x000fe20000000000 */
[----:B------:R-:W-:Y:S01]  /*9c30*/  ISETP.GT.U32.AND P0, PT, R44, R216, PT ;  /* 0x000000d82c00720c */ /* 0x000fe20003f04070 */
[----:B------:R-:W-:Y:S01]  /*9c40*/  IMAD.MOV R3, RZ, RZ, -R3 ;  /* 0x000000ffff037224 */ /* 0x000fe200078e0a03 */
[----:B------:R-:W-:Y:S01]  /*9c50*/  IABS R10, R21 ;  /* 0x00000015000a7213 */ /* 0x000fe20000000000 */
[--C-:B------:R-:W-:Y:S01]  /*9c60*/  @!P1 IMAD.IADD R215, R215, 0x1, -R44.reuse ;  /* 0x00000001d7d79824 */ /* 0x100fe200078e0a2c */
[----:B------:R-:W-:Y:S01]  /*9c70*/  IABS R219, R4 ;  /* 0x0000000400db7213 */ /* 0x000fe20000000000 */
[----:B------:R-:W-:Y:S01]  /*9c80*/  @!P2 IMAD.IADD R217, R217, 0x1, -R44 ;  /* 0x00000001d9d9a824 */ /* 0x000fe200078e0a2c */
[----:B------:R-:W-:Y:S01]  /*9c90*/  ISETP.GE.AND P1, PT, R4, RZ, PT ;  /* 0x000000ff0400720c */ /* 0x000fe20003f26270 */
[----:B------:R-:W-:Y:S01]  /*9ca0*/  IMAD R218, R44, R3, R5 ;  /* 0x000000032cda7224 */ /* 0x000fe200078e0205 */
[----:B------:R-:W-:Y:S01]  /*9cb0*/  IABS R4, R6 ;  /* 0x0000000600047213 */ /* 0x000fe20000000000 */
[----:B------:R-:W-:Y:S01]  /*9cc0*/  IMAD.HI.U32 R3, R2, R219, RZ ;  /* 0x000000db02037227 */ /* 0x000fe200078e00ff */
[----:B------:R-:W-:-:S03]  /*9cd0*/  ISETP.GT.U32.AND P2, PT, R44, R217, PT ;  /* 0x000000d92c00720c */ /* 0x000fc60003f44070 */
[----:B------:R-:W-:Y:S02]  /*9ce0*/  IMAD.MOV.U32 R5, RZ, RZ, R4 ;  /* 0x000000ffff057224 */ /* 0x000fe400078e0004 */
[----:B------:R-:W-:Y:S01]  /*9cf0*/  @!P0 IMAD.IADD R216, R216, 0x1, -R44 ;  /* 0x00000001d8d88824 */ /* 0x000fe200078e0a2c */
[----:B------:R-:W-:Y:S01]  /*9d00*/  ISETP.GT.U32.AND P0, PT, R44, R218, PT ;  /* 0x000000da2c00720c */ /* 0x000fe20003f04070 */
[----:B------:R-:W-:-:S04]  /*9d10*/  IMAD.HI.U32 R4, R2, R5, RZ ;  /* 0x0000000502047227 */ /* 0x000fc800078e00ff */
[----:B------:R-:W-:Y:S02]  /*9d20*/  IMAD.MOV R3, RZ, RZ, -R3 ;  /* 0x000000ffff037224 */ /* 0x000fe400078e0a03 */
[----:B------:R-:W-:Y:S01]  /*9d30*/  IMAD.MOV R4, RZ, RZ, -R4 ;  /* 0x000000ffff047224 */ /* 0x000fe200078e0a04 */
[----:B------:R-:W-:Y:S01]  /*9d40*/  @!P2 IADD3 R217, R217, -R44, RZ ;  /* 0x8000002cd9d9a210 */ /* 0x000fe20007ffe0ff */
[C---:B------:R-:W-:Y:S02]  /*9d50*/  IMAD R219, R44.reuse, R3, R219 ;  /* 0x000000032cdb7224 */ /* 0x040fe400078e02db */
[----:B------:R-:W-:Y:S02]  /*9d60*/  IMAD R220, R44, R4, R5 ;  /* 0x000000042cdc7224 */ /* 0x000fe400078e0205 */
[----:B------:R-:W-:Y:S01]  /*9d70*/  @!P4 IMAD.MOV R211, RZ, RZ, -R211 ;  /* 0x000000ffffd3c224 */ /* 0x000fe200078e0ad3 */
[----:B------:R-:W-:Y:S01]  /*9d80*/  ISETP.GE.AND P4, PT, R8, RZ, PT ;  /* 0x000000ff0800720c */ /* 0x000fe20003f86270 */
[----:B------:R-:W-:Y:S01]  /*9d90*/  @!P5 IMAD.MOV R212, RZ, RZ, -R212 ;  /* 0x000000ffffd4d224 */ /* 0x000fe200078e0ad4 */
[----:B------:R-:W-:Y:S01]  /*9da0*/  ISETP.GE.AND P5, PT, R9, RZ, PT ;  /* 0x000000ff0900720c */ /* 0x000fe20003fa6270 */
[----:B------:R-:W-:Y:S01]  /*9db0*/  @!P0 IMAD.IADD R218, R218, 0x1, -R44 ;  /* 0x00000001dada8824 */ /* 0x000fe200078e0a2c */
[C---:B------:R-:W-:Y:S01]  /*9dc0*/  ISETP.GT.U32.AND P2, PT, R44.reuse, R219, PT ;  /* 0x000000db2c00720c */ /* 0x040fe20003f44070 */
[----:B------:R-:W-:Y:S01]  /*9dd0*/  @!P6 IMAD.MOV R217, RZ, RZ, -R217 ;  /* 0x000000ffffd9e224 */ /* 0x000fe200078e0ad9 */
[----:B------:R-:W-:Y:S01]  /*9de0*/  ISETP.GT.U32.AND P6, PT, R44, R220, PT ;  /* 0x000000dc2c00720c */ /* 0x000fe20003fc4070 */
[----:B------:R-:W-:Y:S01]  /*9df0*/  IMAD.HI.U32 R3, R2, R221, RZ ;  /* 0x000000dd02037227 */ /* 0x000fe200078e00ff */
[----:B------:R-:W-:-:S03]  /*9e00*/  ISETP.GT.U32.AND P0, PT, R44, R218, PT ;  /* 0x000000da2c00720c */ /* 0x000fc60003f04070 */
[----:B------:R-:W-:Y:S02]  /*9e10*/  IMAD.MOV R3, RZ, RZ, -R3 ;  /* 0x000000ffff037224 */ /* 0x000fe400078e0a03 */
[----:B------:R-:W-:Y:S01]  /*9e20*/  VIADD R5, R152, 0xd0 ;  /* 0x000000d098057836 */ /* 0x000fe20000000000 */
[----:B------:R-:W-:Y:S01]  /*9e30*/  @!P4 IADD3 R215, -R215, RZ, RZ ;  /* 0x000000ffd7d7c210 */ /* 0x000fe20007ffe1ff */
[----:B------:R-:W-:Y:S01]  /*9e40*/  @!P5 IMAD.MOV R216, RZ, RZ, -R216 ;  /* 0x000000ffffd8d224 */ /* 0x000fe200078e0ad8 */
[----:B------:R-:W-:Y:S01]  /*9e50*/  ISETP.GE.AND P4, PT, R6, RZ, PT ;  /* 0x000000ff0600720c */ /* 0x000fe20003f86270 */
[----:B------:R-:W-:Y:S01]  /*9e60*/  IMAD R221, R44, R3, R221 ;  /* 0x000000032cdd7224 */ /* 0x000fe200078e02dd */
[----:B------:R-:W-:Y:S01]  /*9e70*/  IADD3 R6, R152, 0xd1, RZ ;  /* 0x000000d198067810 */ /* 0x000fe20007ffe0ff */
[--C-:B------:R-:W-:Y:S01]  /*9e80*/  @!P2 IMAD.IADD R219, R219, 0x1, -R44.reuse ;  /* 0x00000001dbdba824 */ /* 0x100fe200078e0a2c */
[----:B------:R-:W-:Y:S01]  /*9e90*/  ISETP.GE.AND P5, PT, R7, RZ, PT ;  /* 0x000000ff0700720c */ /* 0x000fe20003fa6270 */
[----:B------:R-:W-:Y:S01]  /*9ea0*/  @!P6 IMAD.IADD R220, R220, 0x1, -R44 ;  /* 0x00000001dcdce824 */ /* 0x000fe200078e0a2c */
[----:B------:R-:W-:Y:S01]  /*9eb0*/  IABS R7, R5 ;  /* 0x0000000500077213 */ /* 0x000fe20000000000 */
[----:B------:R-:W-:Y:S01]  /*9ec0*/  VIADD R8, R152, 0xd2 ;  /* 0x000000d298087836 */ /* 0x000fe20000000000 */
[----:B------:R-:W-:-:S02]  /*9ed0*/  IABS R223, R6 ;  /* 0x0000000600df7213 */ /* 0x000fc40000000000 */
[----:B------:R-:W-:Y:S01]  /*9ee0*/  @!P0 IADD3 R218, R218, -R44, RZ ;  /* 0x8000002cdada8210 */ /* 0x000fe20007ffe0ff */
[----:B------:R-:W-:Y:S01]  /*9ef0*/  IMAD.HI.U32 R3, R2, R7, RZ ;  /* 0x0000000702037227 */ /* 0x000fe200078e00ff */
[C---:B------:R-:W-:Y:S02]  /*9f00*/  ISETP.GT.U32.AND P0, PT, R44.reuse, R221, PT ;  /* 0x000000dd2c00720c */ /* 0x040fe40003f04070 */
[----:B------:R-:W-:Y:S01]  /*9f10*/  ISETP.GT.U32.AND P2, PT, R44, R219, PT ;  /* 0x000000db2c00720c */ /* 0x000fe20003f44070 */
[----:B------:R-:W-:Y:S01]  /*9f20*/  IMAD.HI.U32 R4, R2, R223, RZ ;  /* 0x000000df02047227 */ /* 0x000fe200078e00ff */
[----:B------:R-:W-:Y:S02]  /*9f30*/  ISETP.GT.U32.AND P6, PT, R44, R220, PT ;  /* 0x000000dc2c00720c */ /* 0x000fe40003fc4070 */
[----:B------:R-:W-:Y:S01]  /*9f40*/  IABS R9, R8 ;  /* 0x0000000800097213 */ /* 0x000fe20000000000 */
[----:B------:R-:W-:Y:S01]  /*9f50*/  IMAD.MOV R3, RZ, RZ, -R3 ;  /* 0x000000ffff037224 */ /* 0x000fe200078e0a03 */
[----:B------:R-:W-:Y:S01]  /*9f60*/  IADD3 R4, -R4, RZ, RZ ;  /* 0x000000ff04047210 */ /* 0x000fe20007ffe1ff */
[----:B------:R-:W-:Y:S01]  /*9f70*/  @!P3 IMAD.MOV R218, RZ, RZ, -R218 ;  /* 0x000000ffffdab224 */ /* 0x000fe200078e0ada */
[----:B------:R-:W-:Y:S01]  /*9f80*/  ISETP.GE.AND P3, PT, R5, RZ, PT ;  /* 0x000000ff0500720c */ /* 0x000fe20003f66270 */
[----:B------:R-:W-:-:S02]  /*9f90*/  IMAD R222, R44, R3, R7 ;  /* 0x000000032cde7224 */ /* 0x000fc400078e0207 */
[--C-:B------:R-:W-:Y:S02]  /*9fa0*/  @!P0 IMAD.IADD R221, R221, 0x1, -R44.reuse ;  /* 0x00000001dddd8824 */ /* 0x100fe400078e0a2c */
[----:B------:R-:W-:Y:S01]  /*9fb0*/  @!P2 IMAD.IADD R219, R219, 0x1, -R44 ;  /* 0x00000001dbdba824 */ /* 0x000fe200078e0a2c */
[----:B------:R-:W-:Y:S01]  /*9fc0*/  ISETP.GE.AND P2, PT, R6, RZ, PT ;  /* 0x000000ff0600720c */ /* 0x000fe20003f46270 */
[----:B------:R-:W-:Y:S01]  /*9fd0*/  IMAD R223, R44, R4, R223 ;  /* 0x000000042cdf7224 */ /* 0x000fe200078e02df */
[----:B------:R-:W-:Y:S01]  /*9fe0*/  @!P6 IADD3 R220, R220, -R44, RZ ;  /* 0x8000002cdcdce210 */ /* 0x000fe20007ffe0ff */
[----:B------:R-:W-:Y:S01]  /*9ff0*/  @!P1 IMAD.MOV R219, RZ, RZ, -R219 ;  /* 0x000000ffffdb9224 */ /* 0x000fe200078e0adb */
[----:B------:R-:W-:Y:S01]  /*a000*/  ISETP.GT.U32.AND P6, PT, R44, R222, PT ;  /* 0x000000de2c00720c */ /* 0x000fe20003fc4070 */
[----:B------:R-:W-:Y:S01]  /*a010*/  IMAD.HI.U32 R5, R2, R9, RZ ;  /* 0x0000000902057227 */ /* 0x000fe200078e00ff */
[C---:B------:R-:W-:Y:S02]  /*a020*/  ISETP.GT.U32.AND P0, PT, R44.reuse, R221, PT ;  /* 0x000000dd2c00720c */ /* 0x040fe40003f04070 */
[----:B------:R-:W-:Y:S01]  /*a030*/  ISETP.GT.U32.AND P1, PT, R44, R223, PT ;  /* 0x000000df2c00720c */ /* 0x000fe20003f24070 */
[C---:B------:R-:W-:Y:S01]  /*a040*/  VIADD R3, R152.reuse, 0xd3 ;  /* 0x000000d398037836 */ /* 0x040fe20000000000 */
[----:B------:R-:W-:Y:S01]  /*a050*/  IADD3 R6, R152, 0xd4, RZ ;  /* 0x000000d498067810 */ /* 0x000fe20007ffe0ff */
[----:B------:R-:W-:-:S02]  /*a060*/  IMAD.MOV R5, RZ, RZ, -R5 ;  /* 0x000000ffff057224 */ /* 0x000fc400078e0a05 */
[----:B------:R-:W-:Y:S01]  /*a070*/  VIADD R7, R152, 0xd5 ;  /* 0x000000d598077836 */ /* 0x000fe20000000000 */
[----:B------:R-:W-:Y:S01]  /*a080*/  IABS R225, R3 ;  /* 0x0000000300e17213 */ /* 0x000fe20000000000 */
[----:B------:R-:W-:Y:S01]  /*a090*/  IMAD R224, R44, R5, R9 ;  /* 0x000000052ce07224 */ /* 0x000fe200078e0209 */
[----:B------:R-:W-:Y:S01]  /*a0a0*/  IABS R5, R6 ;  /* 0x0000000600057213 */ /* 0x000fe20000000000 */
[--C-:B------:R-:W-:Y:S01]  /*a0b0*/  @!P6 IMAD.IADD R222, R222, 0x1, -R44.reuse ;  /* 0x00000001dedee824 */ /* 0x100fe200078e0a2c */
[----:B------:R-:W-:Y:S01]  /*a0c0*/  ISETP.GE.AND P6, PT, R3, RZ, PT ;  /* 0x000000ff0300720c */ /* 0x000fe20003fc6270 */
[----:B------:R-:W-:Y:S01]  /*a0d0*/  @!P0 IMAD.IADD R221, R221, 0x1, -R44 ;  /* 0x00000001dddd8824 */ /* 0x000fe200078e0a2c */
[----:B------:R-:W-:Y:S01]  /*a0e0*/  ISETP.GT.U32.AND P0, PT, R44, R224, PT ;  /* 0x000000e02c00720c */ /* 0x000fe20003f04070 */
[----:B------:R-:W-:Y:S01]  /*a0f0*/  IMAD.HI.U32 R3, R2, R225, RZ ;  /* 0x000000e102037227 */ /* 0x000fe200078e00ff */
[----:B------:R-:W-:Y:S02]  /*a100*/  @!P1 IADD3 R223, R223, -R44, RZ ;  /* 0x8000002cdfdf9210 */ /* 0x000fe40007ffe0ff */
[----:B------:R-:W-:Y:S01]  /*a110*/  ISETP.GT.U32.AND P1, PT, R44, R222, PT ;  /* 0x000000de2c00720c */ /* 0x000fe20003f24070 */
[----:B------:R-:W-:Y:S01]  /*a120*/  IMAD.HI.U32 R4, R2, R5, RZ ;  /* 0x0000000502047227 */ /* 0x000fe200078e00ff */
[----:B------:R-:W-:-:S03]  /*a130*/  IABS R227, R7 ;  /* 0x0000000700e37213 */ /* 0x000fc60000000000 */
[----:B------:R-:W-:Y:S01]  /*a140*/  @!P5 IMAD.MOV R221, RZ, RZ, -R221 ;  /* 0x000000ffffddd224 */ /* 0x000fe200078e0add */
[----:B------:R-:W-:Y:S01]  /*a150*/  ISETP.GT.U32.AND P5, PT, R44, R223, PT ;  /* 0x000000df2c00720c */ /* 0x000fe20003fa4070 */
[----:B------:R-:W-:Y:S01]  /*a160*/  IMAD.MOV R3, RZ, RZ, -R3 ;  /* 0x000000ffff037224 */ /* 0x000fe200078e0a03 */
[----:B------:R-:W-:Y:S01]  /*a170*/  IADD3 R4, -R4, RZ, RZ ;  /* 0x000000ff04047210 */ /* 0x000fe20007ffe1ff */
[----:B------:R-:W-:Y:S01]  /*a180*/  @!P4 IMAD.MOV R220, RZ, RZ, -R220 ;  /* 0x000000ffffdcc224 */ /* 0x000fe200078e0adc */
[----:B------:R-:W-:Y:S01]  /*a190*/  ISETP.GE.AND P4, PT, R8, RZ, PT ;  /* 0x000000ff0800720c */ /* 0x000fe20003f86270 */
[C---:B------:R-:W-:Y:S02]  /*a1a0*/  IMAD R225, R44.reuse, R3, R225 ;  /* 0x000000032ce17224 */ /* 0x040fe400078e02e1 */
[----:B------:R-:W-:Y:S02]  /*a1b0*/  IMAD R226, R44, R4, R5 ;  /* 0x000000042ce27224 */ /* 0x000fe400078e0205 */
[----:B------:R-:W-:Y:S01]  /*a1c0*/  @!P1 IMAD.IADD R222, R222, 0x1, -R44 ;  /* 0x00000001dede9824 */ /* 0x000fe200078e0a2c */
[----:B------:R-:W-:Y:S01]  /*a1d0*/  ISETP.GT.U32.AND P1, PT, R44, R225, PT ;  /* 0x000000e12c00720c */ /* 0x000fe20003f24070 */
[----:B------:R-:W-:-:S02]  /*a1e0*/  IMAD.HI.U32 R3, R2, R227, RZ ;  /* 0x000000e302037227 */ /* 0x000fc400078e00ff */
[----:B------:R-:W-:Y:S02]  /*a1f0*/  @!P5 IADD3 R223, R223, -R44, RZ ;  /* 0x8000002cdfdfd210 */ /* 0x000fe40007ffe0ff */
[----:B------:R-:W-:Y:S01]  /*a200*/  ISETP.GT.U32.AND P5, PT, R44, R226, PT ;  /* 0x000000e22c00720c */ /* 0x000fe20003fa4070 */
[----:B------:R-:W-:Y:S01]  /*a210*/  VIADD R8, R152, 0xd6 ;  /* 0x000000d698087836 */ /* 0x000fe20000000000 */
[----:B------:R-:W-:Y:S01]  /*a220*/  @!P3 IADD3 R222, -R222, RZ, RZ ;  /* 0x000000ffdedeb210 */ /* 0x000fe20007ffe1ff */
[----:B------:R-:W-:Y:S01]  /*a230*/  IMAD.MOV R4, RZ, RZ, -R3 ;  /* 0x000000ffff047224 */ /* 0x000fe200078e0a03 */
[----:B------:R-:W-:Y:S01]  /*a240*/  ISETP.GE.AND P3, PT, R7, RZ, PT ;  /* 0x000000ff0700720c */ /* 0x000fe20003f66270 */
[--C-:B------:R-:W-:Y:S01]  /*a250*/  @!P0 IMAD.IADD R224, R224, 0x1, -R44.reuse ;  /* 0x00000001e0e08824 */ /* 0x100fe200078e0a2c */
[----:B------:R-:W-:Y:S01]  /*a260*/  IABS R5, R8 ;  /* 0x0000000800057213 */ /* 0x000fe20000000000 */
[C---:B------:R-:W-:Y:S02]  /*a270*/  IMAD R227, R44.reuse, R4, R227 ;  /* 0x000000042ce37224 */ /* 0x040fe400078e02e3 */
[----:B------:R-:W-:Y:S01]  /*a280*/  @!P1 IMAD.IADD R225, R225, 0x1, -R44 ;  /* 0x00000001e1e19824 */ /* 0x000fe200078e0a2c */
[----:B------:R-:W-:Y:S01]  /*a290*/  ISETP.GT.U32.AND P0, PT, R44, R224, PT ;  /* 0x000000e02c00720c */ /* 0x000fe20003f04070 */
[----:B------:R-:W-:-:S02]  /*a2a0*/  VIADD R9, R152, 0xd7 ;  /* 0x000000d798097836 */ /* 0x000fc40000000000 */
[----:B------:R-:W-:Y:S01]  /*a2b0*/  @!P5 IMAD.IADD R226, R226, 0x1, -R44 ;  /* 0x00000001e2e2d824 */ /* 0x000fe200078e0a2c */
[C---:B------:R-:W-:Y:S01]  /*a2c0*/  ISETP.GT.U32.AND P1, PT, R44.reuse, R225, PT ;  /* 0x000000e12c00720c */ /* 0x040fe20003f24070 */
[----:B------:R-:W-:Y:S01]  /*a2d0*/  @!P2 IMAD.MOV R223, RZ, RZ, -R223 ;  /* 0x000000ffffdfa224 */ /* 0x000fe200078e0adf */
[----:B------:R-:W-:Y:S01]  /*a2e0*/  ISETP.GT.U32.AND P2, PT, R44, R227, PT ;  /* 0x000000e32c00720c */ /* 0x000fe20003f44070 */
[----:B------:R-:W-:Y:S01]  /*a2f0*/  IMAD.HI.U32 R3, R2, R5, RZ ;  /* 0x0000000502037227 */ /* 0x000fe200078e00ff */
[----:B------:R-:W-:Y:S02]  /*a300*/  IABS R229, R9 ;  /* 0x0000000900e57213 */ /* 0x000fe40000000000 */
[----:B------:R-:W-:Y:S01]  /*a310*/  ISETP.GT.U32.AND P5, PT, R44, R226, PT ;  /* 0x000000e22c00720c */ /* 0x000fe20003fa4070 */
[----:B------:R-:W-:Y:S02]  /*a320*/  IMAD.MOV R3, RZ, RZ, -R3 ;  /* 0x000000ffff037224 */ /* 0x000fe400078e0a03 */
[----:B------:R-:W-:-:S04]  /*a330*/  IMAD.HI.U32 R4, R2, R229, RZ ;  /* 0x000000e502047227 */ /* 0x000fc800078e00ff */
[----:B------:R-:W-:Y:S01]  /*a340*/  IMAD R228, R44, R3, R5 ;  /* 0x000000032ce47224 */ /* 0x000fe200078e0205 */
[----:B------:R-:W-:Y:S01]  /*a350*/  IADD3 R4, -R4, RZ, RZ ;  /* 0x000000ff04047210 */ /* 0x000fe20007ffe1ff */
[----:B------:R-:W-:Y:S02]  /*a360*/  VIADD R3, R152, 0xd8 ;  /* 0x000000d898037836 */ /* 0x000fe40000000000 */
[--C-:B------:R-:W-:Y:S01]  /*a370*/  @!P0 IMAD.IADD R224, R224, 0x1, -R44.reuse ;  /* 0x00000001e0e08824 */ /* 0x100fe200078e0a2c */
[----:B------:R-:W-:Y:S01]  /*a380*/  ISETP.GE.AND P0, PT, R6, RZ, PT ;  /* 0x000000ff0600720c */ /* 0x000fe20003f06270 */
[--C-:B------:R-:W-:Y:S01]  /*a390*/  @!P1 IMAD.IADD R225, R225, 0x1, -R44.reuse ;  /* 0x00000001e1e19824 */ /* 0x100fe200078e0a2c */
[----:B------:R-:W-:Y:S01]  /*a3a0*/  IABS R7, R3 ;  /* 0x0000000300077213 */ /* 0x000fe20000000000 */
[--C-:B------:R-:W-:Y:S01]  /*a3b0*/  @!P2 IMAD.IADD R227, R227, 0x1, -R44.reuse ;  /* 0x00000001e3e3a824 */ /* 0x100fe200078e0a2c */
[----:B------:R-:W-:Y:S01]  /*a3c0*/  ISETP.GE.AND P1, PT, R9, RZ, PT ;  /* 0x000000ff0900720c */ /* 0x000fe20003f26270 */
[----:B------:R-:W-:Y:S01]  /*a3d0*/  @!P5 IMAD.IADD R226, R226, 0x1, -R44 ;  /* 0x00000001e2e2d824 */ /* 0x000fe200078e0a2c */
[C---:B------:R-:W-:Y:S01]  /*a3e0*/  ISETP.GT.U32.AND P5, PT, R44.reuse, R228, PT ;  /* 0x000000e42c00720c */ /* 0x040fe20003fa4070 */
[----:B------:R-:W-:Y:S01]  /*a3f0*/  @!P6 IMAD.MOV R225, RZ, RZ, -R225 ;  /* 0x000000ffffe1e224 */ /* 0x000fe200078e0ae1 */
[C---:B------:R-:W-:Y:S01]  /*a400*/  ISETP.GT.U32.AND P6, PT, R44.reuse, R227, PT ;  /* 0x000000e32c00720c */ /* 0x040fe20003fc4070 */
[----:B------:R-:W-:Y:S01]  /*a410*/  IMAD R229, R44, R4, R229 ;  /* 0x000000042ce57224 */ /* 0x000fe200078e02e5 */
[----:B------:R-:W-:Y:S01]  /*a420*/  IADD3 R9, R152, 0xd9, RZ ;  /* 0x000000d998097810 */ /* 0x000fe20007ffe0ff */
[----:B------:R-:W-:Y:S01]  /*a430*/  IMAD.HI.U32 R4, R2, R7, RZ ;  /* 0x0000000702047227 */ /* 0x000fe200078e00ff */
[----:B------:R-:W-:-:S02]  /*a440*/  IADD3 R6, R152, 0xdb, RZ ;  /* 0x000000db98067810 */ /* 0x000fc40007ffe0ff */
[----:B------:R-:W-:Y:S01]  /*a450*/  IABS R231, R9 ;  /* 0x0000000900e77213 */ /* 0x000fe20000000000 */
[----:B------:R-:W-:Y:S01]  /*a460*/  IMAD.MOV R4, RZ, RZ, -R4 ;  /* 0x000000ffff047224 */ /* 0x000fe200078e0a04 */
[----:B------:R-:W-:Y:S01]  /*a470*/  IABS R233, R6 ;  /* 0x0000000600e97213 */ /* 0x000fe20000000000 */
[----:B------:R-:W-:Y:S01]  /*a480*/  @!P0 IMAD.MOV R226, RZ, RZ, -R226 ;  /* 0x000000ffffe28224 */ /* 0x000fe200078e0ae2 */
[C---:B------:R-:W-:Y:S01]  /*a490*/  ISETP.GT.U32.AND P0, PT, R44.reuse, R229, PT ;  /* 0x000000e52c00720c */ /* 0x040fe20003f04070 */
[----:B------:R-:W-:Y:S01]  /*a4a0*/  IMAD R230, R44, R4, R7 ;  /* 0x000000042ce67224 */ /* 0x000fe200078e0207 */
[----:B------:R-:W-:Y:S01]  /*a4b0*/  ISETP.GE.AND P2, PT, R3, RZ, PT ;  /* 0x000000ff0300720c */ /* 0x000fe20003f46270 */
[--C-:B------:R-:W-:Y:S02]  /*a4c0*/  @!P5 IMAD.IADD R228, R228, 0x1, -R44.reuse ;  /* 0x00000001e4e4d824 */ /* 0x100fe400078e0a2c */
[----:B------:R-:W-:Y:S01]  /*a4d0*/  @!P6 IMAD.IADD R227, R227, 0x1, -R44 ;  /* 0x00000001e3e3e824 */ /* 0x000fe200078e0a2c */
[----:B------:R-:W-:Y:S01]  /*a4e0*/  ISETP.GT.U32.AND P6, PT, R44, R230, PT ;  /* 0x000000e62c00720c */ /* 0x000fe20003fc4070 */
[----:B------:R-:W-:Y:S01]  /*a4f0*/  IMAD.HI.U32 R5, R2, R231, RZ ;  /* 0x000000e702057227 */ /* 0x000fe200078e00ff */
[----:B------:R-:W-:-:S02]  /*a500*/  ISETP.GT.U32.AND P5, PT, R44, R228, PT ;  /* 0x000000e42c00720c */ /* 0x000fc40003fa4070 */
[----:B------:R-:W-:Y:S01]  /*a510*/  @!P3 IADD3 R227, -R227, RZ, RZ ;  /* 0x000000ffe3e3b210 */ /* 0x000fe20007ffe1ff */
[----:B------:R-:W-:Y:S01]  /*a520*/  @!P4 IMAD.MOV R224, RZ, RZ, -R224 ;  /* 0x000000ffffe0c224 */ /* 0x000fe200078e0ae0 */
[----:B------:R-:W-:Y:S01]  /*a530*/  IADD3 R5, -R5, RZ, RZ ;  /* 0x000000ff05057210 */ /* 0x000fe20007ffe1ff */
[--C-:B------:R-:W-:Y:S01]  /*a540*/  @!P0 IMAD.IADD R229, R229, 0x1, -R44.reuse ;  /* 0x00000001e5e58824 */ /* 0x100fe200078e0a2c */
[----:B------:R-:W-:Y:S01]  /*a550*/  ISETP.GE.AND P4, PT, R8, RZ, PT ;  /* 0x000000ff0800720c */ /* 0x000fe20003f86270 */
[----:B------:R-:W-:Y:S01]  /*a560*/  VIADD R8, R152, 0xda ;  /* 0x000000da98087836 */ /* 0x000fe20000000000 */
[----:B------:R-:W-:Y:S01]  /*a570*/  ISETP.GE.AND P0, PT, R9, RZ, PT ;  /* 0x000000ff0900720c */ /* 0x000fe20003f06270 */
[----:B------:R-:W-:Y:S02]  /*a580*/  IMAD R231, R44, R5, R231 ;  /* 0x000000052ce77224 */ /* 0x000fe400078e02e7 */
[----:B------:R-:W-:Y:S01]  /*a590*/  @!P6 IMAD.IADD R230, R230, 0x1, -R44 ;  /* 0x00000001e6e6e824 */ /* 0x000fe200078e0a2c */
[----:B------:R-:W-:Y:S01]  /*a5a0*/  ISETP.GT.U32.AND P6, PT, R44, R229, PT ;  /* 0x000000e52c00720c */ /* 0x000fe20003fc4070 */
[----:B------:R-:W-:Y:S01]  /*a5b0*/  VIADD R7, R152, 0xdc ;  /* 0x000000dc98077836 */ /* 0x000fe20000000000 */
[----:B------:R-:W-:Y:S01]  /*a5c0*/  IABS R3, R8 ;  /* 0x0000000800037213 */ /* 0x000fe20000000000 */
[----:B------:R-:W-:Y:S01]  /*a5d0*/  IMAD.HI.U32 R5, R2, R233, RZ ;  /* 0x000000e902057227 */ /* 0x000fe200078e00ff */
[----:B------:R-:W-:-:S02]  /*a5e0*/  @!P5 IADD3 R228, R228, -R44, RZ ;  /* 0x8000002ce4e4d210 */ /* 0x000fc40007ffe0ff */
[----:B------:R-:W-:Y:S01]  /*a5f0*/  ISETP.GT.U32.AND P5, PT, R44, R231, PT ;  /* 0x000000e72c00720c */ /* 0x000fe20003fa4070 */
[----:B------:R-:W-:Y:S01]  /*a600*/  IMAD.MOV R5, RZ, RZ, -R5 ;  /* 0x000000ffff057224 */ /* 0x000fe200078e0a05 */
[----:B------:R-:W-:Y:S01]  /*a610*/  IABS R9, R7 ;  /* 0x0000000700097213 */ /* 0x000fe20000000000 */
[----:B------:R-:W-:-:S04]  /*a620*/  IMAD.HI.U32 R4, R2, R3, RZ ;  /* 0x0000000302047227 */ /* 0x000fc800078e00ff */
[C---:B------:R-:W-:Y:S01]  /*a630*/  IMAD R233, R44.reuse, R5, R233 ;  /* 0x000000052ce97224 */ /* 0x040fe200078e02e9 */
[----:B------:R-:W-:Y:S01]  /*a640*/  @!P6 IADD3 R229, R229, -R44, RZ ;  /* 0x8000002ce5e5e210 */ /* 0x000fe20007ffe0ff */
[----:B------:R-:W-:Y:S02]  /*a650*/  IMAD.MOV R4, RZ, RZ, -R4 ;  /* 0x000000ffff047224 */ /* 0x000fe400078e0a04 */
[----:B------:R-:W-:Y:S01]  /*a660*/  IMAD.MOV.U32 R5, RZ, RZ, R9 ;  /* 0x000000ffff057224 */ /* 0x000fe200078e0009 */
[C---:B------:R-:W-:Y:S01]  /*a670*/  ISETP.GT.U32.AND P6, PT, R44.reuse, R233, PT ;  /* 0x000000e92c00720c */ /* 0x040fe20003fc4070 */
[----:B------:R-:W-:Y:S01]  /*a680*/  IMAD R232, R44, R4, R3 ;  /* 0x000000042ce87224 */ /* 0x000fe200078e0203 */
[----:B------:R-:W-:Y:S01]  /*a690*/  IADD3 R4, R152, 0xdd, RZ ;  /* 0x000000dd98047810 */ /* 0x000fe20007ffe0ff */
[----:B------:R-:W-:-:S03]  /*a6a0*/  IMAD.HI.U32 R3, R2, R5, RZ ;  /* 0x0000000502037227 */ /* 0x000fc600078e00ff */
[----:B------:R-:W-:Y:S01]  /*a6b0*/  IABS R235, R4 ;  /* 0x0000000400eb7213 */ /* 0x000fe20000000000 */
[----:B------:R-:W-:Y:S01]  /*a6c0*/  @!P5 IMAD.IADD R231, R231, 0x1, -R44 ;  /* 0x00000001e7e7d824 */ /* 0x000fe200078e0a2c */
[C---:B------:R-:W-:Y:S01]  /*a6d0*/  ISETP.GT.U32.AND P5, PT, R44.reuse, R230, PT ;  /* 0x000000e62c00720c */ /* 0x040fe20003fa4070 */
[----:B------:R-:W-:Y:S02]  /*a6e0*/  IMAD.MOV R3, RZ, RZ, -R3 ;  /* 0x000000ffff037224 */ /* 0x000fe400078e0a03 */
[----:B------:R-:W-:Y:S01]  /*a6f0*/  @!P4 IMAD.MOV R228, RZ, RZ, -R228 ;  /* 0x000000ffffe4c224 */ /* 0x000fe200078e0ae4 */
[C---:B------:R-:W-:Y:S01]  /*a700*/  ISETP.GT.U32.AND P3, PT, R44.reuse, R231, PT ;  /* 0x000000e72c00720c */ /* 0x040fe20003f64070 */
[C---:B------:R-:W-:Y:S01]  /*a710*/  IMAD R234, R44.reuse, R3, R5 ;  /* 0x000000032cea7224 */ /* 0x040fe200078e0205 */
[----:B------:R-:W-:Y:S01]  /*a720*/  ISETP.GT.U32.AND P4, PT, R44, R232, PT ;  /* 0x000000e82c00720c */ /* 0x000fe20003f84070 */
[----:B------:R-:W-:-:S04]  /*a730*/  IMAD.HI.U32 R3, R2, R235, RZ ;  /* 0x000000eb02037227 */ /* 0x000fc800078e00ff */
[----:B------:R-:W-:Y:S01]  /*a740*/  VIADD R9, R152, 0xde ;  /* 0x000000de98097836 */ /* 0x000fe20000000000 */
[----:B------:R-:W-:Y:S01]  /*a750*/  IADD3 R3, -R3, RZ, RZ ;  /* 0x000000ff03037210 */ /* 0x000fe20007ffe1ff */
[--C-:B------:R-:W-:Y:S02]  /*a760*/  @!P6 IMAD.IADD R233, R233, 0x1, -R44.reuse ;  /* 0x00000001e9e9e824 */ /* 0x100fe400078e0a2c */
[----:B------:R-:W-:Y:S01]  /*a770*/  @!P1 IMAD.MOV R229, RZ, RZ, -R229 ;  /* 0x000000ffffe59224 */ /* 0x000fe200078e0ae5 */
[----:B------:R-:W-:Y:S01]  /*a780*/  IABS R5, R9 ;  /* 0x0000000900057213 */ /* 0x000fe20000000000 */
[--C-:B------:R-:W-:Y:S01]  /*a790*/  @!P3 IMAD.IADD R231, R231, 0x1, -R44.reuse ;  /* 0x00000001e7e7b824 */ /* 0x100fe200078e0a2c */
[C---:B------:R-:W-:Y:S01]  /*a7a0*/  ISETP.GT.U32.AND P6, PT, R44.reuse, R233, PT ;  /* 0x000000e92c00720c */ /* 0x040fe20003fc4070 */
[C---:B------:R-:W-:Y:S01]  /*a7b0*/  IMAD R235, R44.reuse, R3, R235 ;  /* 0x000000032ceb7224 */ /* 0x040fe200078e02eb */
[----:B------:R-:W-:Y:S01]  /*a7c0*/  ISETP.GT.U32.AND P3, PT, R44, R234, PT ;  /* 0x000000ea2c00720c */ /* 0x000fe20003f64070 */
[----:B------:R-:W-:Y:S01]  /*a7d0*/  @!P4 IMAD.IADD R232, R232, 0x1, -R44 ;  /* 0x00000001e8e8c824 */ /* 0x000fe200078e0a2c */
[----:B------:R-:W-:Y:S01]  /*a7e0*/  ISETP.GE.AND P4, PT, R6, RZ, PT ;  /* 0x000000ff0600720c */ /* 0x000fe20003f86270 */
[----:B------:R-:W-:Y:S01]  /*a7f0*/  IMAD.HI.U32 R3, R2, R5, RZ ;  /* 0x0000000502037227 */ /* 0x000fe200078e00ff */
[----:B------:R-:W-:-:S02]  /*a800*/  IADD3 R6, R152, 0xe2, RZ ;  /* 0x000000e298067810 */ /* 0x000fc40007ffe0ff */
[C---:B------:R-:W-:Y:S01]  /*a810*/  ISETP.GT.U32.AND P1, PT, R44.reuse, R232, PT ;  /* 0x000000e82c00720c */ /* 0x040fe20003f24070 */
[----:B------:R-:W-:Y:S01]  /*a820*/  @!P0 IMAD.MOV R231, RZ, RZ, -R231 ;  /* 0x000000ffffe78224 */ /* 0x000fe200078e0ae7 */
[----:B------:R-:W-:Y:S01]  /*a830*/  ISETP.GT.U32.AND P0, PT, R44, R235, PT ;  /* 0x000000eb2c00720c */ /* 0x000fe20003f04070 */
[----:B------:R-:W-:Y:S02]  /*a840*/  IMAD.MOV R3, RZ, RZ, -R3 ;  /* 0x000000ffff037224 */ /* 0x000fe400078e0a03 */
[----:B------:R-:W-:Y:S01]  /*a850*/  @!P6 IADD3 R233, R233, -R44, RZ ;  /* 0x8000002ce9e9e210 */ /* 0x000fe20007ffe0ff */
[--C-:B------:R-:W-:Y:S01]  /*a860*/  @!P5 IMAD.IADD R230, R230, 0x1, -R44.reuse ;  /* 0x00000001e6e6d824 */ /* 0x100fe200078e0a2c */
[----:B------:R-:W-:Y:S01]  /*a870*/  ISETP.GE.AND P5, PT, R8, RZ, PT ;  /* 0x000000ff0800720c */ /* 0x000fe20003fa6270 */
[----:B------:R-:W-:Y:S01]  /*a880*/  IMAD R236, R44, R3, R5 ;  /* 0x000000032cec7224 */ /* 0x000fe200078e0205 */
[----:B------:R-:W-:Y:S01]  /*a890*/  @!P4 IADD3 R233, -R233, RZ, RZ ;  /* 0x000000ffe9e9c210 */ /* 0x000fe20007ffe1ff */
[--C-:B------:R-:W-:Y:S01]  /*a8a0*/  @!P3 IMAD.IADD R234, R234, 0x1, -R44.reuse ;  /* 0x00000001eaeab824 */ /* 0x100fe200078e0a2c */
[----:B------:R-:W-:Y:S01]  /*a8b0*/  ISETP.GE.AND P6, PT, R9, RZ, PT ;  /* 0x000000ff0900720c */ /* 0x000fe20003fc6270 */
[----:B------:R-:W-:Y:S01]  /*a8c0*/  VIADD R3, R152, 0xdf ;  /* 0x000000df98037836 */ /* 0x000fe20000000000 */
[----:B------:R-:W-:Y:S01]  /*a8d0*/  ISETP.GT.U32.AND P4, PT, R44, R236, PT ;  /* 0x000000ec2c00720c */ /* 0x000fe20003f84070 */
[--C-:B------:R-:W-:Y:S01]  /*a8e0*/  @!P1 IMAD.IADD R232, R232, 0x1, -R44.reuse ;  /* 0x00000001e8e89824 */ /* 0x100fe200078e0a2c */
[----:B------:R-:W-:Y:S01]  /*a8f0*/  ISETP.GT.U32.AND P3, PT, R44, R234, PT ;  /* 0x000000ea2c00720c */ /* 0x000fe20003f64070 */
[----:B------:R-:W-:Y:S01]  /*a900*/  @!P0 IMAD.IADD R235, R235, 0x1, -R44 ;  /* 0x00000001ebeb8824 */ /* 0x000fe200078e0a2c */
[----:B------:R-:W-:Y:S01]  /*a910*/  ISETP.GE.AND P1, PT, R4, RZ, PT ;  /* 0x000000ff0400720c */ /* 0x000fe20003f26270 */
[----:B------:R-:W-:Y:S01]  /*a920*/  VIADD R4, R152, 0xe0 ;  /* 0x000000e098047836 */ /* 0x000fe20000000000 */
[----:B------:R-:W-:Y:S01]  /*a930*/  IABS R237, R3 ;  /* 0x0000000300ed7213 */ /* 0x000fe20000000000 */
[----:B------:R-:W-:Y:S01]  /*a940*/  @!P5 IMAD.MOV R232, RZ, RZ, -R232 ;  /* 0x000000ffffe8d224 */ /* 0x000fe200078e0ae8 */
[----:B------:R-:W-:-:S02]  /*a950*/  ISETP.GT.U32.AND P0, PT, R44, R235, PT ;  /* 0x000000eb2c00720c */ /* 0x000fc40003f04070 */
[----:B------:R-:W-:Y:S02]  /*a960*/  IABS R5, R4 ;  /* 0x0000000400057213 */ /* 0x000fe40000000000 */
[----:B------:R-:W-:Y:S01]  /*a970*/  ISETP.GE.AND P5, PT, R4, RZ, PT ;  /* 0x000000ff0400720c */ /* 0x000fe20003fa6270 */
[----:B------:R-:W-:Y:S01]  /*a980*/  IMAD.HI.U32 R4, R2, R237, RZ ;  /* 0x000000ed02047227 */ /* 0x000fe200078e00ff */
[----:B------:R-:W-:Y:S02]  /*a990*/  @!P4 IADD3 R236, R236, -R44, RZ ;  /* 0x8000002cececc210 */ /* 0x000fe40007ffe0ff */
[----:B------:R-:W-:Y:S01]  /*a9a0*/  @!P2 IADD3 R230, -R230, RZ, RZ ;  /* 0x000000ffe6e6a210 */ /* 0x000fe20007ffe1ff */
[----:B------:R-:W-:Y:S01]  /*a9b0*/  @!P3 IMAD.IADD R234, R234, 0x1, -R44 ;  /* 0x00000001eaeab824 */ /* 0x000fe200078e0a2c */
[C---:B------:R-:W-:Y:S01]  /*a9c0*/  ISETP.GT.U32.AND P4, PT, R44.reuse, R236, PT ;  /* 0x000000ec2c00720c */ /* 0x040fe20003f84070 */
[----:B------:R-:W-:Y:S01]  /*a9d0*/  IMAD.MOV R4, RZ, RZ, -R4 ;  /* 0x000000ffff047224 */ /* 0x000fe200078e0a04 */
[----:B------:R-:W-:Y:S01]  /*a9e0*/  ISETP.GE.AND P3, PT, R3, RZ, PT ;  /* 0x000000ff0300720c */ /* 0x000fe20003f66270 */
[----:B------:R-:W-:Y:S01]  /*a9f0*/  @!P0 IMAD.IADD R235, R235, 0x1, -R44 ;  /* 0x00000001ebeb8824 */ /* 0x000fe200078e0a2c */
[----:B------:R-:W-:Y:S01]  /*aa00*/  IABS R3, R6 ;  /* 0x0000000600037213 */ /* 0x000fe20000000000 */
[----:B------:R-:W-:Y:S01]  /*aa10*/  IMAD R237, R44, R4, R237 ;  /* 0x000000042ced7224 */ /* 0x000fe200078e02ed */
[----:B------:R-:W-:Y:S01]  /*aa20*/  ISETP.GE.AND P0, PT, R6, RZ, PT ;  /* 0x000000ff0600720c */ /* 0x000fe20003f06270 */
[----:B------:R-:W-:Y:S01]  /*aa30*/  IMAD.HI.U32 R6, R2, R5, RZ ;  /* 0x0000000502067227 */ /* 0x000fe200078e00ff */
[----:B------:R-:W-:-:S02]  /*aa40*/  @!P1 IADD3 R235, -R235, RZ, RZ ;  /* 0x000000ffebeb9210 */ /* 0x000fc40007ffe1ff */
[----:B------:R-:W-:Y:S01]  /*aa50*/  ISETP.GT.U32.AND P1, PT, R44, R237, PT ;  /* 0x000000ed2c00720c */ /* 0x000fe20003f24070 */
[----:B------:R-:W-:Y:S01]  /*aa60*/  IMAD.MOV R6, RZ, RZ, -R6 ;  /* 0x000000ffff067224 */ /* 0x000fe200078e0a06 */
[----:B------:R-:W-:Y:S01]  /*aa70*/  ISETP.GE.AND P2, PT, R7, RZ, PT ;  /* 0x000000ff0700720c */ /* 0x000fe20003f46270 */
[----:B------:R-:W-:Y:S02]  /*aa80*/  @!P4 IMAD.IADD R236, R236, 0x1, -R44 ;  /* 0x00000001ececc824 */ /* 0x000fe400078e0a2c */
[----:B------:R-:W-:Y:S01]  /*aa90*/  IMAD R238, R44, R6, R5 ;  /* 0x000000062cee7224 */ /* 0x000fe200078e0205 */
[----:B------:R-:W-:Y:S01]  /*aaa0*/  IADD3 R5, R152, 0xe3, RZ ;  /* 0x000000e398057810 */ /* 0x000fe20007ffe0ff */
[----:B------:R-:W-:Y:S02]  /*aab0*/  @!P6 IMAD.MOV R236, RZ, RZ, -R236 ;  /* 0x000000ffffece224 */ /* 0x000fe400078e0aec */
[----:B------:R-:W-:Y:S01]  /*aac0*/  IMAD.HI.U32 R8, R2, R3, RZ ;  /* 0x0000000302087227 */ /* 0x000fe200078e00ff */
[----:B------:R-:W-:-:S02]  /*aad0*/  ISETP.GT.U32.AND P6, PT, R44, R238, PT ;  /* 0x000000ee2c00720c */ /* 0x000fc40003fc4070 */
[----:B------:R-:W-:Y:S01]  /*aae0*/  IABS R241, R5 ;  /* 0x0000000500f17213 */ /* 0x000fe20000000000 */
[----:B------:R-:W-:Y:S01]  /*aaf0*/  IMAD.MOV R8, RZ, RZ, -R8 ;  /* 0x000000ffff087224 */ /* 0x000fe200078e0a08 */
[----:B------:R-:W-:Y:S01]  /*ab00*/  @!P1 IADD3 R237, R237, -R44, RZ ;  /* 0x8000002ceded9210 */ /* 0x000fe20007ffe0ff */
[----:B------:R-:W-:Y:S01]  /*ab10*/  IMAD.HI.U32 R6, R2, R244, RZ ;  /* 0x000000f402067227 */ /* 0x000fe200078e00ff */
[----:B------:R-:W-:Y:S02]  /*ab20*/  ISETP.GE.AND P4, PT, R5, RZ, PT ;  /* 0x000000ff0500720c */ /* 0x000fe40003f86270 */
[C---:B------:R-:W-:Y:S01]  /*ab30*/  ISETP.GT.U32.AND P1, PT, R44.reuse, R237, PT ;  /* 0x000000ed2c00720c */ /* 0x040fe20003f24070 */
[----:B------:R-:W-:Y:S02]  /*ab40*/  IMAD R240, R44, R8, R3 ;  /* 0x000000082cf07224 */ /* 0x000fe400078e0203 */
[----:B------:R-:W-:-:S04]  /*ab50*/  IMAD.HI.U32 R9, R2, R241, RZ ;  /* 0x000000f102097227 */ /* 0x000fc800078e00ff */
[--C-:B------:R-:W-:Y:S02]  /*ab60*/  @!P6 IMAD.IADD R238, R238, 0x1, -R44.reuse ;  /* 0x00000001eeeee824 */ /* 0x100fe400078e0a2c */
[----:B------:R-:W-:Y:S02]  /*ab70*/  IMAD.MOV R9, RZ, RZ, -R9 ;  /* 0x000000ffff097224 */ /* 0x000fe400078e0a09 */
[----:B------:R-:W-:Y:S01]  /*ab80*/  VIADD R7, R152, 0xe1 ;  /* 0x000000e198077836 */ /* 0x000fe20000000000 */
[C---:B------:R-:W-:Y:S01]  /*ab90*/  ISETP.GT.U32.AND P6, PT, R44.reuse, R238, PT ;  /* 0x000000ee2c00720c */ /* 0x040fe20003fc4070 */
[----:B------:R-:W-:Y:S02]  /*aba0*/  @!P1 IMAD.IADD R237, R237, 0x1, -R44 ;  /* 0x00000001eded9824 */ /* 0x000fe400078e0a2c */
[----:B------:R-:W-:Y:S01]  /*abb0*/  IMAD R241, R44, R9, R241 ;  /* 0x000000092cf17224 */ /* 0x000fe200078e02f1 */
[----:B------:R-:W-:Y:S01]  /*abc0*/  IABS R239, R7 ;  /* 0x0000000700ef7213 */ /* 0x000fe20000000000 */
[----:B------:R-:W-:Y:S01]  /*abd0*/  @!P3 IMAD.MOV R237, RZ, RZ, -R237 ;  /* 0x000000ffffedb224 */ /* 0x000fe200078e0aed */
[----:B------:R-:W-:Y:S01]  /*abe0*/  IADD3 R9, R152, 0xf0, RZ ;  /* 0x000000f098097810 */ /* 0x000fe20007ffe0ff */
[----:B------:R-:W-:Y:S01]  /*abf0*/  IMAD.MOV R6, RZ, RZ, -R6 ;  /* 0x000000ffff067224 */ /* 0x000fe200078e0a06 */
[C---:B------:R-:W-:Y:S01]  /*ac00*/  ISETP.GT.U32.AND P3, PT, R44.reuse, R241, PT ;  /* 0x000000f12c00720c */ /* 0x040fe20003f64070 */
[----:B------:R-:W-:Y:S01]  /*ac10*/  @!P2 IMAD.MOV R234, RZ, RZ, -R234 ;  /* 0x000000ffffeaa224 */ /* 0x000fe200078e0aea */
[----:B------:R-:W-:Y:S01]  /*ac20*/  ISETP.GE.AND P2, PT, R7, RZ, PT ;  /* 0x000000ff0700720c */ /* 0x000fe20003f46270 */
[----:B------:R-:W-:Y:S01]  /*ac30*/  IMAD R244, R44, R6, R244 ;  /* 0x000000062cf47224 */ /* 0x000fe200078e02f4 */
[----:B------:R-:W-:Y:S01]  /*ac40*/  IABS R6, R48 ;  /* 0x0000003000067213 */ /* 0x000fe20000000000 */
[----:B------:R-:W-:Y:S01]  /*ac50*/  @!P6 IMAD.IADD R238, R238, 0x1, -R44 ;  /* 0x00000001eeeee824 */ /* 0x000fe200078e0a2c */
[----:B------:R-:W-:Y:S01]  /*ac60*/  ISETP.GT.U32.AND P6, PT, R44, R240, PT ;  /* 0x000000f02c00720c */ /* 0x000fe20003fc4070 */
[----:B------:R-:W-:Y:S01]  /*ac70*/  VIADD R4, R152, 0xe5 ;  /* 0x000000e598047836 */ /* 0x000fe20000000000 */
[----:B------:R-:W-:Y:S01]  /*ac80*/  IABS R17, R9 ;  /* 0x0000000900117213 */ /* 0x000fe20000000000 */
[----:B------:R-:W-:Y:S01]  /*ac90*/  IMAD.HI.U32 R5, R2, R245, RZ ;  /* 0x000000f502057227 */ /* 0x000fe200078e00ff */
[----:B------:R-:W-:-:S02]  /*aca0*/  IABS R9, R20 ;  /* 0x0000001400097213 */ /* 0x000fc40000000000 */
[----:B------:R-:W-:Y:S01]  /*acb0*/  IABS R243, R4 ;  /* 0x0000000400f37213 */ /* 0x000fe20000000000 */
[----:B------:R-:W-:Y:S02]  /*acc0*/  @!P3 IMAD.IADD R241, R241, 0x1, -R44 ;  /* 0x00000001f1f1b824 */ /* 0x000fe400078e0a2c */
[----:B------:R-:W-:-:S03]  /*acd0*/  IMAD.HI.U32 R7, R2, R239, RZ ;  /* 0x000000ef02077227 */ /* 0x000fc600078e00ff */
[----:B------:R-:W-:Y:S01]  /*ace0*/  ISETP.GT.U32.AND P3, PT, R44, R241, PT ;  /* 0x000000f12c00720c */ /* 0x000fe20003f64070 */
[----:B------:R-:W-:Y:S02]  /*acf0*/  @!P6 IMAD.IADD R240, R240, 0x1, -R44 ;  /* 0x00000001f0f0e824 */ /* 0x000fe400078e0a2c */
[----:B------:R-:W-:Y:S02]  /*ad00*/  IMAD.MOV R5, RZ, RZ, -R5 ;  /* 0x000000ffff057224 */ /* 0x000fe400078e0a05 */
[----:B------:R-:W-:Y:S01]  /*ad10*/  IMAD.MOV R7, RZ, RZ, -R7 ;  /* 0x000000ffff077224 */ /* 0x000fe200078e0a07 */
[C---:B------:R-:W-:Y:S01]  /*ad20*/  ISETP.GT.U32.AND P6, PT, R44.reuse, R240, PT ;  /* 0x000000f02c00720c */ /* 0x040fe20003fc4070 */
[C---:B------:R-:W-:Y:S02]  /*ad30*/  IMAD R245, R44.reuse, R5, R245 ;  /* 0x000000052cf57224 */ /* 0x040fe400078e02f5 */
[----:B------:R-:W-:Y:S02]  /*ad40*/  IMAD R239, R44, R7, R239 ;  /* 0x000000072cef7224 */ /* 0x000fe400078e02ef */
[----:B------:R-:W-:-:S03]  /*ad50*/  IMAD.HI.U32 R7, R2, R243, RZ ;  /* 0x000000f302077227 */ /* 0x000fc600078e00ff */
[C---:B------:R-:W-:Y:S01]  /*ad60*/  ISETP.GT.U32.AND P1, PT, R44.reuse, R239, PT ;  /* 0x000000ef2c00720c */ /* 0x040fe20003f24070 */
[----:B------:R-:W-:Y:S01]  /*ad70*/  @!P3 IMAD.IADD R241, R241, 0x1, -R44 ;  /* 0x00000001f1f1b824 */ /* 0x000fe200078e0a2c */
[----:B------:R-:W-:Y:S01]  /*ad80*/  ISETP.GT.U32.AND P3, PT, R44, R245, PT ;  /* 0x000000f52c00720c */ /* 0x000fe20003f64070 */
[----:B------:R-:W-:Y:S01]  /*ad90*/  IMAD.HI.U32 R5, R2, R247, RZ ;  /* 0x000000f702057227 */ /* 0x000fe200078e00ff */
[----:B------:R-:W-:-:S03]  /*ada0*/  IADD3 R7, -R7, RZ, RZ ;  /* 0x000000ff07077210 */ /* 0x000fc60007ffe1ff */
[--C-:B------:R-:W-:Y:S01]  /*adb0*/  @!P6 IMAD.IADD R240, R240, 0x1, -R44.reuse ;  /* 0x00000001f0f0e824 */ /* 0x100fe200078e0a2c */
[C---:B------:R-:W-:Y:S01]  /*adc0*/  ISETP.GT.U32.AND P6, PT, R44.reuse, R244, PT ;  /* 0x000000f42c00720c */ /* 0x040fe20003fc4070 */
[----:B------:R-:W-:Y:S02]  /*add0*/  IMAD R243, R44, R7, R243 ;  /* 0x000000072cf37224 */ /* 0x000fe400078e02f3 */
[----:B------:R-:W-:Y:S02]  /*ade0*/  IMAD.HI.U32 R7, R2, R248, RZ ;  /* 0x000000f802077227 */ /* 0x000fe400078e00ff */
[----:B------:R-:W-:Y:S02]  /*adf0*/  @!P1 IADD3 R239, R239, -R44, RZ ;  /* 0x8000002cefef9210 */ /* 0x000fe40007ffe0ff */
[----:B------:R-:W-:Y:S02]  /*ae00*/  IMAD.MOV R7, RZ, RZ, -R7 ;  /* 0x000000ffff077224 */ /* 0x000fe400078e0a07 */
[----:B------:R-:W-:Y:S01]  /*ae10*/  @!P3 IMAD.IADD R245, R245, 0x1, -R44 ;  /* 0x00000001f5f5b824 */ /* 0x000fe200078e0a2c */
[----:B------:R-:W-:Y:S01]  /*ae20*/  ISETP.GT.U32.AND P1, PT, R44, R239, PT ;  /* 0x000000ef2c00720c */ /* 0x000fe20003f24070 */
[----:B------:R-:W-:-:S02]  /*ae30*/  IMAD.MOV R5, RZ, RZ, -R5 ;  /* 0x000000ffff057224 */ /* 0x000fc400078e0a05 */
[----:B------:R-:W-:Y:S01]  /*ae40*/  @!P6 IMAD.IADD R244, R244, 0x1, -R44 ;  /* 0x00000001f4f4e824 */ /* 0x000fe200078e0a2c */
[C---:B------:R-:W-:Y:S01]  /*ae50*/  ISETP.GT.U32.AND P3, PT, R44.reuse, R245, PT ;  /* 0x000000f52c00720c */ /* 0x040fe20003f64070 */
[C---:B------:R-:W-:Y:S02]  /*ae60*/  IMAD R248, R44.reuse, R7, R248 ;  /* 0x000000072cf87224 */ /* 0x040fe400078e02f8 */
[C---:B------:R-:W-:Y:S01]  /*ae70*/  IMAD R247, R44.reuse, R5, R247 ;  /* 0x000000052cf77224 */ /* 0x040fe200078e02f7 */
[----:B------:R-:W-:Y:S01]  /*ae80*/  ISETP.GT.U32.AND P6, PT, R44, R244, PT ;  /* 0x000000f42c00720c */ /* 0x000fe20003fc4070 */
[----:B------:R-:W-:-:S04]  /*ae90*/  IMAD.HI.U32 R5, R2, R249, RZ ;  /* 0x000000f902057227 */ /* 0x000fc800078e00ff */
[----:B------:R-:W-:Y:S01]  /*aea0*/  VIADD R3, R152, 0xe4 ;  /* 0x000000e498037836 */ /* 0x000fe20000000000 */
[----:B------:R-:W-:Y:S01]  /*aeb0*/  @!P1 IADD3 R239, R239, -R44, RZ ;  /* 0x8000002cefef9210 */ /* 0x000fe20007ffe0ff */
[----:B------:R-:W-:Y:S01]  /*aec0*/  IMAD.MOV R5, RZ, RZ, -R5 ;  /* 0x000000ffff057224 */ /* 0x000fe200078e0a05 */
[C---:B------:R-:W-:Y:S01]  /*aed0*/  ISETP.GT.U32.AND P1, PT, R44.reuse, R243, PT ;  /* 0x000000f32c00720c */ /* 0x040fe20003f24070 */
[--C-:B------:R-:W-:Y:S01]  /*aee0*/  @!P3 IMAD.IADD R245, R245, 0x1, -R44.reuse ;  /* 0x00000001f5f5b824 */ /* 0x100fe200078e0a2c */
[----:B------:R-:W-:Y:S01]  /*aef0*/  IABS R242, R3 ;  /* 0x0000000300f27213 */ /* 0x000fe20000000000 */
[----:B------:R-:W-:Y:S02]  /*af00*/  IMAD R249, R44, R5, R249 ;  /* 0x000000052cf97224 */ /* 0x000fe400078e02f9 */
[----:B------:R-:W-:Y:S01]  /*af10*/  @!P6 IMAD.IADD R244, R244, 0x1, -R44 ;  /* 0x00000001f4f4e824 */ /* 0x000fe200078e0a2c */
[----:B------:R-:W-:Y:S01]  /*af20*/  ISETP.GT.U32.AND P6, PT, R44, R248, PT ;  /* 0x000000f82c00720c */ /* 0x000fe20003fc4070 */
[----:B------:R-:W-:Y:S01]  /*af30*/  IMAD.HI.U32 R8, R2, R242, RZ ;  /* 0x000000f202087227 */ /* 0x000fe200078e00ff */
[----:B------:R-:W-:-:S03]  /*af40*/  ISETP.GT.U32.AND P3, PT, R44, R249, PT ;  /* 0x000000f92c00720c */ /* 0x000fc60003f64070 */
[----:B------:R-:W-:Y:S02]  /*af50*/  IMAD.MOV R8, RZ, RZ, -R8 ;  /* 0x000000ffff087224 */ /* 0x000fe400078e0a08 */
[----:B------:R-:W-:-:S04]  /*af60*/  IMAD.HI.U32 R7, R2, R251, RZ ;  /* 0x000000fb02077227 */ /* 0x000fc800078e00ff */
[----:B------:R-:W-:Y:S02]  /*af70*/  IMAD R242, R44, R8, R242 ;  /* 0x000000082cf27224 */ /* 0x000fe400078e02f2 */
[----:B------:R-:W-:Y:S02]  /*af80*/  @!P6 IMAD.IADD R248, R248, 0x1, -R44 ;  /* 0x00000001f8f8e824 */ /* 0x000fe400078e0a2c */
[----:B------:R-:W-:Y:S01]  /*af90*/  VIADD R8, R152, 0xee ;  /* 0x000000ee98087836 */ /* 0x000fe20000000000 */
[----:B------:R-:W-:Y:S01]  /*afa0*/  @!P3 IADD3 R249, R249, -R44, RZ ;  /* 0x8000002cf9f9b210 */ /* 0x000fe20007ffe0ff */
[----:B------:R-:W-:Y:S01]  /*afb0*/  IMAD.MOV R5, RZ, RZ, -R7 ;  /* 0x000000ffff057224 */ /* 0x000fe200078e0a07 */
[----:B------:R-:W-:Y:S01]  /*afc0*/  ISETP.GT.U32.AND P6, PT, R44, R248, PT ;  /* 0x000000f82c00720c */ /* 0x000fe20003fc4070 */
[----:B------:R-:W-:Y:S01]  /*afd0*/  IMAD.HI.U32 R246, R2, R6, RZ ;  /* 0x0000000602f67227 */ /* 0x000fe200078e00ff */
[----:B------:R-:W-:Y:S02]  /*afe0*/  IABS R19, R8 ;  /* 0x0000000800137213 */ /* 0x000fe40000000000 */
[C---:B------:R-:W-:Y:S01]  /*aff0*/  ISETP.GT.U32.AND P3, PT, R44.reuse, R249, PT ;  /* 0x000000f92c00720c */ /* 0x040fe20003f64070 */
[----:B------:R-:W-:Y:S01]  /*b000*/  IMAD R251, R44, R5, R251 ;  /* 0x000000052cfb7224 */ /* 0x000fe200078e02fb */
[----:B------:R-:W-:Y:S01]  /*b010*/  IABS R7, R152 ;  /* 0x0000009800077213 */ /* 0x000fe20000000000 */
[----:B------:R-:W-:-:S04]  /*b020*/  IMAD.HI.U32 R5, R2, R19, RZ ;  /* 0x0000001302057227 */ /* 0x000fc800078e00ff */
[----:B------:R-:W-:Y:S02]  /*b030*/  IMAD.MOV R246, RZ, RZ, -R246 ;  /* 0x000000fffff67224 */ /* 0x000fe400078e0af6 */
[----:B------:R-:W-:Y:S01]  /*b040*/  @!P6 IMAD.IADD R248, R248, 0x1, -R44 ;  /* 0x00000001f8f8e824 */ /* 0x000fe200078e0a2c */
[----:B------:R-:W-:Y:S01]  /*b050*/  ISETP.GE.AND P6, PT, R3, RZ, PT ;  /* 0x000000ff0300720c */ /* 0x000fe20003fc6270 */
[----:B------:R-:W-:Y:S02]  /*b060*/  IMAD.MOV R3, RZ, RZ, -R5 ;  /* 0x000000ffff037224 */ /* 0x000fe400078e0a05 */
[C---:B------:R-:W-:Y:S02]  /*b070*/  IMAD R246, R44.reuse, R246, R6 ;  /* 0x000000f62cf67224 */ /* 0x040fe400078e0206 */
[----:B------:R-:W-:Y:S02]  /*b080*/  IMAD R19, R44, R3, R19 ;  /* 0x000000032c137224 */ /* 0x000fe400078e0213 */
[----:B------:R-:W-:-:S04]  /*b090*/  IMAD.HI.U32 R3, R2, R17, RZ ;  /* 0x0000001102037227 */ /* 0x000fc800078e00ff */
[----:B------:R-:W-:-:S04]  /*b0a0*/  IMAD.HI.U32 R6, R2, R250, RZ ;  /* 0x000000fa02067227 */ /* 0x000fc800078e00ff */
[----:B------:R-:W-:-:S04]  /*b0b0*/  IMAD.HI.U32 R8, R2, R18, RZ ;  /* 0x0000001202087227 */ /* 0x000fc800078e00ff */
[----:B------:R-:W-:Y:S01]  /*b0c0*/  @!P3 IMAD.IADD R249, R249, 0x1, -R44 ;  /* 0x00000001f9f9b824 */ /* 0x000fe200078e0a2c */
[----:B------:R-:W-:Y:S01]  /*b0d0*/  ISETP.GE.AND P3, PT, R4, RZ, PT ;  /* 0x000000ff0400720c */ /* 0x000fe20003f66270 */
[----:B------:R-:W-:Y:S02]  /*b0e0*/  IMAD.MOV R3, RZ, RZ, -R3 ;  /* 0x000000ffff037224 */ /* 0x000fe400078e0a03 */
[----:B------:R-:W-:Y:S02]  /*b0f0*/  IMAD.MOV R6, RZ, RZ, -R6 ;  /* 0x000000ffff067224 */ /* 0x000fe400078e0a06 */
[----:B------:R-:W-:Y:S01]  /*b100*/  IMAD.MOV R5, RZ, RZ, -R8 ;  /* 0x000000ffff057224 */ /* 0x000fe200078e0a08 */
[----:B------:R-:W-:Y:S01]  /*b110*/  IABS R8, R252 ;  /* 0x000000fc00087213 */ /* 0x000fe20000000000 */
[----:B------:R-:W-:-:S04]  /*b120*/  IMAD.HI.U32 R4, R2, R16, RZ ;  /* 0x0000001002047227 */ /* 0x000fc800078e00ff */
[C---:B------:R-:W-:Y:S02]  /*b130*/  IMAD R17, R44.reuse, R3, R17 ;  /* 0x000000032c117224 */ /* 0x040fe400078e0211 */
[C---:B------:R-:W-:Y:S02]  /*b140*/  IMAD R250, R44.reuse, R6, R250 ;  /* 0x000000062cfa7224 */ /* 0x040fe400078e02fa */
[----:B------:R-:W-:Y:S02]  /*b150*/  IMAD R18, R44, R5, R18 ;  /* 0x000000052c127224 */ /* 0x000fe400078e0212 */
[----:B------:R-:W-:Y:S02]  /*b160*/  IMAD.MOV R3, RZ, RZ, -R4 ;  /* 0x000000ffff037224 */ /* 0x000fe400078e0a04 */
[----:B------:R-:W-:-:S04]  /*b170*/  IMAD.HI.U32 R6, R2, R7, RZ ;  /* 0x0000000702067227 */ /* 0x000fc800078e00ff */
[----:B------:R-:W-:Y:S01]  /*b180*/  IMAD.HI.U32 R5, R2, R14, RZ ;  /* 0x0000000e02057227 */ /* 0x000fe200078e00ff */
[----:B------:R-:W-:-:S03]  /*b190*/  IADD3 R6, -R6, RZ, RZ ;  /* 0x000000ff06067210 */ /* 0x000fc60007ffe1ff */
[----:B------:R-:W-:Y:S02]  /*b1a0*/  IMAD R16, R44, R3, R16 ;  /* 0x000000032c107224 */ /* 0x000fe400078e0210 */
[----:B------:R-:W-:Y:S02]  /*b1b0*/  IMAD.MOV R3, RZ, RZ, -R5 ;  /* 0x000000ffff037224 */ /* 0x000fe400078e0a05 */
[----:B------:R-:W-:-:S04]  /*b1c0*/  IMAD.HI.U32 R4, R2, R13, RZ ;  /* 0x0000000d02047227 */ /* 0x000fc800078e00ff */
[----:B------:R-:W-:Y:S02]  /*b1d0*/  IMAD R14, R44, R3, R14 ;  /* 0x000000032c0e7224 */ /* 0x000fe400078e020e */
[----:B------:R-:W-:-:S04]  /*b1e0*/  IMAD.HI.U32 R3, R2, R12, RZ ;  /* 0x0000000c02037227 */ /* 0x000fc800078e00ff */
[----:B------:R-:W-:Y:S01]  /*b1f0*/  IMAD R7, R44, R6, R7 ;  /* 0x000000062c077224 */ /* 0x000fe200078e0207 */
[----:B------:R-:W-:Y:S01]  /*b200*/  IADD3 R3, -R3, RZ, RZ ;  /* 0x000000ff03037210 */ /* 0x000fe20007ffe1ff */
[----:B------:R-:W-:-:S04]  /*b210*/  IMAD.HI.U32 R6, R2, R15, RZ ;  /* 0x0000000f02067227 */ /* 0x000fc800078e00ff */
[----:B------:R-:W-:Y:S02]  /*b220*/  IMAD.MOV R4, RZ, RZ, -R4 ;  /* 0x000000ffff047224 */ /* 0x000fe400078e0a04 */
[----:B------:R-:W-:Y:S02]  /*b230*/  IMAD.MOV R6, RZ, RZ, -R6 ;  /* 0x000000ffff067224 */ /* 0x000fe400078e0a06 */
[----:B------:R-:W-:Y:S02]  /*b240*/  IMAD R13, R44, R4, R13 ;  /* 0x000000042c0d7224 */ /* 0x000fe400078e020d */
[----:B------:R-:W-:-:S04]  /*b250*/  IMAD.HI.U32 R4, R2, R11, RZ ;  /* 0x0000000b02047227 */ /* 0x000fc800078e00ff */
[----:B------:R-:W-:-:S04]  /*b260*/  IMAD.HI.U32 R5, R2, R10, RZ ;  /* 0x0000000a02057227 */ /* 0x000fc800078e00ff */
[----:B------:R-:W-:-:S04]  /*b270*/  IMAD.HI.U32 R42, R2, R8, RZ ;  /* 0x00000008022a7227 */ /* 0x000fc800078e00ff */
[----:B------:R-:W-:-:S04]  /*b280*/  IMAD.HI.U32 R125, R2, R9, RZ ;  /* 0x00000009027d7227 */ /* 0x000fc800078e00ff */
[C---:B------:R-:W-:Y:S02]  /*b290*/  IMAD R15, R44.reuse, R6, R15 ;  /* 0x000000062c0f7224 */ /* 0x040fe400078e020f */
[C---:B------:R-:W-:Y:S02]  /*b2a0*/  IMAD R12, R44.reuse, R3, R12 ;  /* 0x000000032c0c7224 */ /* 0x040fe400078e020c */
[----:B------:R-:W-:Y:S01]  /*b2b0*/  IMAD.MOV R6, RZ, RZ, -R4 ;  /* 0x000000ffff067224 */ /* 0x000fe200078e0a04 */
[----:B------:R-:W-:Y:S01]  /*b2c0*/  IADD3 R4, -R125, RZ, RZ ;  /* 0x000000ff7d047210 */ /* 0x000fe20007ffe1ff */
[----:B------:R-:W-:Y:S02]  /*b2d0*/  IMAD.MOV R3, RZ, RZ, -R5 ;  /* 0x000000ffff037224 */ /* 0x000fe400078e0a05 */
[----:B------:R-:W-:Y:S01]  /*b2e0*/  IMAD.MOV R5, RZ, RZ, -R42 ;  /* 0x000000ffff057224 */ /* 0x000fe200078e0a2a */
[----:B------:R-:W-:Y:S01]  /*b2f0*/  IABS R42, R29 ;  /* 0x0000001d002a7213 */ /* 0x000fe20000000000 */
[C---:B------:R-:W-:Y:S01]  /*b300*/  IMAD R11, R44.reuse, R6, R11 ;  /* 0x000000062c0b7224 */ /* 0x040fe200078e020b */
[----:B------:R-:W-:Y:S01]  /*b310*/  IABS R6, R153 ;  /* 0x0000009900067213 */ /* 0x000fe20000000000 */
[C---:B------:R-:W-:Y:S01]  /*b320*/  IMAD R8, R44.reuse, R5, R8 ;  /* 0x000000052c087224 */ /* 0x040fe200078e0208 */
[----:B------:R-:W-:Y:S01]  /*b330*/  IABS R5, R155 ;  /* 0x0000009b00057213 */ /* 0x000fe20000000000 */
[C---:B------:R-:W-:Y:S01]  /*b340*/  IMAD R10, R44.reuse, R3, R10 ;  /* 0x000000032c0a7224 */ /* 0x040fe200078e020a */
[----:B------:R-:W-:Y:S01]  /*b350*/  IABS R3, R158 ;  /* 0x0000009e00037213 */ /* 0x000fe20000000000 */
[----:B------:R-:W-:Y:S01]  /*b360*/  IMAD R9, R44, R4, R9 ;  /* 0x000000042c097224 */ /* 0x000fe200078e0209 */
[----:B------:R-:W-:Y:S01]  /*b370*/  IABS R4, R157 ;  /* 0x0000009d00047213 */ /* 0x000fe20000000000 */
[----:B------:R-:W-:-:S04]  /*b380*/  IMAD.HI.U32 R125, R2, R6, RZ ;  /* 0x00000006027d7227 */ /* 0x000fc800078e00ff */
[----:B------:R-:W-:-:S04]  /*b390*/  IMAD.HI.U32 R43, R2, R5, RZ ;  /* 0x00000005022b7227 */ /* 0x000fc800078e00ff */
[----:B------:R-:W-:-:S04]  /*b3a0*/  IMAD.HI.U32 R28, R2, R4, RZ ;  /* 0x00000004021c7227 */ /* 0x000fc800078e00ff */
[----:B------:R-:W-:-:S04]  /*b3b0*/  IMAD.HI.U32 R26, R2, R3, RZ ;  /* 0x00000003021a7227 */ /* 0x000fc800078e00ff */
[----:B------:R-:W-:Y:S01]  /*b3c0*/  IMAD.HI.U32 R0, R2, R42, RZ ;  /* 0x0000002a02007227 */ /* 0x000fe200078e00ff */
[----:B------:R-:W-:-:S03]  /*b3d0*/  IADD3 R2, -R125, RZ, RZ ;  /* 0x000000ff7d027210 */ /* 0x000fc60007ffe1ff */
[----:B------:R-:W-:Y:S02]  /*b3e0*/  IMAD.MOV R125, RZ, RZ, -R43 ;  /* 0x000000ffff7d7224 */ /* 0x000fe400078e0a2b */
[----:B------:R-:W2:Y:S01]  /*b3f0*/  LDL.LU R43, [R1+0x2c24] ;  /* 0x002c2400012b7983 */ /* 0x000ea20000300800 */
[----:B------:R-:W-:Y:S02]  /*b400*/  @!P1 IMAD.IADD R243, R243, 0x1, -R44 ;  /* 0x00000001f3f39824 */ /* 0x000fe400078e0a2c */
[----:B------:R-:W-:Y:S01]  /*b410*/  @!P5 IMAD.MOV R238, RZ, RZ, -R238 ;  /* 0x000000ffffeed224 */ /* 0x000fe200078e0aee */
[C---:B------:R-:W-:Y:S02]  /*b420*/  ISETP.GT.U32.AND P5, PT, R44.reuse, R242, PT ;  /* 0x000000f22c00720c */ /* 0x040fe40003fa4070 */
[----:B------:R-:W-:-:S11]  /*b430*/  ISETP.GT.U32.AND P1, PT, R44, R243, PT ;  /* 0x000000f32c00720c */ /* 0x000fd60003f24070 */
[----:B------:R-:W-:Y:S02]  /*b440*/  @!P5 IADD3 R242, R242, -R44, RZ ;  /* 0x8000002cf2f2d210 */ /* 0x000fe40007ffe0ff */
[----:B------:R-:W-:Y:S01]  /*b450*/  @!P1 IMAD.IADD R243, R243, 0x1, -R44 ;  /* 0x00000001f3f39824 */ /* 0x000fe200078e0a2c */
[C---:B------:R-:W-:Y:S02]  /*b460*/  ISETP.GT.U32.AND P1, PT, R44.reuse, R247, PT ;  /* 0x000000f72c00720c */ /* 0x040fe40003f24070 */
[----:B------:R-:W-:-:S11]  /*b470*/  ISETP.GT.U32.AND P5, PT, R44, R242, PT ;  /* 0x000000f22c00720c */ /* 0x000fd60003fa4070 */
[-C--:B------:R-:W-:Y:S02]  /*b480*/  @!P1 IADD3 R247, R247, -R44.reuse, RZ ;  /* 0x8000002cf7f79210 */ /* 0x080fe40007ffe0ff */
[----:B------:R-:W-:Y:S02]  /*b490*/  @!P5 IADD3 R242, R242, -R44, RZ ;  /* 0x8000002cf2f2d210 */ /* 0x000fe40007ffe0ff */
[C---:B------:R-:W-:Y:S02]  /*b4a0*/  ISETP.GT.U32.AND P1, PT, R44.reuse, R247, PT ;  /* 0x000000f72c00720c */ /* 0x040fe40003f24070 */
[----:B------:R-:W-:-:S11]  /*b4b0*/  ISETP.GT.U32.AND P5, PT, R44, R246, PT ;  /* 0x000000f62c00720c */ /* 0x000fd60003fa4070 */
[----:B------:R-:W-:Y:S01]  /*b4c0*/  @!P1 IMAD.IADD R247, R247, 0x1, -R44 ;  /* 0x00000001f7f79824 */ /* 0x000fe200078e0a2c */
[----:B------:R-:W-:Y:S02]  /*b4d0*/  ISETP.GT.U32.AND P1, PT, R44, R251, PT ;  /* 0x000000fb2c00720c */ /* 0x000fe40003f24070 */
[----:B------:R-:W-:-:S04]  /*b4e0*/  @!P5 IADD3 R246, R246, -R44, RZ ;  /* 0x8000002cf6f6d210 */ /* 0x000fc80007ffe0ff */
[----:B------:R-:W-:-:S07]  /*b4f0*/  ISETP.GT.U32.AND P5, PT, R44, R246, PT ;  /* 0x000000f62c00720c */ /* 0x000fce0003fa4070 */
[----:B------:R-:W-:-:S05]  /*b500*/  @!P1 IMAD.IADD R251, R251, 0x1, -R44 ;  /* 0x00000001fbfb9824 */ /* 0x000fca00078e0a2c */
[----:B------:R-:W-:Y:S01]  /*b510*/  ISETP.GT.U32.AND P1, PT, R44, R251, PT ;  /* 0x000000fb2c00720c */ /* 0x000fe20003f24070 */
[----:B------:R-:W-:Y:S01]  /*b520*/  @!P5 IMAD.IADD R246, R246, 0x1, -R44 ;  /* 0x00000001f6f6d824 */ /* 0x000fe200078e0a2c */
[----:B------:R-:W-:-:S11]  /*b530*/  ISETP.GT.U32.AND P5, PT, R44, R250, PT ;  /* 0x000000fa2c00720c */ /* 0x000fd60003fa4070 */
[--C-:B------:R-:W-:Y:S01]  /*b540*/  @!P1 IMAD.IADD R251, R251, 0x1, -R44.reuse ;  /* 0x00000001fbfb9824 */ /* 0x100fe200078e0a2c */
[----:B------:R-:W-:Y:S01]  /*b550*/  ISETP.GT.U32.AND P1, PT, R44, R18, PT ;  /* 0x000000122c00720c */ /* 0x000fe20003f24070 */
[----:B------:R-:W-:-:S05]  /*b560*/  @!P5 IMAD.IADD R250, R250, 0x1, -R44 ;  /* 0x00000001fafad824 */ /* 0x000fca00078e0a2c */
[----:B------:R-:W-:-:S07]  /*b570*/  ISETP.GT.U32.AND P5, PT, R44, R250, PT ;  /* 0x000000fa2c00720c */ /* 0x000fce0003fa4070 */
[----:B------:R-:W-:-:S04]  /*b580*/  @!P1 IADD3 R18, R18, -R44, RZ ;  /* 0x8000002c12129210 */ /* 0x000fc80007ffe0ff */
[----:B------:R-:W-:Y:S02]  /*b590*/  ISETP.GT.U32.AND P1, PT, R44, R18, PT ;  /* 0x000000122c00720c */ /* 0x000fe40003f24070 */
[----:B------:R-:W-:Y:S01]  /*b5a0*/  @!P5 IMAD.IADD R250, R250, 0x1, -R44 ;  /* 0x00000001fafad824 */ /* 0x000fe200078e0a2c */
[----:B------:R-:W-:-:S10]  /*b5b0*/  ISETP.GT.U32.AND P5, PT, R44, R19, PT ;  /* 0x000000132c00720c */ /* 0x000fd40003fa4070 */
[--C-:B------:R-:W-:Y:S01]  /*b5c0*/  @!P1 IMAD.IADD R18, R18, 0x1, -R44.reuse ;  /* 0x0000000112129824 */ /* 0x100fe200078e0a2c */
[----:B------:R-:W-:Y:S02]  /*b5d0*/  ISETP.GT.U32.AND P1, PT, R44, R16, PT ;  /* 0x000000102c00720c */ /* 0x000fe40003f24070 */
[----:B------:R-:W-:-:S05]  /*b5e0*/  @!P5 IMAD.IADD R19, R19, 0x1, -R44 ;  /* 0x000000011313d824 */ /* 0x000fca00078e0a2c */
[----:B------:R-:W-:-:S06]  /*b5f0*/  ISETP.GT.U32.AND P5, PT, R44, R19, PT ;  /* 0x000000132c00720c */ /* 0x000fcc0003fa4070 */
[----:B------:R-:W-:-:S05]  /*b600*/  @!P1 IMAD.IADD R16, R16, 0x1, -R44 ;  /* 0x0000000110109824 */ /* 0x000fca00078e0a2c */
[C---:B------:R-:W-:Y:S02]  /*b610*/  ISETP.GT.U32.AND P1, PT, R44.reuse, R16, PT ;  /* 0x000000102c00720c */ /* 0x040fe40003f24070 */
[----:B------:R-:W-:Y:S02]  /*b620*/  @!P5 IADD3 R19, R19, -R44, RZ ;  /* 0x8000002c1313d210 */ /* 0x000fe40007ffe0ff */
[----:B------:R-:W-:-:S09]  /*b630*/  ISETP.GT.U32.AND P5, PT, R44, R17, PT ;  /* 0x000000112c00720c */ /* 0x000fd20003fa4070 */
[----:B------:R-:W-:Y:S01]  /*b640*/  @!P1 IMAD.IADD R16, R16, 0x1, -R44 ;  /* 0x0000000110109824 */ /* 0x000fe200078e0a2c */
[----:B------:R-:W-:-:S03]  /*b650*/  ISETP.GT.U32.AND P1, PT, R44, R15, PT ;  /* 0x0000000f2c00720c */ /* 0x000fc60003f24070 */
[----:B------:R-:W-:-:S04]  /*b660*/  @!P5 IADD3 R17, R17, -R44, RZ ;  /* 0x8000002c1111d210 */ /* 0x000fc80007ffe0ff */
[----:B------:R-:W-:-:S06]  /*b670*/  ISETP.GT.U32.AND P5, PT, R44, R17, PT ;  /* 0x000000112c00720c */ /* 0x000fcc0003fa4070 */
[----:B------:R-:W-:Y:S02]  /*b680*/  @!P1 IADD3 R15, R15, -R44, RZ ;  /* 0x8000002c0f0f9210 */ /* 0x000fe40007ffe0ff */
[----:B------:R-:W-:Y:S02]  /*b690*/  ISETP.GT.U32.AND P1, PT, R44, R14, PT ;  /* 0x0000000e2c00720c */ /* 0x000fe40003f24070 */
[----:B------:R-:W-:-:S03]  /*b6a0*/  IADD3 R26, -R26, RZ, RZ ;  /* 0x000000ff1a1a7210 */ /* 0x000fc60007ffe1ff */
[----:B------:R-:W-:Y:S01]  /*b6b0*/  @!P5 IMAD.IADD R17, R17, 0x1, -R44 ;  /* 0x000000011111d824 */ /* 0x000fe200078e0a2c */
[----:B------:R-:W-:-:S07]  /*b6c0*/  ISETP.GT.U32.AND P5, PT, R44, R7, PT ;  /* 0x000000072c00720c */ /* 0x000fce0003fa4070 */
[----:B------:R-:W-:Y:S01]  /*b6d0*/  @!P1 IMAD.IADD R14, R14, 0x1, -R44 ;  /* 0x000000010e0e9824 */ /* 0x000fe200078e0a2c */
[C---:B------:R-:W-:Y:S01]  /*b6e0*/  ISETP.GT.U32.AND P1, PT, R44.reuse, R12, PT ;  /* 0x0000000c2c00720c */ /* 0x040fe20003f24070 */
[----:B------:R-:W-:Y:S01]  /*b6f0*/  IMAD R3, R44, R26, R3 ;  /* 0x0000001a2c037224 */ /* 0x000fe200078e0203 */
[----:B------:R-:W-:-:S03]  /*b700*/  @!P3 IADD3 R243, -R243, RZ, RZ ;  /* 0x000000fff3f3b210 */ /* 0x000fc60007ffe1ff */
[----:B------:R-:W-:-:S08]  /*b710*/  @!P5 IMAD.IADD R7, R7, 0x1, -R44 ;  /* 0x000000010707d824 */ /* 0x000fd000078e0a2c */
[----:B------:R-:W-:Y:S01]  /*b720*/  @!P1 IMAD.IADD R12, R12, 0x1, -R44 ;  /* 0x000000010c0c9824 */ /* 0x000fe200078e0a2c */
[C---:B------:R-:W-:Y:S01]  /*b730*/  ISETP.GT.U32.AND P1, PT, R44.reuse, R10, PT ;  /* 0x0000000a2c00720c */ /* 0x040fe20003f24070 */
[----:B------:R-:W1:Y:S01]  /*b740*/  S2R R26, SR_TID.X ;  /* 0x00000000001a7919 */ /* 0x000e620000002100 */
[----:B------:R-:W-:-:S11]  /*b750*/  ISETP.GT.U32.AND P5, PT, R44, R7, PT ;  /* 0x000000072c00720c */ /* 0x000fd60003fa4070 */
[----:B------:R-:W-:Y:S01]  /*b760*/  @!P1 IMAD.IADD R10, R10, 0x1, -R44 ;  /* 0x000000010a0a9824 */ /* 0x000fe200078e0a2c */
[C---:B------:R-:W-:Y:S01]  /*b770*/  ISETP.GT.U32.AND P1, PT, R44.reuse, R15, PT ;  /* 0x0000000f2c00720c */ /* 0x040fe20003f24070 */
[C---:B------:R-:W-:Y:S02]  /*b780*/  IMAD R5, R44.reuse, R125, R5 ;  /* 0x0000007d2c057224 */ /* 0x040fe400078e0205 */
[----:B------:R-:W-:Y:S01]  /*b790*/  IMAD.MOV R28, RZ, RZ, -R28 ;  /* 0x000000ffff1c7224 */ /* 0x000fe200078e0a1c */
[C---:B------:R-:W-:Y:S01]  /*b7a0*/  ISETP.GT.U32.AND P3, PT, R44.reuse, R10, PT ;  /* 0x0000000a2c00720c */ /* 0x040fe20003f64070 */
[----:B------:R-:W-:Y:S02]  /*b7b0*/  IMAD.MOV R0, RZ, RZ, -R0 ;  /* 0x000000ffff007224 */ /* 0x000fe400078e0a00 */
[----:B------:R-:W-:Y:S01]  /*b7c0*/  @!P5 IMAD.IADD R7, R7, 0x1, -R44 ;  /* 0x000000010707d824 */ /* 0x000fe200078e0a2c */
[----:B------:R-:W-:-:S05]  /*b7d0*/  ISETP.GT.U32.AND P5, PT, R44, R13, PT ;  /* 0x0000000d2c00720c */ /* 0x000fca0003fa4070 */
[----:B------:R-:W-:Y:S01]  /*b7e0*/  @!P1 IMAD.IADD R15, R15, 0x1, -R44 ;  /* 0x000000010f0f9824 */ /* 0x000fe200078e0a2c */
[----:B------:R-:W-:-:S03]  /*b7f0*/  ISETP.GT.U32.AND P1, PT, R44, R9, PT ;  /* 0x000000092c00720c */ /* 0x000fc60003f24070 */
[----:B------:R-:W-:Y:S02]  /*b800*/  @!P3 IADD3 R10, R10, -R44, RZ ;  /* 0x8000002c0a0ab210 */ /* 0x000fe40007ffe0ff */
[----:B------:R-:W-:Y:S02]  /*b810*/  ISETP.GE.AND P3, PT, R124, RZ, PT ;  /* 0x000000ff7c00720c */ /* 0x000fe40003f66270 */
[----:B------:R-:W2:Y:S01]  /*b820*/  LDC.64 R124, c[0x0][0x230] ;  /* 0x00008c00ff7c7b82 */ /* 0x000ea20000000a00 */
[C---:B------:R-:W-:Y:S02]  /*b830*/  IMAD R6, R44.reuse, R2, R6 ;  /* 0x000000022c067224 */ /* 0x040fe400078e0206 */
[C---:B------:R-:W-:Y:S02]  /*b840*/  IMAD R4, R44.reuse, R28, R4 ;  /* 0x0000001c2c047224 */ /* 0x040fe400078e0204 */
[--C-:B------:R-:W-:Y:S01]  /*b850*/  @!P5 IMAD.IADD R13, R13, 0x1, -R44.reuse ;  /* 0x000000010d0dd824 */ /* 0x100fe200078e0a2c */
[C---:B------:R-:W-:Y:S01]  /*b860*/  ISETP.GT.U32.AND P5, PT, R44.reuse, R11, PT ;  /* 0x0000000b2c00720c */ /* 0x040fe20003fa4070 */
[----:B------:R-:W-:Y:S01]  /*b870*/  @!P1 IMAD.IADD R9, R9, 0x1, -R44 ;  /* 0x0000000109099824 */ /* 0x000fe200078e0a2c */
[----:B------:R-:W-:Y:S01]  /*b880*/  ISETP.GE.AND P1, PT, R49, RZ, PT ;  /* 0x000000ff3100720c */ /* 0x000fe20003f26270 */
[----:B------:R-:W-:Y:S01]  /*b890*/  IMAD R2, R44, R0, R42 ;  /* 0x000000002c027224 */ /* 0x000fe200078e022a */
[----:B------:R-:W3:Y:S01]  /*b8a0*/  LDL.LU R49, [R1+0x7c] ;  /* 0x00007c0001317983 */ /* 0x000ee20000300800 */
[----:B------:R-:W-:-:S02]  /*b8b0*/  IMAD.MOV.U32 R0, RZ, RZ, R7 ;  /* 0x000000ffff007224 */ /* 0x000fc400078e0007 */
[C---:B-1----:R-:W-:Y:S01]  /*b8c0*/  IMAD.SHL.U32 R7, R26.reuse, 0x4, RZ ;  /* 0x000000041a077824 */ /* 0x042fe200078e00ff */
[----:B------:R-:W4:Y:S01]  /*b8d0*/  LDL.LU R28, [R1+0x80] ;  /* 0x00008000011c7983 */ /* 0x000f220000300800 */
[----:B------:R-:W-:-:S03]  /*b8e0*/  LOP3.LUT R42, R26, 0x60, RZ, 0xc0, !PT ;  /* 0x000000601a2a7812 */ /* 0x000fc600078ec0ff */
[----:B------:R-:W4:Y:S01]  /*b8f0*/  LDL.LU R26, [R1+0x84] ;  /* 0x00008400011a7983 */ /* 0x000f220000300800 */
[----:B------:R-:W-:-:S05]  /*b900*/  LOP3.LUT R7, R7, 0x7c, RZ, 0xc0, !PT ;  /* 0x0000007c07077812 */ /* 0x000fca00078ec0ff */
[----:B------:R-:W-:Y:S02]  /*b910*/  IMAD R7, R42, 0x400, R7 ;  /* 0x000004002a077824 */ /* 0x000fe400078e0207 */
[----:B--2---:R-:W-:Y:S02]  /*b920*/  IMAD R42, R43, R125, RZ ;  /* 0x0000007d2b2a7224 */ /* 0x004fe400078e02ff */
[----:B------:R-:W2:Y:S01]  /*b930*/  LDL.LU R43, [R1+0x2c20] ;  /* 0x002c2000012b7983 */ /* 0x000ea20000300800 */
[----:B------:R-:W-:Y:S01]  /*b940*/  @!P0 IMAD.MOV R240, RZ, RZ, -R240 ;  /* 0x000000fffff08224 */ /* 0x000fe200078e0af0 */
[----:B------:R-:W-:Y:S02]  /*b950*/  @!P2 IADD3 R239, -R239, RZ, RZ ;  /* 0x000000ffefefa210 */ /* 0x000fe40007ffe1ff */
[C---:B------:R-:W-:Y:S01]  /*b960*/  ISETP.GT.U32.AND P0, PT, R44.reuse, R14, PT ;  /* 0x0000000e2c00720c */ /* 0x040fe20003f04070 */
[----:B------:R-:W-:Y:S01]  /*b970*/  @!P5 IMAD.IADD R11, R11, 0x1, -R44 ;  /* 0x000000010b0bd824 */ /* 0x000fe200078e0a2c */
[----:B------:R-:W-:Y:S01]  /*b980*/  ISETP.GT.U32.AND P2, PT, R44, R13, PT ;  /* 0x0000000d2c00720c */ /* 0x000fe20003f44070 */
[----:B------:R-:W-:Y:S01]  /*b990*/  @!P6 IMAD.MOV R242, RZ, RZ, -R242 ;  /* 0x000000fffff2e224 */ /* 0x000fe200078e0af2 */
[----:B------:R-:W-:-:S02]  /*b9a0*/  ISETP.GE.AND P5, PT, R152, RZ, PT ;  /* 0x000000ff9800720c */ /* 0x000fc40003fa6270 */
[C---:B------:R-:W-:Y:S01]  /*b9b0*/  ISETP.GT.U32.AND P6, PT, R44.reuse, R11, PT ;  /* 0x0000000b2c00720c */ /* 0x040fe20003fc4070 */
[----:B------:R-:W-:Y:S01]  /*b9c0*/  @!P4 IMAD.MOV R241, RZ, RZ, -R241 ;  /* 0x000000fffff1c224 */ /* 0x000fe200078e0af1 */
[----:B------:R-:W-:-:S05]  /*b9d0*/  ISETP.GT.U32.AND P4, PT, R44, R12, PT ;  /* 0x0000000c2c00720c */ /* 0x000fca0003f84070 */
[----:B------:R-:W-:Y:S02]  /*b9e0*/  @!P0 IADD3 R14, R14, -R44, RZ ;  /* 0x8000002c0e0e8210 */ /* 0x000fe40007ffe0ff */
[C---:B------:R-:W-:Y:S01]  /*b9f0*/  ISETP.GT.U32.AND P0, PT, R44.reuse, R6, PT ;  /* 0x000000062c00720c */ /* 0x040fe20003f04070 */
[----:B------:R-:W-:Y:S01]  /*ba00*/  @!P2 IMAD.IADD R13, R13, 0x1, -R44 ;  /* 0x000000010d0da824 */ /* 0x000fe200078e0a2c */
[C---:B------:R-:W-:Y:S01]  /*ba10*/  ISETP.GT.U32.AND P2, PT, R44.reuse, R5, PT ;  /* 0x000000052c00720c */ /* 0x040fe20003f44070 */
[----:B------:R-:W-:Y:S01]  /*ba20*/  @!P5 IMAD.MOV R0, RZ, RZ, -R0 ;  /* 0x000000ffff00d224 */ /* 0x000fe200078e0a00 */
[C---:B------:R-:W-:Y:S01]  /*ba30*/  ISETP.GT.U32.AND P5, PT, R44.reuse, R8, PT ;  /* 0x000000082c00720c */ /* 0x040fe20003fa4070 */
[--C-:B------:R-:W-:Y:S01]  /*ba40*/  @!P6 IMAD.IADD R11, R11, 0x1, -R44.reuse ;  /* 0x000000010b0be824 */ /* 0x100fe200078e0a2c */
[----:B------:R-:W-:Y:S01]  /*ba50*/  ISETP.GT.U32.AND P6, PT, R44, R3, PT ;  /* 0x000000032c00720c */ /* 0x000fe20003fc4070 */
[----:B------:R-:W-:Y:S01]  /*ba60*/  @!P4 IMAD.IADD R12, R12, 0x1, -R44 ;  /* 0x000000010c0cc824 */ /* 0x000fe200078e0a2c */
[----:B------:R-:W-:-:S05]  /*ba70*/  ISETP.GT.U32.AND P4, PT, R44, R4, PT ;  /* 0x000000042c00720c */ /* 0x000fca0003f84070 */
[--C-:B------:R-:W-:Y:S01]  /*ba80*/  @!P0 IMAD.IADD R6, R6, 0x1, -R44.reuse ;  /* 0x0000000106068824 */ /* 0x100fe200078e0a2c */
[----:B------:R-:W-:Y:S02]  /*ba90*/  ISETP.GE.AND P0, PT, R48, RZ, PT ;  /* 0x000000ff3000720c */ /* 0x000fe40003f06270 */
[----:B------:R-:W-:Y:S02]  /*baa0*/  @!P2 IADD3 R5, R5, -R44, RZ ;  /* 0x8000002c0505a210 */ /* 0x000fe40007ffe0ff */
[----:B------:R-:W-:Y:S01]  /*bab0*/  ISETP.GE.AND P2, PT, R47, RZ, PT ;  /* 0x000000ff2f00720c */ /* 0x000fe20003f46270 */
[--C-:B------:R-:W-:Y:S02]  /*bac0*/  @!P5 IMAD.IADD R8, R8, 0x1, -R44.reuse ;  /* 0x000000010808d824 */ /* 0x100fe400078e0a2c */
[----:B------:R-:W-:Y:S01]  /*bad0*/  @!P6 IMAD.IADD R3, R3, 0x1, -R44 ;  /* 0x000000010303e824 */ /* 0x000fe200078e0a2c */
[----:B------:R-:W-:Y:S01]  /*bae0*/  ISETP.GE.AND P6, PT, R45, RZ, PT ;  /* 0x000000ff2d00720c */ /* 0x000fe20003fc6270 */
[----:B------:R-:W-:Y:S01]  /*baf0*/  @!P3 IMAD.MOV R244, RZ, RZ, -R244 ;  /* 0x000000fffff4b224 */ /* 0x000fe200078e0af4 */
[C---:B------:R-:W-:Y:S01]  /*bb00*/  ISETP.GT.U32.AND P3, PT, R44.reuse, R9, PT ;  /* 0x000000092c00720c */ /* 0x040fe20003f64070 */
[----:B------:R-:W-:Y:S01]  /*bb10*/  @!P1 IMAD.MOV R245, RZ, RZ, -R245 ;  /* 0x000000fffff59224 */ /* 0x000fe200078e0af5 */
[----:B------:R-:W-:Y:S01]  /*bb20*/  ISETP.GT.U32.AND P1, PT, R44, R8, PT ;  /* 0x000000082c00720c */ /* 0x000fe20003f24070 */
[----:B------:R-:W-:Y:S01]  /*bb30*/  @!P4 IMAD.IADD R4, R4, 0x1, -R44 ;  /* 0x000000010404c824 */ /* 0x000fe200078e0a2c */
[----:B------:R-:W-:Y:S01]  /*bb40*/  ISETP.GE.AND P4, PT, R46, RZ, PT ;  /* 0x000000ff2e00720c */ /* 0x000fe20003f86270 */
[----:B------:R-:W-:Y:S01]  /*bb50*/  @!P0 IMAD.MOV R246, RZ, RZ, -R246 ;  /* 0x000000fffff68224 */ /* 0x000fe200078e0af6 */
[----:B------:R-:W-:-:S02]  /*bb60*/  ISETP.GT.U32.AND P5, PT, R44, R2, PT ;  /* 0x000000022c00720c */ /* 0x000fc40003fa4070 */
[C---:B------:R-:W-:Y:S02]  /*bb70*/  ISETP.GT.U32.AND P0, PT, R44.reuse, R6, PT ;  /* 0x000000062c00720c */ /* 0x040fe40003f04070 */
[----:B------:R-:W-:Y:S02]  /*bb80*/  @!P2 IADD3 R247, -R247, RZ, RZ ;  /* 0x000000fff7f7a210 */ /* 0x000fe40007ffe1ff */
[----:B------:R-:W-:Y:S01]  /*bb90*/  ISETP.GT.U32.AND P2, PT, R44, R5, PT ;  /* 0x000000052c00720c */ /* 0x000fe20003f44070 */
[C---:B------:R-:W-:Y:S01]  /*bba0*/  VIADD R48, R152.reuse, 0xed ;  /* 0x000000ed98307836 */ /* 0x040fe20000000000 */
[----:B------:R-:W-:Y:S01]  /*bbb0*/  IADD3 R47, R152, 0xec, RZ ;  /* 0x000000ec982f7810 */ /* 0x000fe20007ffe0ff */
[----:B------:R-:W-:Y:S01]  /*bbc0*/  @!P6 IMAD.MOV R249, RZ, RZ, -R249 ;  /* 0x000000fffff9e224 */ /* 0x000fe200078e0af9 */
[----:B------:R-:W-:Y:S01]  /*bbd0*/  ISETP.GT.U32.AND P6, PT, R44, R3, PT ;  /* 0x000000032c00720c */ /* 0x000fe20003fc4070 */
[--C-:B------:R-:W-:Y:S01]  /*bbe0*/  @!P3 IMAD.IADD R9, R9, 0x1, -R44.reuse ;  /* 0x000000010909b824 */ /* 0x100fe200078e0a2c */
[----:B------:R-:W-:Y:S01]  /*bbf0*/  ISETP.GE.AND P3, PT, R47, RZ, PT ;  /* 0x000000ff2f00720c */ /* 0x000fe20003f66270 */
[----:B------:R-:W-:Y:S01]  /*bc00*/  @!P1 IMAD.IADD R8, R8, 0x1, -R44 ;  /* 0x0000000108089824 */ /* 0x000fe200078e0a2c */
[----:B------:R-:W-:Y:S01]  /*bc10*/  ISETP.GE.AND P1, PT, R48, RZ, PT ;  /* 0x000000ff3000720c */ /* 0x000fe20003f26270 */
[----:B------:R-:W-:Y:S01]  /*bc20*/  @!P4 IMAD.MOV R248, RZ, RZ, -R248 ;  /* 0x000000fffff8c224 */ /* 0x000fe200078e0af8 */
[----:B------:R-:W-:Y:S01]  /*bc30*/  ISETP.GT.U32.AND P4, PT, R44, R4, PT ;  /* 0x000000042c00720c */ /* 0x000fe20003f84070 */
[C---:B------:R-:W-:Y:S01]  /*bc40*/  VIADD R48, R152.reuse, 0xef ;  /* 0x000000ef98307836 */ /* 0x040fe20000000000 */
[----:B------:R-:W-:Y:S01]  /*bc50*/  IADD3 R47, R152, 0xee, RZ ;  /* 0x000000ee982f7810 */ /* 0x000fe20007ffe0ff */
[--C-:B------:R-:W-:Y:S01]  /*bc60*/  @!P0 IMAD.IADD R6, R6, 0x1, -R44.reuse ;  /* 0x0000000106068824 */ /* 0x100fe200078e0a2c */
[----:B------:R-:W-:Y:S01]  /*bc70*/  @!P5 IADD3 R2, R2, -R44, RZ ;  /* 0x8000002c0202d210 */ /* 0x000fe20007ffe0ff */
[----:B------:R-:W-:Y:S01]  /*bc80*/  @!P2 IMAD.IADD R5, R5, 0x1, -R44 ;  /* 0x000000010505a824 */ /* 0x000fe200078e0a2c */
[----:B------:R-:W-:-:S02]  /*bc90*/  ISETP.GE.AND P0, PT, R47, RZ, PT ;  /* 0x000000ff2f00720c */ /* 0x000fc40003f06270 */
[----:B------:R-:W-:Y:S01]  /*bca0*/  ISETP.GE.AND P2, PT, R48, RZ, PT ;  /* 0x000000ff3000720c */ /* 0x000fe20003f46270 */
[----:B------:R-:W-:Y:S01]  /*bcb0*/  VIADD R48, R152, 0xf1 ;  /* 0x000000f198307836 */ /* 0x000fe20000000000 */
[----:B------:R-:W-:Y:S01]  /*bcc0*/  ISETP.GT.U32.AND P5, PT, R44, R2, PT ;  /* 0x000000022c00720c */ /* 0x000fe20003fa4070 */
[----:B------:R-:W-:Y:S01]  /*bcd0*/  @!P6 IMAD.IADD R3, R3, 0x1, -R44 ;  /* 0x000000010303e824 */ /* 0x000fe200078e0a2c */
[----:B------:R-:W-:Y:S01]  /*bce0*/  IADD3 R47, R152, 0xf0, RZ ;  /* 0x000000f0982f7810 */ /* 0x000fe20007ffe0ff */
[----:B------:R-:W-:Y:S01]  /*bcf0*/  @!P3 IMAD.MOV R250, RZ, RZ, -R250 ;  /* 0x000000fffffab224 */ /* 0x000fe200078e0afa */
[----:B------:R-:W-:Y:S01]  /*bd00*/  ISETP.GE.AND P6, PT, R48, RZ, PT ;  /* 0x000000ff3000720c */ /* 0x000fe20003fc6270 */
[----:B------:R-:W-:Y:S01]  /*bd10*/  @!P4 IMAD.IADD R4, R4, 0x1, -R44 ;  /* 0x000000010404c824 */ /* 0x000fe200078e0a2c */
[----:B------:R-:W-:Y:S02]  /*bd20*/  LEA R48, P3, R42, UR4, 0x2 ;  /* 0x000000042a307c11 */ /* 0x000fe4000f8610ff */
[----:B------:R-:W-:-:S02]  /*bd30*/  ISETP.GE.AND P4, PT, R47, RZ, PT ;  /* 0x000000ff2f00720c */ /* 0x000fc40003f86270 */
[----:B------:R-:W-:Y:S01]  /*bd40*/  @!P0 IADD3 R19, -R19, RZ, RZ ;  /* 0x000000ff13138210 */ /* 0x000fe20007ffe1ff */
[----:B------:R-:W-:Y:S01]  /*bd50*/  @!P2 IMAD.MOV R18, RZ, RZ, -R18 ;  /* 0x000000ffff12a224 */ /* 0x000fe200078e0a12 */
[----:B------:R-:W-:Y:S02]  /*bd60*/  ISETP.GE.AND P0, PT, R25, RZ, PT ;  /* 0x000000ff1900720c */ /* 0x000fe40003f06270 */
[----:B------:R-:W-:Y:S02]  /*bd70*/  @!P5 IADD3 R2, R2, -R44, RZ ;  /* 0x8000002c0202d210 */ /* 0x000fe40007ffe0ff */
[----:B------:R-:W-:Y:S01]  /*bd80*/  ISETP.GE.AND P2, PT, R24, RZ, PT ;  /* 0x000000ff1800720c */ /* 0x000fe20003f46270 */
[----:B------:R-:W-:-:S04]  /*bd90*/  @!P1 IMAD.MOV R251, RZ, RZ, -R251 ;  /* 0x000000fffffb9224 */ /* 0x000fc800078e0afb */
[----:B------:R-:W-:Y:S01]  /*bda0*/  @!P4 IMAD.MOV R17, RZ, RZ, -R17 ;  /* 0x000000ffff11c224 */ /* 0x000fe200078e0a11 */
[----:B------:R-:W-:-:S03]  /*bdb0*/  ISETP.GE.AND P4, PT, R23, RZ, PT ;  /* 0x000000ff1700720c */ /* 0x000fc60003f86270 */
[----:B------:R-:W-:Y:S01]  /*bdc0*/  @!P0 IMAD.MOV R14, RZ, RZ, -R14 ;  /* 0x000000ffff0e8224 */ /* 0x000fe200078e0a0e */
[----:B------:R-:W-:-:S03]  /*bdd0*/  ISETP.GE.AND P0, PT, R20, RZ, PT ;  /* 0x000000ff1400720c */ /* 0x000fc60003f06270 */
[----:B------:R-:W-:Y:S01]  /*bde0*/  @!P2 IMAD.MOV R13, RZ, RZ, -R13 ;  /* 0x000000ffff0da224 */ /* 0x000fe200078e0a0d */
[----:B------:R-:W-:-:S05]  /*bdf0*/  ISETP.GE.AND P2, PT, R252, RZ, PT ;  /* 0x000000fffc00720c */ /* 0x000fca0003f46270 */
[----:B------:R-:W-:Y:S01]  /*be00*/  @!P4 IMAD.MOV R12, RZ, RZ, -R12 ;  /* 0x000000ffff0cc224 */ /* 0x000fe200078e0a0c */
[----:B------:R-:W-:-:S03]  /*be10*/  ISETP.GE.AND P4, PT, R153, RZ, PT ;  /* 0x000000ff9900720c */ /* 0x000fc60003f86270 */
[----:B------:R-:W-:Y:S01]  /*be20*/  @!P0 IMAD.MOV R9, RZ, RZ, -R9 ;  /* 0x000000ffff098224 */ /* 0x000fe200078e0a09 */
[----:B------:R-:W-:-:S03]  /*be30*/  ISETP.GE.AND P0, PT, R158, RZ, PT ;  /* 0x000000ff9e00720c */ /* 0x000fc60003f06270 */
[----:B------:R-:W-:Y:S01]  /*be40*/  @!P2 IMAD.MOV R8, RZ, RZ, -R8 ;  /* 0x000000ffff08a224 */ /* 0x000fe200078e0a08 */
[----:B------:R-:W-:Y:S01]  /*be50*/  ISETP.GE.AND P2, PT, R29, RZ, PT ;  /* 0x000000ff1d00720c */ /* 0x000fe20003f46270 */
[-C--:B---3--:R-:W-:Y:S01]  /*be60*/  IMAD R47, R49, R125.reuse, RZ ;  /* 0x0000007d312f7224 */ /* 0x088fe200078e02ff */
[----:B------:R-:W-:Y:S01]  /*be70*/  LEA.HI.X.SX32 R49, R42, UR5, 0x2, P3 ;  /* 0x000000052a317c11 */ /* 0x000fe200098f16ff */
[-C--:B----4-:R-:W-:Y:S01]  /*be80*/  IMAD R45, R28, R125.reuse, RZ ;  /* 0x0000007d1c2d7224 */ /* 0x090fe200078e02ff */
[----:B------:R-:W-:Y:S01]  /*be90*/  ISETP.GE.AND P3, PT, R27, RZ, PT ;  /* 0x000000ff1b00720c */ /* 0x000fe20003f66270 */
[----:B------:R-:W3:Y:S01]  /*bea0*/  LDL.LU R28, [R1+0x4c] ;  /* 0x00004c00011c7983 */ /* 0x000ee20000300800 */
[----:B------:R-:W-:Y:S02]  /*beb0*/  IMAD R26, R26, R125, RZ ;  /* 0x0000007d1a1a7224 */ /* 0x000fe400078e02ff */
[----:B------:R-:W-:Y:S01]  /*bec0*/  LEA R44, P5, R45, UR4, 0x2 ;  /* 0x000000042d2c7c11 */ /* 0x000fe2000f8a10ff */
[----:B------:R-:W4:Y:S01]  /*bed0*/  LDL.LU R27, [R1+0x48] ;  /* 0x00004800011b7983 */ /* 0x000f220000300800 */
[----:B------:R-:W-:-:S02]  /*bee0*/  LEA R46, P1, R47, UR4, 0x2 ;  /* 0x000000042f2e7c11 */ /* 0x000fc4000f8210ff */
[----:B------:R-:W-:Y:S02]  /*bef0*/  LEA.HI.X.SX32 R45, R45, UR5, 0x2, P5 ;  /* 0x000000052d2d7c11 */ /* 0x000fe4000a8f16ff */
[----:B------:R-:W-:Y:S02]  /*bf00*/  LEA R42, P5, R26, UR4, 0x2 ;  /* 0x000000041a2a7c11 */ /* 0x000fe4000f8a10ff */
[----:B------:R-:W-:Y:S02]  /*bf10*/  LEA.HI.X.SX32 R47, R47, UR5, 0x2, P1 ;  /* 0x000000052f2f7c11 */ /* 0x000fe400088f16ff */
[----:B------:R-:W-:Y:S02]  /*bf20*/  @!P3 IADD3 R15, -R15, RZ, RZ ;  /* 0x000000ff0f0fb210 */ /* 0x000fe40007ffe1ff */
[----:B------:R-:W-:-:S13]  /*bf30*/  ISETP.GE.AND P3, PT, R21, RZ, PT ;  /* 0x000000ff1500720c */ /* 0x000fda0003f66270 */
[----:B------:R-:W-:Y:S01]  /*bf40*/  @!P3 IMAD.MOV R10, RZ, RZ, -R10 ;  /* 0x000000ffff0ab224 */ /* 0x000fe200078e0a0a */
[----:B------:R-:W-:Y:S02]  /*bf50*/  ISETP.GE.AND P3, PT, R157, RZ, PT ;  /* 0x000000ff9d00720c */ /* 0x000fe40003f66270 */
[----:B--2---:R-:W-:Y:S02]  /*bf60*/  ISETP.NE.AND P1, PT, R43, RZ, PT ;  /* 0x000000ff2b00720c */ /* 0x004fe40003f25270 */
[----:B------:R-:W-:Y:S02]  /*bf70*/  LOP3.LUT R125, RZ, R43, RZ, 0x33, !PT ;  /* 0x0000002bff7d7212 */ /* 0x000fe400078e33ff */
[----:B------:R-:W-:Y:S02]  /*bf80*/  LEA.HI.X.SX32 R43, R26, UR5, 0x2, P5 ;  /* 0x000000051a2b7c11 */ /* 0x000fe4000a8f16ff */
[----:B------:R-:W-:Y:S01]  /*bf90*/  ISETP.GE.AND P5, PT, R22, RZ, PT ;  /* 0x000000ff1600720c */ /* 0x000fe20003fa6270 */
[----:B------:R-:W2:Y:S04]  /*bfa0*/  LDL.LU R26, [R1+0x44] ;  /* 0x00004400011a7983 */ /* 0x000ea80000300800 */
[----:B------:R-:W2:Y:S04]  /*bfb0*/  LDL.LU R25, [R1+0x40] ;  /* 0x0000400001197983 */ /* 0x000ea80000300800 */
[----:B------:R-:W2:Y:S04]  /*bfc0*/  LDL.LU R24, [R1+0x3c] ;  /* 0x00003c0001187983 */ /* 0x000ea80000300800 */
[----:B------:R-:W2:Y:S01]  /*bfd0*/  LDL.LU R23, [R1+0x38] ;  /* 0x0000380001177983 */ /* 0x000ea20000300800 */
[----:B------:R-:W-:-:S03]  /*bfe0*/  @!P5 IADD3 R11, -R11, RZ, RZ ;  /* 0x000000ff0b0bd210 */ /* 0x000fc60007ffe1ff */
[----:B------:R-:W2:Y:S01]  /*bff0*/  LDL.LU R22, [R1+0x34] ;  /* 0x0000340001167983 */ /* 0x000ea20000300800 */
[----:B------:R-:W-:-:S03]  /*c000*/  ISETP.GE.AND P5, PT, R155, RZ, PT ;  /* 0x000000ff9b00720c */ /* 0x000fc60003fa6270 */
[----:B------:R-:W2:Y:S01]  /*c010*/  LDL.LU R21, [R1+0x30] ;  /* 0x0000300001157983 */ /* 0x000ea20000300800 */
[----:B------:R-:W-:-:S03]  /*c020*/  SEL R0, R125, R0, !P1 ;  /* 0x000000007d007207 */ /* 0x000fc60004800000 */
[----:B------:R-:W2:Y:S04]  /*c030*/  LDL.LU R20, [R1+0x2c] ;  /* 0x00002c0001147983 */ /* 0x000ea80000300800 */
[----:B------:R-:W2:Y:S04]  /*c040*/  LDL.LU R252, [R1+0x28] ;  /* 0x0000280001fc7983 */ /* 0x000ea80000300800 */
[----:B------:R-:W2:Y:S04]  /*c050*/  LDL.LU R153, [R1+0x24] ;  /* 0x0000240001997983 */ /* 0x000ea80000300800 */
[----:B------:R-:W2:Y:S04]  /*c060*/  LDL.LU R155, [R1+0x1c] ;  /* 0x00001c00019b7983 */ /* 0x000ea80000300800 */
[----:B------:R-:W2:Y:S04]  /*c070*/  LDL.LU R157, [R1+0x18] ;  /* 0x00001800019d7983 */ /* 0x000ea80000300800 */
[----:B------:R-:W2:Y:S04]  /*c080*/  LDL.LU R158, [R1+0x14] ;  /* 0x00001400019e7983 */ /* 0x000ea80000300800 */
[----:B------:R-:W2:Y:S04]  /*c090*/  LDL.LU R29, [R1+0x2c1c] ;  /* 0x002c1c00011d7983 */ /* 0x000ea80000300800 */
[----:B------:R1:W-:Y:S04]  /*c0a0*/  STL [R1+0x154], R0 ;  /* 0x0001540001007387 */ /* 0x0003e80000100800 */
[----:B-1----:R-:W2:Y:S01]  /*c0b0*/  LDL.LU R0, [R1+0x2c18] ;  /* 0x002c180001007983 */ /* 0x002ea20000300800 */
[----:B---3--:R-:W-:-:S02]  /*c0c0*/  SEL R28, R125, R28, !P1 ;  /* 0x0000001c7d1c7207 */ /* 0x008fc40004800000 */
[C---:B----4-:R-:W-:Y:S02]  /*c0d0*/  SEL R27, R125.reuse, R27, !P1 ;  /* 0x0000001b7d1b7207 */ /* 0x050fe40004800000 */
[C---:B--2---:R-:W-:Y:S02]  /*c0e0*/  SEL R26, R125.reuse, R26, !P1 ;  /* 0x0000001a7d1a7207 */ /* 0x044fe40004800000 */
[C---:B------:R-:W-:Y:S02]  /*c0f0*/  SEL R25, R125.reuse, R25, !P1 ;  /* 0x000000197d197207 */ /* 0x040fe40004800000 */
[C---:B------:R-:W-:Y:S02]  /*c100*/  SEL R24, R125.reuse, R24, !P1 ;  /* 0x000000187d187207 */ /* 0x040fe40004800000 */
[C---:B------:R-:W-:Y:S02]  /*c110*/  SEL R23, R125.reuse, R23, !P1 ;  /* 0x000000177d177207 */ /* 0x040fe40004800000 */
[----:B------:R-:W-:-:S02]  /*c120*/  SEL R22, R125, R22, !P1 ;  /* 0x000000167d167207 */ /* 0x000fc40004800000 */
[C---:B------:R-:W-:Y:S02]  /*c130*/  SEL R21, R125.reuse, R21, !P1 ;  /* 0x000000157d157207 */ /* 0x040fe40004800000 */
[C---:B------:R-:W-:Y:S02]  /*c140*/  SEL R20, R125.reuse, R20, !P1 ;  /* 0x000000147d147207 */ /* 0x040fe40004800000 */
[C---:B------:R-:W-:Y:S02]  /*c150*/  SEL R252, R125.reuse, R252, !P1 ;  /* 0x000000fc7dfc7207 */ /* 0x040fe40004800000 */
[C---:B------:R-:W-:Y:S02]  /*c160*/  SEL R153, R125.reuse, R153, !P1 ;  /* 0x000000997d997207 */ /* 0x040fe40004800000 */
[C---:B------:R-:W-:Y:S02]  /*c170*/  SEL R155, R125.reuse, R155, !P1 ;  /* 0x0000009b7d9b7207 */ /* 0x040fe40004800000 */
[----:B------:R-:W-:-:S05]  /*c180*/  SEL R0, R125, R0, !P1 ;  /* 0x000000007d007207 */ /* 0x000fca0004800000 */
[----:B------:R1:W-:Y:S04]  /*c190*/  STL [R1+0x50], R0 ;  /* 0x0000500001007387 */ /* 0x0003e80000100800 */
[----:B-1----:R-:W2:Y:S04]  /*c1a0*/  LDL.LU R0, [R1+0x10] ;  /* 0x0000100001007983 */ /* 0x002ea80000300800 */
[----:B------:R1:W-:Y:S04]  /*c1b0*/  STL [R1+0x150], R28 ;  /* 0x0001501c01007387 */ /* 0x0003e80000100800 */
[----:B-1----:R-:W3:Y:S04]  /*c1c0*/  LDL.LU R28, [R1+0x2c14] ;  /* 0x002c1400011c7983 */ /* 0x002ee80000300800 */
[----:B------:R1:W-:Y:S04]  /*c1d0*/  STL [R1+0x14c], R27 ;  /* 0x00014c1b01007387 */ /* 0x0003e80000100800 */
[----:B-1----:R-:W4:Y:S04]  /*c1e0*/  LDL.LU R27, [R1+0x2c10] ;  /* 0x002c1000011b7983 */ /* 0x002f280000300800 */
[----:B------:R1:W-:Y:S04]  /*c1f0*/  STL [R1+0x148], R26 ;  /* 0x0001481a01007387 */ /* 0x0003e80000100800 */
[----:B-1----:R-:W3:Y:S04]  /*c200*/  LDL.LU R26, [R1+0x2c0c] ;  /* 0x002c0c00011a7983 */ /* 0x002ee80000300800 */
[----:B------:R1:W-:Y:S04]  /*c210*/  STL [R1+0x144], R25 ;  /* 0x0001441901007387 */ /* 0x0003e80000100800 */
[----:B-1----:R-:W4:Y:S04]  /*c220*/  LDL.LU R25, [R1+0x2c08] ;  /* 0x002c080001197983 */ /* 0x002f280000300800 */
[----:B------:R1:W-:Y:S04]  /*c230*/  STL [R1+0x140], R24 ;  /* 0x0001401801007387 */ /* 0x0003e80000100800 */
[----:B-1----:R-:W3:Y:S04]  /*c240*/  LDL.LU R24, [R1+0x2c04] ;  /* 0x002c040001187983 */ /* 0x002ee80000300800 */
[----:B------:R1:W-:Y:S01]  /*c250*/  STL [R1+0x13c], R23 ;  /* 0x00013c1701007387 */ /* 0x0003e20000100800 */
[----:B------:R-:W-:-:S03]  /*c260*/  SEL R157, R125, R157, !P1 ;  /* 0x0000009d7d9d7207 */ /* 0x000fc60004800000 */
[----:B-1----:R-:W4:Y:S04]  /*c270*/  LDL.LU R23, [R1+0x2c00] ;  /* 0x002c000001177983 */ /* 0x002f280000300800 */
[----:B------:R1:W-:Y:S01]  /*c280*/  STL [R1+0x138], R22 ;  /* 0x0001381601007387 */ /* 0x0003e20000100800 */
[----:B------:R-:W-:-:S03]  /*c290*/  SEL R158, R125, R158, !P1 ;  /* 0x0000009e7d9e7207 */ /* 0x000fc60004800000 */
        /* <DEDUP_REMOVED lines=8> */
[----:B-1----:R-:W4:Y:S04]  /*c320*/  LDL.LU R153, [R1+0x2bec] ;  /* 0x002bec0001997983 */ /* 0x002f280000300800 */
[----:B------:R1:W-:Y:S04]  /*c330*/  STL [R1+0x124], R155 ;  /* 0x0001249b01007387 */ /* 0x0003e80000100800 */
[----:B-1----:R-:W4:Y:S04]  /*c340*/  LDL.LU R155, [R1+0x2be8] ;  /* 0x002be800019b7983 */ /* 0x002f280000300800 */
[----:B------:R1:W-:Y:S04]  /*c350*/  STL [R1+0x120], R157 ;  /* 0x0001209d01007387 */ /* 0x0003e80000100800 */
[----:B-1----:R-:W4:Y:S04]  /*c360*/  LDL.LU R157, [R1+0x2be4] ;  /* 0x002be400019d7983 */ /* 0x002f280000300800 */
[----:B------:R1:W-:Y:S04]  /*c370*/  STL [R1+0x11c], R158 ;  /* 0x00011c9e01007387 */ /* 0x0003e80000100800 */
[----:B-1----:R-:W4:Y:S01]  /*c380*/  LDL.LU R158, [R1+0x2be0] ;  /* 0x002be000019e7983 */ /* 0x002f220000300800 */
[----:B--2---:R-:W-:-:S05]  /*c390*/  SEL R0, R125, R0, !P1 ;  /* 0x000000007d007207 */ /* 0x004fca0004800000 */
[----:B------:R1:W-:Y:S01]  /*c3a0*/  STL [R1+0x118], R0 ;  /* 0x0001180001007387 */ /* 0x0003e20000100800 */
[C---:B---3--:R-:W-:Y:S02]  /*c3b0*/  SEL R20, R125.reuse, R20, !P1 ;  /* 0x000000147d147207 */ /* 0x048fe40004800000 */
[C---:B----4-:R-:W-:Y:S02]  /*c3c0*/  SEL R252, R125.reuse, R252, !P1 ;  /* 0x000000fc7dfc7207 */ /* 0x050fe40004800000 */
[C---:B-1----:R-:W-:Y:S02]  /*c3d0*/  SEL R0, R125.reuse, R158, !P1 ;  /* 0x0000009e7d007207 */ /* 0x042fe40004800000 */
[----:B------:R-:W2:Y:S04]  /*c3e0*/  LDL.LU R158, [R1+0x2bdc] ;  /* 0x002bdc00019e7983 */ /* 0x000ea80000300800 */
[----:B------:R1:W-:Y:S02]  /*c3f0*/  STL [R1+0x114], R0 ;  /* 0x0001140001007387 */ /* 0x0003e40000100800 */
[----:B-1----:R-:W-:-:S02]  /*c400*/  SEL R0, R125, R157, !P1 ;  /* 0x0000009d7d007207 */ /* 0x002fc40004800000 */
[----:B------:R-:W3:Y:S04]  /*c410*/  LDL.LU R157, [R1+0x2bd8] ;  /* 0x002bd800019d7983 */ /* 0x000ee80000300800 */
[----:B------:R1:W-:Y:S02]  /*c420*/  STL [R1+0x110], R0 ;  /* 0x0001100001007387 */ /* 0x0003e40000100800 */
[C---:B-1----:R-:W-:Y:S02]  /*c430*/  SEL R0, R125.reuse, R155, !P1 ;  /* 0x0000009b7d007207 */ /* 0x042fe40004800000 */
[----:B------:R-:W4:Y:S04]  /*c440*/  LDL.LU R155, [R1+0x2bd4] ;  /* 0x002bd400019b7983 */ /* 0x000f280000300800 */
[----:B------:R1:W-:Y:S02]  /*c450*/  STL [R1+0x10c], R0 ;  /* 0x00010c0001007387 */ /* 0x0003e40000100800 */
[----:B-1----:R-:W-:-:S02]  /*c460*/  SEL R0, R125, R153, !P1 ;  /* 0x000000997d007207 */ /* 0x002fc40004800000 */
[----:B------:R-:W4:Y:S04]  /*c470*/  LDL.LU R153, [R1+0x2bd0] ;  /* 0x002bd00001997983 */ /* 0x000f280000300800 */
[----:B------:R1:W-:Y:S04]  /*c480*/  STL [R1+0x108], R0 ;  /* 0x0001080001007387 */ /* 0x0003e80000100800 */
[----:B------:R-:W-:Y:S01]  /*c490*/  STL [R1+0x104], R252 ;  /* 0x000104fc01007387 */ /* 0x000fe20000100800 */
[----:B-1----:R-:W-:-:S03]  /*c4a0*/  SEL R0, R125, R21, !P1 ;  /* 0x000000157d007207 */ /* 0x002fc60004800000 */
[----:B------:R1:W-:Y:S01]  /*c4b0*/  STL [R1+0x100], R20 ;  /* 0x0001001401007387 */ /* 0x0003e20000100800 */
[----:B------:R-:W-:-:S03]  /*c4c0*/  SEL R21, R125, R22, !P1 ;  /* 0x000000167d157207 */ /* 0x000fc60004800000 */
[----:B------:R1:W-:Y:S02]  /*c4d0*/  STL [R1+0xfc], R0 ;  /* 0x0000fc0001007387 */ /* 0x0003e40000100800 */
[C---:B-1----:R-:W-:Y:S02]  /*c4e0*/  SEL R20, R125.reuse, R23, !P1 ;  /* 0x000000177d147207 */ /* 0x042fe40004800000 */
[----:B------:R1:W-:Y:S01]  /*c4f0*/  STL [R1+0xf8], R21 ;  /* 0x0000f81501007387 */ /* 0x0003e20000100800 */
[----:B------:R-:W-:-:S03]  /*c500*/  SEL R0, R125, R24, !P1 ;  /* 0x000000187d007207 */ /* 0x000fc60004800000 */
[----:B------:R1:W-:Y:S04]  /*c510*/  STL [R1+0xf4], R20 ;  /* 0x0000f41401007387 */ /* 0x0003e80000100800 */
[----:B------:R1:W-:Y:S02]  /*c520*/  STL [R1+0xf0], R0 ;  /* 0x0000f00001007387 */ /* 0x0003e40000100800 */
[C---:B-1----:R-:W-:Y:S02]  /*c530*/  SEL R21, R125.reuse, R25, !P1 ;  /* 0x000000197d157207 */ /* 0x042fe40004800000 */
[----:B------:R-:W-:-:S03]  /*c540*/  SEL R20, R125, R26, !P1 ;  /* 0x0000001a7d147207 */ /* 0x000fc60004800000 */
        /* <DEDUP_REMOVED lines=42> */
[----:B------:R-:W-:Y:S01]  /*c7f0*/  STL [R1+0x98], R21 ;  /* 0x0000981501007387 */ /* 0x000fe20000100800 */
[----:B------:R-:W-:-:S03]  /*c800*/  SEL R0, R125, R56, !P1 ;  /* 0x000000387d007207 */ /* 0x000fc60004800000 */
[----:B------:R1:W-:Y:S04]  /*c810*/  STL [R1+0x94], R20 ;  /* 0x0000941401007387 */ /* 0x0003e80000100800 */
[----:B------:R1:W-:Y:S02]  /*c820*/  STL [R1+0x90], R0 ;  /* 0x0000900001007387 */ /* 0x0003e40000100800 */
[C---:B-1----:R-:W-:Y:S02]  /*c830*/  SEL R20, R125.reuse, R64, !P1 ;  /* 0x000000407d147207 */ /* 0x042fe40004800000 */
[----:B------:R-:W-:-:S03]  /*c840*/  SEL R0, R125, R65, !P1 ;  /* 0x000000417d007207 */ /* 0x000fc60004800000 */
        /* <DEDUP_REMOVED lines=19> */
[----:B------:R2:W-:Y:S01]  /*c980*/  STL [R1+0x64], R0 ;  /* 0x0000640001007387 */ /* 0x0005e20000100800 */
[C---:B-1----:R-:W-:Y:S02]  /*c990*/  SEL R21, R125.reuse, R75, !P1 ;  /* 0x0000004b7d157207 */ /* 0x042fe40004800000 */
[----:B------:R-:W-:-:S03]  /*c9a0*/  SEL R20, R125, R76, !P1 ;  /* 0x0000004c7d147207 */ /* 0x000fc60004800000 */
[----:B------:R1:W-:Y:S01]  /*c9b0*/  STL [R1+0x60], R21 ;  /* 0x0000601501007387 */ /* 0x0003e20000100800 */
[----:B--2---:R-:W-:-:S03]  /*c9c0*/  SEL R0, R125, R77, !P1 ;  /* 0x0000004d7d007207 */ /* 0x004fc60004800000 */
[----:B------:R2:W-:Y:S04]  /*c9d0*/  STL [R1+0x5c], R20 ;  /* 0x00005c1401007387 */ /* 0x0005e80000100800 */
[----:B------:R3:W-:Y:S01]  /*c9e0*/  STL [R1+0x58], R0 ;  /* 0x0000580001007387 */ /* 0x0007e20000100800 */
[C---:B-1----:R-:W-:Y:S02]  /*c9f0*/  SEL R21, R125.reuse, R78, !P1 ;  /* 0x0000004e7d157207 */ /* 0x042fe40004800000 */
[----:B--2---:R-:W-:-:S03]  /*ca00*/  SEL R20, R125, R79, !P1 ;  /* 0x0000004f7d147207 */ /* 0x004fc60004800000 */
[----:B------:R1:W-:Y:S01]  /*ca10*/  STL [R1+0x54], R21 ;  /* 0x0000541501007387 */ /* 0x0003e20000100800 */
[----:B---3--:R-:W-:-:S03]  /*ca20*/  SEL R0, R125, R80, !P1 ;  /* 0x000000507d007207 */ /* 0x008fc60004800000 */
        /* <DEDUP_REMOVED lines=37> */
[----:B------:R3:W-:Y:S01]  /*cc80*/  STL [R1], R0 ;  /* 0x0000000001007387 */ /* 0x0007e20000100800 */
[----:B------:R-:W-:Y:S01]  /*cc90*/  @!P6 IMAD.MOV R16, RZ, RZ, -R16 ;  /* 0x000000ffff10e224 */ /* 0x000fe200078e0a10 */
[----:B------:R-:W-:Y:S01]  /*cca0*/  @!P4 IADD3 R6, -R6, RZ, RZ ;  /* 0x000000ff0606c210 */ /* 0x000fe20007ffe1ff */
[----:B------:R-:W-:Y:S01]  /*ccb0*/  VIADD R124, R124, 0xfffffff5 ;  /* 0xfffffff57c7c7836 */ /* 0x000fe20000000000 */
[----:B------:R-:W-:Y:S01]  /*ccc0*/  @!P2 IADD3 R2, -R2, RZ, RZ ;  /* 0x000000ff0202a210 */ /* 0x000fe20007ffe1ff */
[----:B------:R-:W-:Y:S01]  /*ccd0*/  @!P5 IMAD.MOV R5, RZ, RZ, -R5 ;  /* 0x000000ffff05d224 */ /* 0x000fe200078e0a05 */
[C---:B------:R-:W-:Y:S01]  /*cce0*/  SEL R56, R125.reuse, R57, !P1 ;  /* 0x000000397d387207 */ /* 0x040fe20004800000 */
[----:B------:R-:W-:Y:S01]  /*ccf0*/  @!P3 IMAD.MOV R4, RZ, RZ, -R4 ;  /* 0x000000ffff04b224 */ /* 0x000fe200078e0a04 */
[C---:B------:R-:W-:Y:S01]  /*cd00*/  SEL R55, R125.reuse, R58, !P1 ;  /* 0x0000003a7d377207 */ /* 0x040fe20004800000 */
[----:B------:R-:W-:Y:S01]  /*cd10*/  @!P0 IMAD.MOV R3, RZ, RZ, -R3 ;  /* 0x000000ffff038224 */ /* 0x000fe200078e0a03 */
[----:B------:R-:W-:-:S02]  /*cd20*/  SEL R54, R125, R59, !P1 ;  /* 0x0000003b7d367207 */ /* 0x000fc40004800000 */
[C---:B------:R-:W-:Y:S02]  /*cd30*/  SEL R53, R125.reuse, R60, !P1 ;  /* 0x0000003c7d357207 */ /* 0x040fe40004800000 */
[C---:B------:R-:W-:Y:S02]  /*cd40*/  SEL R52, R125.reuse, R61, !P1 ;  /* 0x0000003d7d347207 */ /* 0x040fe40004800000 */
        /* <DEDUP_REMOVED lines=158> */
[C---:B------:R-:W-:Y:S01]  /*d730*/  SEL R40, R125.reuse, R9, !P1 ;  /* 0x000000097d287207 */ /* 0x040fe20004800000 */
[----:B------:R-:W-:Y:S01]  /*d740*/  STL [R1+0x2d90], R7 ;  /* 0x002d900701007387 */ /* 0x000fe20000100800 */
[----:B------:R-:W-:Y:S01]  /*d750*/  ULDC UR38, c[0x0][0x240] ;  /* 0x0000900000267ab9 */ /* 0x000fe20000000800 */
[----:B------:R-:W-:Y:S01]  /*d760*/  ULDC UR40, c[0x0][0x240] ;  /* 0x0000900000287ab9 */ /* 0x000fe20000000800 */
[----:B------:R-:W-:Y:S01]  /*d770*/  ULDC UR41, c[0x0][0x240] ;  /* 0x0000900000297ab9 */ /* 0x000fe20000000800 */
[----:B------:R-:W-:Y:S01]  /*d780*/  STL.64 [R1+0x2d60], R48 ;  /* 0x002d603001007387 */ /* 0x000fe20000100a00 */
        /* <DEDUP_REMOVED lines=15> */
[----:B------:R-:W-:Y:S01]  /*d880*/  STL [R1+0x2d94], R43 ;  /* 0x002d942b01007387 */ /* 0x000fe20000100800 */
[----:B------:R-:W-:Y:S01]  /*d890*/  ULDC UR59, c[0x0][0x240] ;  /* 0x00009000003b7ab9 */ /* 0x000fe20000000800 */
[----:B------:R-:W-:Y:S01]  /*d8a0*/  ULDC UR60, c[0x0][0x240] ;  /* 0x00009000003c7ab9 */ /* 0x000fe20000000800 */
[----:B------:R-:W-:Y:S01]  /*d8b0*/  ULDC UR4, c[0x0][0x23c] ;  /* 0x00008f0000047ab9 */ /* 0x000fe20000000800 */
[----:B------:R-:W-:Y:S01]  /*d8c0*/  STL [R1+0x2d40], R158 ;  /* 0x002d409e01007387 */ /* 0x000fe20000100800 */
[C---:B------:R-:W-:Y:S01]  /*d8d0*/  SEL R95, R125.reuse, R8, !P1 ;  /* 0x000000087d5f7207 */ /* 0x040fe20004800000 */
[----:B------:R-:W-:Y:S01]  /*d8e0*/  ULDC UR61, c[0x0][0x240] ;  /* 0x00009000003d7ab9 */ /* 0x000fe20000000800 */
[----:B------:R-:W-:Y:S01]  /*d8f0*/  ULDC UR7, c[0x0][0x240] ;  /* 0x0000900000077ab9 */ /* 0x000fe20000000800 */
[----:B------:R-:W-:Y:S01]  /*d900*/  STL [R1+0x2d3c], R157 ;  /* 0x002d3c9d01007387 */ /* 0x000fe20000100800 */
[----:B------:R-:W-:Y:S01]  /*d910*/  ULDC UR8, c[0x0][0x240] ;  /* 0x0000900000087ab9 */ /* 0x000fe20000000800 */
[----:B------:R-:W-:Y:S01]  /*d920*/  ULDC UR9, c[0x0][0x240] ;  /* 0x0000900000097ab9 */ /* 0x000fe20000000800 */
[C---:B------:R-:W-:Y:S01]  /*d930*/  SEL R96, R125.reuse, R6, !P1 ;  /* 0x000000067d607207 */ /* 0x040fe20004800000 */
[----:B----4-:R-:W-:Y:S01]  /*d940*/  STL [R1+0x2d38], R155 ;  /* 0x002d389b01007387 */ /* 0x010fe20000100800 */
[C---:B------:R-:W-:Y:S01]  /*d950*/  SEL R97, R125.reuse, R5, !P1 ;  /* 0x000000057d617207 */ /* 0x040fe20004800000 */
[----:B------:R-:W-:Y:S01]  /*d960*/  ULDC UR10, c[0x0][0x240] ;  /* 0x00009000000a7ab9 */ /* 0x000fe20000000800 */
[C---:B------:R-:W-:Y:S01]  /*d970*/  SEL R98, R125.reuse, R4, !P1 ;  /* 0x000000047d627207 */ /* 0x040fe20004800000 */
[----:B------:R4:W-:Y:S01]  /*d980*/  STL.64 [R1+0x2bd0], R152 ;  /* 0x002bd09801007387 */ /* 0x0009e20000100a00 */
[C---:B------:R-:W-:Y:S01]  /*d990*/  SEL R99, R125.reuse, R3, !P1 ;  /* 0x000000037d637207 */ /* 0x040fe20004800000 */
[----:B------:R-:W-:Y:S01]  /*d9a0*/  ULDC UR12, c[0x0][0x240] ;  /* 0x00009000000c7ab9 */ /* 0x000fe20000000800 */
[----:B------:R-:W-:Y:S01]  /*d9b0*/  SEL R125, R125, R2, !P1 ;  /* 0x000000027d7d7207 */ /* 0x000fe20004800000 */
[----:B------:R-:W4:Y:S01]  /*d9c0*/  LDL.LU R23, [R1+0x50] ;  /* 0x0000500001177983 */ /* 0x000f220000300800 */
[----:B------:R-:W-:Y:S01]  /*d9d0*/  ULDC UR58, c[0x0][0x240] ;  /* 0x00009000003a7ab9 */ /* 0x000fe20000000800 */
[----:B------:R-:W-:Y:S01]  /*d9e0*/  ULDC UR11, c[0x0][0x240] ;  /* 0x00009000000b7ab9 */ /* 0x000fe20000000800 */
[----:B------:R-:W-:Y:S01]  /*d9f0*/  ULDC UR6, c[0x0][0x240] ;  /* 0x0000900000067ab9 */ /* 0x000fe20000000800 */
[----:B------:R-:W4:Y:S01]  /*da00*/  LDL.LU R35, [R1+0x154] ;  /* 0x0001540001237983 */ /* 0x000f220000300800 */
[----:B------:R-:W-:Y:S01]  /*da10*/  ULDC UR14, c[0x0][0x240] ;  /* 0x00009000000e7ab9 */ /* 0x000fe20000000800 */
[----:B------:R-:W-:Y:S01]  /*da20*/  ULDC UR15, c[0x0][0x240] ;  /* 0x00009000000f7ab9 */ /* 0x000fe20000000800 */
[----:B------:R-:W-:Y:S01]  /*da30*/  ULDC UR13, c[0x0][0x240] ;  /* 0x00009000000d7ab9 */ /* 0x000fe20000000800 */
[----:B-1----:R-:W4:Y:S01]  /*da40*/  LDL.LU R21, [R1+0x150] ;  /* 0x0001500001157983 */ /* 0x002f220000300800 */
[----:B------:R-:W-:Y:S01]  /*da50*/  ULDC UR16, c[0x0][0x240] ;  /* 0x0000900000107ab9 */ /* 0x000fe20000000800 */
[----:B------:R-:W-:Y:S01]  /*da60*/  ULDC UR17, c[0x0][0x240] ;  /* 0x0000900000117ab9 */ /* 0x000fe20000000800 */
[----:B------:R-:W-:Y:S01]  /*da70*/  ULDC UR18, c[0x0][0x240] ;  /* 0x0000900000127ab9 */ /* 0x000fe20000000800 */
[----:B------:R-:W4:Y:S01]  /*da80*/  LDL.LU R33, [R1+0x14c] ;  /* 0x00014c0001217983 */ /* 0x000f220000300800 */
[----:B------:R-:W-:Y:S01]  /*da90*/  ISETP.GE.U32.AND P0, PT, R124, 0x7fffff76, PT ;  /* 0x7fffff767c00780c */ /* 0x000fe20003f06070 */
[----:B------:R-:W-:Y:S01]  /*daa0*/  ULDC UR42, c[0x0][0x240] ;  /* 0x00009000002a7ab9 */ /* 0x000fe20000000800 */
[----:B------:R-:W-:Y:S01]  /*dab0*/  ULDC UR43, c[0x0][0x240] ;  /* 0x00009000002b7ab9 */ /* 0x000fe20000000800 */
        /* <DEDUP_REMOVED lines=8> */
[----:B--2---:R-:W2:Y:S01]  /*db40*/  LDL.LU R20, [R1+0x140] ;  /* 0x0001400001147983 */ /* 0x004ea20000300800 */
[----:B------:R-:W-:Y:S01]  /*db50*/  ULDC UR24, c[0x0][0x240] ;  /* 0x0000900000187ab9 */ /* 0x000fe20000000800 */
[----:B------:R-:W-:Y:S01]  /*db60*/  ULDC UR23, c[0x0][0x240] ;  /* 0x0000900000177ab9 */ /* 0x000fe20000000800 */
[----:B------:R-:W-:Y:S01]  /*db70*/  ULDC UR25, c[0x0][0x240] ;  /* 0x0000900000197ab9 */ /* 0x000fe20000000800 */
[----:B------:R-:W2:Y:S01]  /*db80*/  LDL.LU R57, [R1+0x13c] ;  /* 0x00013c0001397983 */ /* 0x000ea20000300800 */
        /* <DEDUP_REMOVED lines=11> */
[----:B---3--:R-:W4:Y:S01]  /*dc40*/  S2R R0, SR_TID.X ;  /* 0x0000000000007919 */ /* 0x008f220000002100 */
[----:B------:R-:W-:Y:S01]  /*dc50*/  ULDC UR35, c[0x0][0x240] ;  /* 0x0000900000237ab9 */ /* 0x000fe20000000800 */
[----:B------:R-:W-:Y:S01]  /*dc60*/  ULDC UR36, c[0x0][0x240] ;  /* 0x0000900000247ab9 */ /* 0x000fe20000000800 */
[----:B------:R-:W-:Y:S01]  /*dc70*/  ULDC UR37, c[0x0][0x240] ;  /* 0x0000900000257ab9 */ /* 0x000fe20000000800 */
[----:B------:R-:W-:Y:S01]  /*dc80*/  ULDC UR39, c[0x0][0x240] ;  /* 0x0000900000277ab9 */ /* 0x000fe20000000800 */
[----:B----4-:R-:W-:-:S05]  /*dc90*/  LOP3.LUT R153, R0, 0x7f, RZ, 0xc0, !PT ;  /* 0x0000007f00997812 */ /* 0x010fca00078ec0ff */
[----:B------:R-:W-:Y:S01]  /*dca0*/  IMAD R8, R153, UR4, RZ ;  /* 0x0000000499087c24 */ /* 0x000fe2000f8e02ff */
[----:B------:R-:W-:-:S04]  /*dcb0*/  ULDC.64 UR4, c[0x0][0x218] ;  /* 0x0000860000047ab9 */ /* 0x000fc80000000a00 */
[----:B------:R-:W-:-:S04]  /*dcc0*/  LEA R0, P2, R8, UR4, 0x2 ;  /* 0x0000000408007c11 */ /* 0x000fc8000f8410ff */
[----:B------:R-:W-:Y:S01]  /*dcd0*/  LEA.HI.X.SX32 R2, R8, UR5, 0x2, P2 ;  /* 0x0000000508027c11 */ /* 0x000fe200090f16ff */
[----:B------:R-:W-:Y:S01]  /*dce0*/  ULDC UR5, c[0x0][0x240] ;  /* 0x0000900000057ab9 */ /* 0x000fe20000000800 */
[----:B------:R-:W-:Y:S01]  /*dcf0*/  IMAD R41, R23, UR38, RZ ;  /* 0x0000002617297c24 */ /* 0x000fe2000f8e02ff */
[----:B------:R-:W-:Y:S01]  /*dd00*/  ULDC UR38, c[0x0][0x240] ;  /* 0x0000900000267ab9 */ /* 0x000fe20000000800 */
[----:B------:R-:W3:Y:S01]  /*dd10*/  LDL.LU R23, [R1+0x130] ;  /* 0x0001300001177983 */ /* 0x000ee20000300800 */
[----:B------:R-:W-:Y:S01]  /*dd20*/  IMAD R39, R35, UR40, RZ ;  /* 0x0000002823277c24 */ /* 0x000fe2000f8e02ff */
[----:B------:R-:W-:Y:S01]  /*dd30*/  ULDC UR40, c[0x0][0x240] ;  /* 0x0000900000287ab9 */ /* 0x000fe20000000800 */
[----:B------:R-:W-:Y:S01]  /*dd40*/  IMAD R35, R21, UR41, RZ ;  /* 0x0000002915237c24 */ /* 0x000fe2000f8e02ff */
[----:B------:R-:W-:Y:S01]  /*dd50*/  ULDC UR41, c[0x0][0x240] ;  /* 0x0000900000297ab9 */ /* 0x000fe20000000800 */
[----:B------:R-:W4:Y:S04]  /*dd60*/  LDL.LU R21, [R1+0x12c] ;  /* 0x00012c0001157983 */ /* 0x000f280000300800 */
[----:B------:R-:W4:Y:S04]  /*dd70*/  LDL.LU R60, [R1+0x128] ;  /* 0x00012800013c7983 */ /* 0x000f280000300800 */
[----:B------:R-:W4:Y:S04]  /*dd80*/  LDL.LU R59, [R1+0x124] ;  /* 0x00012400013b7983 */ /* 0x000f280000300800 */
[----:B------:R-:W4:Y:S04]  /*dd90*/  LDL.LU R65, [R1+0x120] ;  /* 0x0001200001417983 */ /* 0x000f280000300800 */
[----:B------:R-:W4:Y:S01]  /*dda0*/  LDL.LU R58, [R1+0x11c] ;  /* 0x00011c00013a7983 */ /* 0x000f220000300800 */
[----:B--2---:R-:W-:Y:S01]  /*ddb0*/  IMAD R12, R57, UR46, RZ ;  /* 0x0000002e390c7c24 */ /* 0x004fe2000f8e02ff */
[----:B------:R-:W-:-:S02]  /*ddc0*/  ULDC UR46, c[0x0][0x240] ;  /* 0x00009000002e7ab9 */ /* 0x000fc40000000800 */
[----:B------:R-:W2:Y:S04]  /*ddd0*/  LDL.LU R64, [R1+0x118] ;  /* 0x0001180001407983 */ /* 0x000ea80000300800 */
[----:B------:R-:W-:Y:S04]  /*dde0*/  STL [R1+0x2da4], R12 ;  /* 0x002da40c01007387 */ /* 0x000fe80000100800 */
[----:B------:R-:W2:Y:S01]  /*ddf0*/  LDL.LU R57, [R1+0x114] ;  /* 0x0001140001397983 */ /* 0x000ea20000300800 */
[----:B------:R-:W-:Y:S01]  /*de00*/  IMAD R27, R27, UR47, RZ ;  /* 0x0000002f1b1b7c24 */ /* 0x000fe2000f8e02ff */
[----:B------:R-:W-:Y:S01]  /*de10*/  ULDC UR47, c[0x0][0x240] ;  /* 0x00009000002f7ab9 */ /* 0x000fe20000000800 */
[----:B------:R-:W-:Y:S01]  /*de20*/  IMAD R25, R25, UR48, RZ ;  /* 0x0000003019197c24 */ /* 0x000fe2000f8e02ff */
[----:B------:R-:W-:-:S02]  /*de30*/  ULDC UR48, c[0x0][0x240] ;  /* 0x0000900000307ab9 */ /* 0x000fc40000000800 */
[----:B------:R-:W-:Y:S04]  /*de40*/  STL [R1+0x2d9c], R27 ;  /* 0x002d9c1b01007387 */ /* 0x000fe80000100800 */
[----:B------:R-:W2:Y:S04]  /*de50*/  LDL.LU R63, [R1+0x110] ;  /* 0x00011000013f7983 */ /* 0x000ea80000300800 */
[----:B------:R-:W2:Y:S04]  /*de60*/  LDL.LU R67, [R1+0x10c] ;  /* 0x00010c0001437983 */ /* 0x000ea80000300800 */
[----:B------:R-:W-:Y:S04]  /*de70*/  STL [R1+0x2d98], R25 ;  /* 0x002d981901007387 */ /* 0x000fe80000100800 */
[----:B------:R-:W2:Y:S04]  /*de80*/  LDL.LU R66, [R1+0x108] ;  /* 0x0001080001427983 */ /* 0x000ea80000300800 */
[----:B------:R-:W2:Y:S01]  /*de90*/  LDL.LU R62, [R1+0x104] ;  /* 0x00010400013e7983 */ /* 0x000ea20000300800 */
[----:B---3--:R-:W-:Y:S01]  /*dea0*/  IMAD R23, R23, UR49, RZ ;  /* 0x0000003117177c24 */ /* 0x008fe2000f8e02ff */
[----:B------:R-:W-:-:S04]  /*deb0*/  ULDC UR49, c[0x0][0x240] ;  /* 0x0000900000317ab9 */ /* 0x000fc80000000800 */
[----:B------:R-:W-:Y:S01]  /*dec0*/  STL [R1+0x2da0], R23 ;  /* 0x002da01701007387 */ /* 0x000fe20000100800 */
[----:B----4-:R-:W-:-:S03]  /*ded0*/  IMAD R21, R21, UR50, RZ ;  /* 0x0000003215157c24 */ /* 0x010fc6000f8e02ff */
[----:B------:R-:W3:Y:S01]  /*dee0*/  LDL.LU R61, [R1+0x100] ;  /* 0x00010000013d7983 */ /* 0x000ee20000300800 */
[----:B------:R-:W-:Y:S01]  /*def0*/  ULDC UR50, c[0x0][0x240] ;  /* 0x0000900000327ab9 */ /* 0x000fe20000000800 */
[----:B------:R-:W-:Y:S02]  /*df00*/  IMAD R13, R60, UR51, RZ ;  /* 0x000000333c0d7c24 */ /* 0x000fe4000f8e02ff */
[----:B------:R1:W-:Y:S01]  /*df10*/  STL [R1+0x2da8], R21 ;  /* 0x002da81501007387 */ /* 0x0003e20000100800 */
[----:B------:R-:W-:-:S03]  /*df20*/  ULDC UR51, c[0x0][0x240] ;  /* 0x0000900000337ab9 */ /* 0x000fc60000000800 */
[----:B------:R-:W4:Y:S01]  /*df30*/  LDL.LU R60, [R1+0xfc] ;  /* 0x0000fc00013c7983 */ /* 0x000f220000300800 */
[----:B------:R-:W-:Y:S01]  /*df40*/  IMAD R94, R59, UR52, RZ ;  /* 0x000000343b5e7c24 */ /* 0x000fe2000f8e02ff */
[----:B------:R-:W-:Y:S01]  /*df50*/  ULDC UR52, c[0x0][0x240] ;  /* 0x0000900000347ab9 */ /* 0x000fe20000000800 */
[----:B------:R-:W-:Y:S01]  /*df60*/  IMAD R93, R65, UR53, RZ ;  /* 0x00000035415d7c24 */ /* 0x000fe2000f8e02ff */
[----:B------:R-:W4:Y:S01]  /*df70*/  LDL.LU R59, [R1+0xf8] ;  /* 0x0000f800013b7983 */ /* 0x000f220000300800 */
[----:B------:R-:W-:-:S03]  /*df80*/  ULDC UR53, c[0x0][0x240] ;  /* 0x0000900000357ab9 */ /* 0x000fc60000000800 */
[----:B------:R-:W4:Y:S01]  /*df90*/  LDL.LU R65, [R1+0xf4] ;  /* 0x0000f40001417983 */ /* 0x000f220000300800 */
[----:B------:R-:W-:Y:S01]  /*dfa0*/  IMAD R92, R58, UR54, RZ ;  /* 0x000000363a5c7c24 */ /* 0x000fe2000f8e02ff */
[----:B------:R-:W-:Y:S01]  /*dfb0*/  ULDC UR54, c[0x0][0x240] ;  /* 0x0000900000367ab9 */ /* 0x000fe20000000800 */
[----:B--2---:R-:W-:Y:S01]  /*dfc0*/  IMAD R91, R64, UR55, RZ ;  /* 0x00000037405b7c24 */ /* 0x004fe2000f8e02ff */
[----:B------:R-:W2:Y:S01]  /*dfd0*/  LDL.LU R58, [R1+0xf0] ;  /* 0x0000f000013a7983 */ /* 0x000ea20000300800 */
[----:B------:R-:W-:-:S03]  /*dfe0*/  ULDC UR55, c[0x0][0x240] ;  /* 0x0000900000377ab9 */ /* 0x000fc60000000800 */
[----:B------:R-:W2:Y:S01]  /*dff0*/  LDL.LU R64, [R1+0xec] ;  /* 0x0000ec0001407983 */ /* 0x000ea20000300800 */
[----:B------:R-:W-:Y:S01]  /*e000*/  IMAD R90, R57, UR56, RZ ;  /* 0x00000038395a7c24 */ /* 0x000fe2000f8e02ff */
[----:B------:R-:W-:Y:S02]  /*e010*/  ULDC UR56, c[0x0][0x240] ;  /* 0x0000900000387ab9 */ /* 0x000fe40000000800 */
[----:B------:R-:W2:Y:S01]  /*e020*/  LDL.LU R57, [R1+0xe8] ;  /* 0x0000e80001397983 */ /* 0x000ea20000300800 */
[----:B------:R-:W-:Y:S01]  /*e030*/  IMAD R89, R63, UR57, RZ ;  /* 0x000000393f597c24 */ /* 0x000fe2000f8e02ff */
[----:B------:R-:W-:Y:S02]  /*e040*/  ULDC UR57, c[0x0][0x240] ;  /* 0x0000900000397ab9 */ /* 0x000fe40000000800 */
[----:B------:R-:W2:Y:S01]  /*e050*/  LDL.LU R63, [R1+0xe4] ;  /* 0x0000e400013f7983 */ /* 0x000ea20000300800 */
[----:B------:R-:W-:Y:S01]  /*e060*/  IMAD R87, R66, UR59, RZ ;  /* 0x0000003b42577c24 */ /* 0x000fe2000f8e02ff */
[----:B------:R-:W-:Y:S01]  /*e070*/  ULDC UR59, c[0x0][0x240] ;  /* 0x00009000003b7ab9 */ /* 0x000fe20000000800 */
[----:B------:R-:W-:Y:S01]  /*e080*/  IMAD R86, R62, UR60, RZ ;  /* 0x0000003c3e567c24 */ /* 0x000fe2000f8e02ff */
[----:B------:R-:W-:Y:S01]  /*e090*/  ULDC UR60, c[0x0][0x240] ;  /* 0x00009000003c7ab9 */ /* 0x000fe20000000800 */
[----:B------:R-:W2:Y:S04]  /*e0a0*/  LDL.LU R62, [R1+0xe0] ;  /* 0x0000e000013e7983 */ /* 0x000ea80000300800 */
[----:B------:R-:W-:Y:S01]  /*e0b0*/  STL.64 [R1+0x2d88], R86 ;  /* 0x002d885601007387 */ /* 0x000fe20000100a00 */
[----:B---3--:R-:W-:Y:S01]  /*e0c0*/  IMAD R85, R61, UR61, RZ ;  /* 0x0000003d3d557c24 */ /* 0x008fe2000f8e02ff */
[----:B------:R-:W-:-:S02]  /*e0d0*/  ULDC UR61, c[0x0][0x240] ;  /* 0x00009000003d7ab9 */ /* 0x000fc40000000800 */
[----:B------:R-:W3:Y:S01]  /*e0e0*/  LDL.LU R61, [R1+0xdc] ;  /* 0x0000dc00013d7983 */ /* 0x000ee20000300800 */
[----:B----4-:R-:W-:Y:S01]  /*e0f0*/  IMAD R84, R60, UR7, RZ ;  /* 0x000000073c547c24 */ /* 0x010fe2000f8e02ff */
[----:B------:R-:W-:Y:S02]  /*e100*/  ULDC UR7, c[0x0][0x240] ;  /* 0x0000900000077ab9 */ /* 0x000fe40000000800 */
[----:B------:R-:W4:Y:S01]  /*e110*/  LDL.LU R60, [R1+0xd8] ;  /* 0x0000d800013c7983 */ /* 0x000f220000300800 */
[----:B------:R-:W-:Y:S01]  /*e120*/  IMAD R83, R59, UR8, RZ ;  /* 0x000000083b537c24 */ /* 0x000fe2000f8e02ff */
[----:B------:R-:W-:Y:S02]  /*e130*/  ULDC UR8, c[0x0][0x240] ;  /* 0x0000900000087ab9 */ /* 0x000fe40000000800 */
[----:B------:R1:W-:Y:S01]  /*e140*/  STL.64 [R1+0x2d80], R84 ;  /* 0x002d805401007387 */ /* 0x0003e20000100a00 */
[----:B------:R-:W-:Y:S01]  /*e150*/  IMAD R82, R65, UR9, RZ ;  /* 0x0000000941527c24 */ /* 0x000fe2000f8e02ff */
[----:B------:R-:W-:-:S02]  /*e160*/  ULDC UR9, c[0x0][0x240] ;  /* 0x0000900000097ab9 */ /* 0x000fc40000000800 */
[----:B------:R-:W4:Y:S01]  /*e170*/  LDL.LU R59, [R1+0xd4] ;  /* 0x0000d400013b7983 */ /* 0x000f220000300800 */
[----:B--2---:R-:W-:Y:S01]  /*e180*/  IMAD R81, R58, UR10, RZ ;  /* 0x0000000a3a517c24 */ /* 0x004fe2000f8e02ff */
[----:B------:R-:W-:Y:S02]  /*e190*/  ULDC UR10, c[0x0][0x240] ;  /* 0x00009000000a7ab9 */ /* 0x000fe40000000800 */
[----:B------:R-:W-:Y:S04]  /*e1a0*/  STL.64 [R1+0x2d78], R82 ;  /* 0x002d785201007387 */ /* 0x000fe80000100a00 */
[----:B------:R-:W2:Y:S01]  /*e1b0*/  LDL.LU R58, [R1+0xd0] ;  /* 0x0000d000013a7983 */ /* 0x000ea20000300800 */
[----:B------:R-:W-:-:S03]  /*e1c0*/  IMAD R79, R57, UR5, RZ ;  /* 0x00000005394f7c24 */ /* 0x000fc6000f8e02ff */
[----:B------:R-:W2:Y:S01]  /*e1d0*/  LDL.LU R71, [R1+0xcc] ;  /* 0x0000cc0001477983 */ /* 0x000ea20000300800 */
[----:B------:R-:W-:Y:S01]  /*e1e0*/  IMAD R88, R67, UR58, RZ ;  /* 0x0000003a43587c24 */ /* 0x000fe2000f8e02ff */
[----:B------:R-:W-:Y:S01]  /*e1f0*/  ULDC UR58, c[0x0][0x240] ;  /* 0x00009000003a7ab9 */ /* 0x000fe20000000800 */
[----:B------:R-:W-:Y:S01]  /*e200*/  IMAD R80, R64, UR11, RZ ;  /* 0x0000000b40507c24 */ /* 0x000fe2000f8e02ff */
        /* <DEDUP_REMOVED lines=16> */
[----:B------:R-:W-:Y:S01]  /*e310*/  STL.64 [R1+0x2d70], R78 ;  /* 0x002d704e01007387 */ /* 0x000fe20000100a00 */
        /* <DEDUP_REMOVED lines=20> */
[----:B------:R-:W-:-:S03]  /*e460*/  ULDC UR39, c[0x0][0x240] ;  /* 0x0000900000277ab9 */ /* 0x000fc60000000800 */
[----:B------:R-:W2:Y:S01]  /*e470*/  LDL.LU R62, [R1+0xa4] ;  /* 0x0000a400013e7983 */ /* 0x000ea20000300800 */
[----:B---3--:R-:W-:Y:S01]  /*e480*/  IMAD R76, R61, UR13, RZ ;  /* 0x0000000d3d4c7c24 */ /* 0x008fe2000f8e02ff */
[----:B------:R-:W-:Y:S02]  /*e490*/  ULDC UR13, c[0x0][0x240] ;  /* 0x00009000000d7ab9 */ /* 0x000fe40000000800 */
[----:B------:R-:W3:Y:S01]  /*e4a0*/  LDL.LU R61, [R1+0xa0] ;  /* 0x0000a000013d7983 */ /* 0x000ee20000300800 */
[----:B----4-:R-:W-:Y:S01]  /*e4b0*/  IMAD R75, R60, UR14, RZ ;  /* 0x0000000e3c4b7c24 */ /* 0x010fe2000f8e02ff */
[----:B------:R-:W-:Y:S02]  /*e4c0*/  ULDC UR14, c[0x0][0x240] ;  /* 0x00009000000e7ab9 */ /* 0x000fe40000000800 */
[----:B------:R-:W4:Y:S01]  /*e4d0*/  LDL.LU R60, [R1+0x9c] ;  /* 0x00009c00013c7983 */ /* 0x000f220000300800 */
[----:B------:R-:W-:Y:S01]  /*e4e0*/  IMAD R74, R59, UR15, RZ ;  /* 0x0000000f3b4a7c24 */ /* 0x000fe2000f8e02ff */
[----:B------:R-:W-:-:S02]  /*e4f0*/  ULDC UR15, c[0x0][0x240] ;  /* 0x00009000000f7ab9 */ /* 0x000fc40000000800 */
[----:B------:R-:W4:Y:S04]  /*e500*/  LDL.LU R59, [R1+0x98] ;  /* 0x00009800013b7983 */ /* 0x000f280000300800 */
[----:B------:R1:W-:Y:S01]  /*e510*/  STL.64 [R1+0x2d68], R74 ;  /* 0x002d684a01007387 */ /* 0x0003e20000100a00 */
[----:B--2---:R-:W-:Y:S01]  /*e520*/  IMAD R73, R58, UR16, RZ ;  /* 0x000000103a497c24 */ /* 0x004fe2000f8e02ff */
[----:B------:R-:W-:Y:S02]  /*e530*/  ULDC UR16, c[0x0][0x240] ;  /* 0x0000900000107ab9 */ /* 0x000fe40000000800 */
[----:B------:R-:W2:Y:S01]  /*e540*/  LDL.LU R58, [R1+0x94] ;  /* 0x00009400013a7983 */ /* 0x000ea20000300800 */
[----:B------:R-:W-:Y:S01]  /*e550*/  IMAD R72, R71, UR17, RZ ;  /* 0x0000001147487c24 */ /* 0x000fe2000f8e02ff */
[----:B------:R-:W-:Y:S01]  /*e560*/  ULDC UR17, c[0x0][0x240] ;  /* 0x0000900000117ab9 */ /* 0x000fe20000000800 */
[----:B------:R-:W-:Y:S01]  /*e570*/  IMAD R71, R57, UR18, RZ ;  /* 0x0000001239477c24 */ /* 0x000fe2000f8e02ff */
[----:B------:R-:W-:Y:S01]  /*e580*/  ULDC UR18, c[0x0][0x240] ;  /* 0x0000900000127ab9 */ /* 0x000fe20000000800 */
[----:B------:R-:W2:Y:S04]  /*e590*/  LDL.LU R57, [R1+0x90] ;  /* 0x0000900001397983 */ /* 0x000ea80000300800 */
        /* <DEDUP_REMOVED lines=9> */
[----:B------:R-:W3:Y:S04]  /*e630*/  LDL.LU R47, [R1+0x68] ;  /* 0x00006800012f7983 */ /* 0x000ee80000300800 */
[----:B------:R-:W4:Y:S04]  /*e640*/  LDL.LU R43, [R1+0x64] ;  /* 0x00006400012b7983 */ /* 0x000f280000300800 */
[----:B------:R-:W2:Y:S04]  /*e650*/  LDL.LU R48, [R1+0x60] ;  /* 0x0000600001307983 */ /* 0x000ea80000300800 */
[----:B------:R-:W4:Y:S04]  /*e660*/  LDL.LU R49, [R1+0x5c] ;  /* 0x00005c0001317983 */ /* 0x000f280000300800 */
[----:B------:R-:W4:Y:S04]  /*e670*/  LDL.LU R42, [R1+0x58] ;  /* 0x00005800012a7983 */ /* 0x000f280000300800 */
[----:B------:R-:W4:Y:S04]  /*e680*/  LDL.LU R7, [R1+0x54] ;  /* 0x0000540001077983 */ /* 0x000f280000300800 */
[----:B------:R-:W4:Y:S04]  /*e690*/  LDL.LU R44, [R1+0x10] ;  /* 0x00001000012c7983 */ /* 0x000f280000300800 */
[----:B------:R-:W4:Y:S04]  /*e6a0*/  LDL.LU R45, [R1+0x1c] ;  /* 0x00001c00012d7983 */ /* 0x000f280000300800 */
[----:B------:R-:W4:Y:S01]  /*e6b0*/  LDL.LU R46, [R1+0x28] ;  /* 0x00002800012e7983 */ /* 0x000f220000300800 */
[----:B---3--:R-:W-:Y:S01]  /*e6c0*/  IMAD R8, R47, UR49, RZ ;  /* 0x000000312f087c24 */ /* 0x008fe2000f8e02ff */
[----:B------:R-:W-:-:S02]  /*e6d0*/  ULDC UR49, c[0x0][0x240] ;  /* 0x0000900000317ab9 */ /* 0x000fc40000000800 */
[----:B------:R-:W3:Y:S04]  /*e6e0*/  LDL.LU R47, [R1+0x34] ;  /* 0x00003400012f7983 */ /* 0x000ee80000300800 */
[----:B-1----:R-:W3:Y:S01]  /*e6f0*/  LDL.LU R21, [R1+0x44] ;  /* 0x0000440001157983 */ /* 0x002ee20000300800 */
[----:B--2---:R-:W-:Y:S01]  /*e700*/  IMAD R5, R48, UR51, RZ ;  /* 0x0000003330057c24 */ /* 0x004fe2000f8e02ff */
[----:B------:R-:W-:Y:S02]  /*e710*/  ULDC UR51, c[0x0][0x240] ;  /* 0x0000900000337ab9 */ /* 0x000fe40000000800 */
[----:B------:R-:W2:Y:S01]  /*e720*/  LDL.LU R152, [R1+0x4c] ;  /* 0x00004c0001987983 */ /* 0x000ea20000300800 */
[----:B----4-:R-:W-:Y:S01]  /*e730*/  IMAD R4, R49, UR52, RZ ;  /* 0x0000003431047c24 */ /* 0x010fe2000f8e02ff */
[----:B------:R-:W-:-:S02]  /*e740*/  ULDC UR52, c[0x0][0x240] ;  /* 0x0000900000347ab9 */ /* 0x000fc40000000800 */
[----:B------:R-:W4:Y:S01]  /*e750*/  LDL.LU R49, [R1+0x48] ;  /* 0x0000480001317983 */ /* 0x000f220000300800 */
[----:B------:R-:W-:Y:S01]  /*e760*/  IMAD R6, R43, UR50, RZ ;  /* 0x000000322b067c24 */ /* 0x000fe2000f8e02ff */
[----:B------:R-:W-:Y:S02]  /*e770*/  ULDC UR50, c[0x0][0x240] ;  /* 0x0000900000327ab9 */ /* 0x000fe40000000800 */
[----:B------:R-:W4:Y:S01]  /*e780*/  LDL.LU R48, [R1+0x40] ;  /* 0x0000400001307983 */ /* 0x000f220000300800 */
[----:B------:R-:W-:Y:S01]  /*e790*/  IMAD R124, R7, UR54, RZ ;  /* 0x00000036077c7c24 */ /* 0x000fe2000f8e02ff */
[----:B------:R-:W-:Y:S02]  /*e7a0*/  ULDC UR54, c[0x0][0x240] ;  /* 0x0000900000367ab9 */ /* 0x000fe40000000800 */
[----:B------:R-:W4:Y:S01]  /*e7b0*/  LDL.LU R25, [R1+0x3c] ;  /* 0x00003c0001197983 */ /* 0x000f220000300800 */
[----:B------:R-:W-:Y:S01]  /*e7c0*/  IMAD R84, R44, UR55, RZ ;  /* 0x000000372c547c24 */ /* 0x000fe2000f8e02ff */
[----:B------:R-:W-:-:S02]  /*e7d0*/  ULDC UR55, c[0x0][0x240] ;  /* 0x0000900000377ab9 */ /* 0x000fc40000000800 */
[----:B------:R-:W4:Y:S04]  /*e7e0*/  LDL.LU R23, [R1+0x38] ;  /* 0x0000380001177983 */ /* 0x000f280000300800 */
[----:B------:R-:W4:Y:S04]  /*e7f0*/  LDL.LU R43, [R1+0x30] ;  /* 0x00003000012b7983 */ /* 0x000f280000300800 */
[----:B------:R-:W4:Y:S01]  /*e800*/  LDL.LU R7, [R1+0x2c] ;  /* 0x00002c0001077983 */ /* 0x000f220000300800 */
[----:B------:R-:W-:Y:S01]  /*e810*/  IMAD R157, R45, UR56, RZ ;  /* 0x000000382d9d7c24 */ /* 0x000fe2000f8e02ff */
[----:B------:R-:W-:-:S02]  /*e820*/  ULDC UR56, c[0x0][0x240] ;  /* 0x0000900000387ab9 */ /* 0x000fc40000000800 */
[----:B------:R-:W4:Y:S04]  /*e830*/  LDL.LU R44, [R1+0x24] ;  /* 0x00002400012c7983 */ /* 0x000f280000300800 */
[----:B------:R-:W4:Y:S04]  /*e840*/  LDL.LU R27, [R1+0x20] ;  /* 0x00002000011b7983 */ /* 0x000f280000300800 */
[----:B------:R-:W4:Y:S04]  /*e850*/  LDL.LU R45, [R1+0x18] ;  /* 0x00001800012d7983 */ /* 0x000f280000300800 */
[----:B------:R-:W4:Y:S04]  /*e860*/  LDL.LU R12, [R1+0x14] ;  /* 0x00001400010c7983 */ /* 0x000f280000300800 */
[----:B------:R-:W4:Y:S01]  /*e870*/  LDL.LU R155, [R1+0xc] ;  /* 0x00000c00019b7983 */ /* 0x000f220000300800 */
[----:B------:R-:W-:Y:S01]  /*e880*/  IMAD R74, R46, UR57, RZ ;  /* 0x000000392e4a7c24 */ /* 0x000fe2000f8e02ff */
[----:B------:R-:W-:Y:S01]  /*e890*/  ULDC UR57, c[0x0][0x240] ;  /* 0x0000900000397ab9 */ /* 0x000fe20000000800 */
[----:B------:R-:W-:Y:S01]  /*e8a0*/  IMAD R3, R42, UR53, RZ ;  /* 0x000000352a037c24 */ /* 0x000fe2000f8e02ff */
[----:B------:R-:W4:Y:S01]  /*e8b0*/  LDL.LU R158, [R1+0x8] ;  /* 0x00000800019e7983 */ /* 0x000f220000300800 */
[----:B------:R-:W-:Y:S01]  /*e8c0*/  IMAD R133, R133, UR50, RZ ;  /* 0x0000003285857c24 */ /* 0x000fe2000f8e02ff */
[----:B------:R-:W-:Y:S01]  /*e8d0*/  ULDC UR50, c[0x0][0x240] ;  /* 0x0000900000327ab9 */ /* 0x000fe20000000800 */
[----:B------:R-:W-:Y:S01]  /*e8e0*/  ULDC UR53, c[0x0][0x240] ;  /* 0x0000900000357ab9 */ /* 0x000fe20000000800 */
[----:B------:R-:W4:Y:S04]  /*e8f0*/  LDL.LU R46, [R1+0x4] ;  /* 0x00000400012e7983 */ /* 0x000f280000300800 */
[----:B------:R-:W4:Y:S01]  /*e900*/  LDL.LU R42, [R1] ;  /* 0x00000000012a7983 */ /* 0x000f220000300800 */
[----:B------:R-:W-:Y:S01]  /*e910*/  IMAD R135, R135, UR52, RZ ;  /* 0x0000003487877c24 */ /* 0x000fe2000f8e02ff */
[----:B------:R-:W-:Y:S01]  /*e920*/  ULDC UR52, c[0x0][0x240] ;  /* 0x0000900000347ab9 */ /* 0x000fe20000000800 */
[----:B------:R-:W-:Y:S01]  /*e930*/  IMAD R195, R195, UR50, RZ ;  /* 0x00000032c3c37c24 */ /* 0x000fe2000f8e02ff */
[----:B------:R-:W-:Y:S01]  /*e940*/  ULDC UR50, c[0x0][0x240] ;  /* 0x0000900000327ab9 */ /* 0x000fe20000000800 */
[----:B------:R-:W-:Y:S01]  /*e950*/  IMAD R136, R136, UR53, RZ ;  /* 0x0000003588887c24 */ /* 0x000fe2000f8e02ff */
[----:B------:R-:W-:Y:S01]  /*e960*/  ULDC UR53, c[0x0][0x240] ;  /* 0x0000900000357ab9 */ /* 0x000fe20000000800 */
[----:B------:R-:W-:Y:S01]  /*e970*/  IMAD R197, R197, UR52, RZ ;  /* 0x00000034c5c57c24 */ /* 0x000fe2000f8e02ff */
[----:B------:R-:W-:Y:S01]  /*e980*/  ULDC UR52, c[0x0][0x240] ;  /* 0x0000900000347ab9 */ /* 0x000fe20000000800 */
[----:B------:R-:W-:-:S02]  /*e990*/  IMAD R82, R22, UR50, RZ ;  /* 0x0000003216527c24 */ /* 0x000fc4000f8e02ff */
        /* <DEDUP_REMOVED lines=20> */
[-C--:B------:R-:W-:Y:S01]  /*eae0*/  LEA R36, P4, R33, R0.reuse, 0x2 ;  /* 0x0000000021247211 */ /* 0x080fe200078810ff */
[----:B--2---:R-:W-:Y:S01]  /*eaf0*/  IMAD R152, R152, UR60, RZ ;  /* 0x0000003c98987c24 */ /* 0x004fe2000f8e02ff */
[----:B------:R-:W-:Y:S02]  /*eb00*/  ULDC UR60, c[0x0][0x240] ;  /* 0x00009000003c7ab9 */ /* 0x000fe40000000800 */
[----:B------:R-:W-:Y:S01]  /*eb10*/  IMAD R143, R143, UR60, RZ ;  /* 0x0000003c8f8f7c24 */ /* 0x000fe2000f8e02ff */
[----:B------:R-:W-:Y:S01]  /*eb20*/  ULDC UR60, c[0x0][0x240] ;  /* 0x00009000003c7ab9 */ /* 0x000fe20000000800 */
[----:B---3--:R-:W-:Y:S01]  /*eb30*/  IMAD R21, R21, UR59, RZ ;  /* 0x0000003b15157c24 */ /* 0x008fe2000f8e02ff */
[----:B------:R-:W-:Y:S01]  /*eb40*/  ULDC UR59, c[0x0][0x240] ;  /* 0x00009000003b7ab9 */ /* 0x000fe20000000800 */
[----:B------:R-:W-:Y:S01]  /*eb50*/  IMAD R205, R205, UR60, RZ ;  /* 0x0000003ccdcd7c24 */ /* 0x000fe2000f8e02ff */
[----:B------:R-:W-:Y:S01]  /*eb60*/  ULDC UR60, c[0x0][0x240] ;  /* 0x00009000003c7ab9 */ /* 0x000fe20000000800 */
[----:B------:R-:W-:Y:S01]  /*eb70*/  IMAD.MOV.U32 R22, RZ, RZ, R152 ;  /* 0x000000ffff167224 */ /* 0x000fe200078e0098 */
[----:B------:R-:W-:Y:S01]  /*eb80*/  LEA R152, P6, R41, R0, 0x2 ;  /* 0x0000000029987211 */ /* 0x000fe200078c10ff */
[----:B------:R-:W-:Y:S01]  /*eb90*/  IMAD R142, R142, UR59, RZ ;  /* 0x0000003b8e8e7c24 */ /* 0x000fe2000f8e02ff */
[----:B------:R-:W-:Y:S01]  /*eba0*/  ULDC UR59, c[0x0][0x240] ;  /* 0x00009000003b7ab9 */ /* 0x000fe20000000800 */
[----:B----4-:R-:W-:Y:S01]  /*ebb0*/  IMAD R86, R23, UR9, RZ ;  /* 0x0000000917567c24 */ /* 0x010fe2000f8e02ff */
[----:B------:R-:W-:Y:S01]  /*ebc0*/  ULDC UR9, c[0x0][0x240] ;  /* 0x0000900000097ab9 */ /* 0x000fe20000000800 */
[----:B------:R-:W-:-:S02]  /*ebd0*/  IMAD R23, R26, UR52, RZ ;  /* 0x000000341a177c24 */ /* 0x000fc4000f8e02ff */
[----:B------:R-:W-:Y:S02]  /*ebe0*/  IMAD.MOV.U32 R26, RZ, RZ, R21 ;  /* 0x000000ffff1a7224 */ /* 0x000fe400078e0015 */
[----:B------:R-:W-:Y:S02]  /*ebf0*/  IMAD R21, R28, UR53, RZ ;  /* 0x000000351c157c24 */ /* 0x000fe4000f8e02ff */
[----:B------:R-:W-:Y:S01]  /*ec00*/  IMAD R27, R27, UR12, RZ ;  /* 0x0000000c1b1b7c24 */ /* 0x000fe2000f8e02ff */
[----:B------:R-:W-:Y:S02]  /*ec10*/  ULDC UR12, c[0x0][0x240] ;  /* 0x00009000000c7ab9 */ /* 0x000fe40000000800 */
[----:B------:R-:W-:Y:S01]  /*ec20*/  IMAD R151, R151, UR12, RZ ;  /* 0x0000000c97977c24 */ /* 0x000fe2000f8e02ff */
[----:B------:R-:W-:Y:S02]  /*ec30*/  ULDC UR12, c[0x0][0x240] ;  /* 0x00009000000c7ab9 */ /* 0x000fe40000000800 */
[----:B------:R-:W-:Y:S01]  /*ec40*/  IMAD R213, R213, UR12, RZ ;  /* 0x0000000cd5d57c24 */ /* 0x000fe2000f8e02ff */
[----:B------:R-:W-:Y:S01]  /*ec50*/  ULDC UR12, c[0x0][0x230] ;  /* 0x00008c00000c7ab9 */ /* 0x000fe20000000800 */
[----:B------:R-:W-:Y:S01]  /*ec60*/  IMAD R79, R155, UR14, RZ ;  /* 0x0000000e9b4f7c24 */ /* 0x000fe2000f8e02ff */
[----:B------:R-:W-:Y:S01]  /*ec70*/  ISETP.GE.AND P1, PT, R153, UR12, PT ;  /* 0x0000000c99007c0c */ /* 0x000fe2000bf26270 */
[----:B------:R-:W-:Y:S01]  /*ec80*/  IMAD R155, R40, UR60, RZ ;  /* 0x0000003c289b7c24 */ /* 0x000fe2000f8e02ff */
[----:B------:R-:W-:Y:S01]  /*ec90*/  LEA R40, P2, R39, R0, 0x2 ;  /* 0x0000000027287211 */ /* 0x000fe200078410ff */
[----:B------:R-:W-:Y:S01]  /*eca0*/  IMAD R78, R12, UR13, RZ ;  /* 0x0000000d0c4e7c24 */ /* 0x000fe2000f8e02ff */
[-C--:B------:R-:W-:Y:S01]  /*ecb0*/  LEA.HI.X.SX32 R153, R41, R2.reuse, 0x2, P6 ;  /* 0x0000000229997211 */ /* 0x080fe200030f16ff */
[----:B------:R-:W-:Y:S01]  /*ecc0*/  IMAD R47, R47, UR58, RZ ;  /* 0x0000003a2f2f7c24 */ /* 0x000fe2000f8e02ff */
[----:B------:R-:W-:Y:S01]  /*ecd0*/  LEA.HI.X.SX32 R41, R39, R2, 0x2, P2 ;  /* 0x0000000227297211 */ /* 0x000fe200010f16ff */
[----:B------:R-:W-:Y:S01]  /*ece0*/  IMAD R87, R158, UR15, RZ ;  /* 0x0000000f9e577c24 */ /* 0x000fe2000f8e02ff */
[----:B------:R-:W-:Y:S01]  /*ecf0*/  MOV R39, R21 ;  /* 0x0000001500277202 */ /* 0x000fe20000000f00 */
[----:B------:R-:W-:Y:S01]  /*ed00*/  IMAD R204, R204, UR59, RZ ;  /* 0x0000003bcccc7c24 */ /* 0x000fe2000f8e02ff */
[----:B------:R-:W-:Y:S01]  /*ed10*/  ULDC UR58, c[0x0][0x240] ;  /* 0x00009000003a7ab9 */ /* 0x000fe20000000800 */
[----:B------:R-:W-:Y:S01]  /*ed20*/  IMAD R12, R42, UR17, RZ ;  /* 0x000000112a0c7c24 */ /* 0x000fe2000f8e02ff */
[----:B------:R-:W-:Y:S01]  /*ed30*/  ULDC UR59, c[0x0][0x240] ;  /* 0x00009000003b7ab9 */ /* 0x000fe20000000800 */
[----:B------:R-:W-:Y:S01]  /*ed40*/  IMAD R158, R24, UR51, RZ ;  /* 0x00000033189e7c24 */ /* 0x000fe2000f8e02ff */
[----:B------:R-:W2:Y:S01]  /*ed50*/  LDL.LU R21, [R1+0x2da8] ;  /* 0x002da80001157983 */ /* 0x000ea20000300800 */
[----:B------:R-:W-:Y:S01]  /*ed60*/  IMAD R24, R30, UR54, RZ ;  /* 0x000000361e187c24 */ /* 0x000fe2000f8e02ff */
[----:B------:R-:W-:Y:S01]  /*ed70*/  ULDC UR13, c[0x0][0x240] ;  /* 0x00009000000d7ab9 */ /* 0x000fe20000000800 */
[----:B------:R-:W-:Y:S01]  /*ed80*/  IMAD R141, R141, UR58, RZ ;  /* 0x0000003a8d8d7c24 */ /* 0x000fe2000f8e02ff */
[----:B------:R1:W-:Y:S01]  /*ed90*/  STL.64 [R1+0x2d30], R40 ;  /* 0x002d302801007387 */ /* 0x0003e20000100a00 */
[----:B------:R-:W-:Y:S01]  /*eda0*/  IMAD R30, R38, UR59, RZ ;  /* 0x0000003b261e7c24 */ /* 0x000fe2000f8e02ff */
[----:B------:R-:W-:Y:S01]  /*edb0*/  ULDC UR58, c[0x0][0x240] ;  /* 0x00009000003a7ab9 */ /* 0x000fe20000000800 */
[----:B------:R-:W-:Y:S01]  /*edc0*/  LEA R38, P3, R35, R0, 0x2 ;  /* 0x0000000023267211 */ /* 0x000fe200078610ff */
        /* <DEDUP_REMOVED lines=8> */
[----:B-1----:R-:W-:Y:S01]  /*ee50*/  IMAD.MOV.U32 R41, RZ, RZ, R12 ;  /* 0x000000ffff297224 */ /* 0x002fe200078e000c */
[----:B------:R-:W-:Y:S01]  /*ee60*/  ULDC UR14, c[0x0][0x240] ;  /* 0x00009000000e7ab9 */ /* 0x000fe20000000800 */
[----:B------:R-:W3:Y:S01]  /*ee70*/  LDL.LU R12, [R1+0x2da4] ;  /* 0x002da400010c7983 */ /* 0x000ee20000300800 */
[----:B------:R-:W-:Y:S01]  /*ee80*/  IMAD R7, R7, UR11, RZ ;  /* 0x0000000b07077c24 */ /* 0x000fe2000f8e02ff */
[----:B------:R-:W-:Y:S01]  /*ee90*/  ULDC UR11, c[0x0][0x240] ;  /* 0x00009000000b7ab9 */ /* 0x000fe20000000800 */
[----:B------:R-:W-:Y:S01]  /*eea0*/  IMAD R46, R46, UR16, RZ ;  /* 0x000000102e2e7c24 */ /* 0x000fe2000f8e02ff */
[----:B------:R-:W-:Y:S01]  /*eeb0*/  STL.64 [R1+0x1898], R152 ;  /* 0x0018989801007387 */ /* 0x000fe20000100a00 */
[----:B------:R-:W-:Y:S01]  /*eec0*/  IMAD R42, R37, UR58, RZ ;  /* 0x0000003a252a7c24 */ /* 0x000fe2000f8e02ff */
[----:B------:R-:W-:Y:S01]  /*eed0*/  ULDC UR15, c[0x0][0x240] ;  /* 0x00009000000f7ab9 */ /* 0x000fe20000000800 */
[----:B------:R-:W-:Y:S01]  /*eee0*/  IMAD R200, R200, UR55, RZ ;  /* 0x00000037c8c87c24 */ /* 0x000fe2000f8e02ff */
[----:B------:R1:W-:Y:S01]  /*eef0*/  STL.64 [R1+0x2bd8], R152 ;  /* 0x002bd89801007387 */ /* 0x0003e20000100a00 */
[----:B------:R-:W-:Y:S01]  /*ef00*/  IMAD.MOV.U32 R37, RZ, RZ, R34 ;  /* 0x000000ffff257224 */ /* 0x000fe200078e0022 */
[----:B------:R-:W-:Y:S01]  /*ef10*/  ULDC UR55, c[0x0][0x240] ;  /* 0x0000900000377ab9 */ /* 0x000fe20000000800 */
[----:B------:R-:W-:Y:S01]  /*ef20*/  IMAD.MOV.U32 R40, RZ, RZ, R30 ;  /* 0x000000ffff287224 */ /* 0x000fe200078e001e */
[----:B------:R-:W-:Y:S01]  /*ef30*/  ULDC UR16, c[0x0][0x240] ;  /* 0x0000900000107ab9 */ /* 0x000fe20000000800 */
[----:B------:R-:W-:Y:S01]  /*ef40*/  IMAD R48, R48, UR7, RZ ;  /* 0x0000000730307c24 */ /* 0x000fe2000f8e02ff */
[----:B------:R-:W-:Y:S01]  /*ef50*/  ULDC UR17, c[0x0][0x240] ;  /* 0x0000900000117ab9 */ /* 0x000fe20000000800 */
[----:B-1----:R-:W-:Y:S01]  /*ef60*/  MOV R152, R39 ;  /* 0x0000002700987202 */ /* 0x002fe20000000f00 */
[----:B------:R-:W-:Y:S01]  /*ef70*/  IMAD.MOV.U32 R153, RZ, RZ, R23 ;  /* 0x000000ffff997224 */ /* 0x000fe200078e0017 */
[----:B------:R-:W-:Y:S01]  /*ef80*/  LEA.HI.X.SX32 R39, R35, R2, 0x2, P3 ;  /* 0x0000000223277211 */ /* 0x000fe200018f16ff */
[----:B------:R-:W4:Y:S01]  /*ef90*/  LDL.LU R23, [R1+0x2da0] ;  /* 0x002da00001177983 */ /* 0x000f220000300800 */
[----:B------:R-:W-:Y:S01]  /*efa0*/  IMAD.MOV.U32 R35, RZ, RZ, R27 ;  /* 0x000000ffff237224 */ /* 0x000fe200078e001b */
[-C--:B------:R-:W-:Y:S01]  /*efb0*/  LEA R34, P5, R31, R0.reuse, 0x2 ;  /* 0x000000001f227211 */ /* 0x080fe200078a10ff */
[----:B------:R-:W-:Y:S01]  /*efc0*/  IMAD R28, R32, UR55, RZ ;  /* 0x00000037201c7c24 */ /* 0x000fe2000f8e02ff */
[----:B------:R-:W4:Y:S01]  /*efd0*/  LDL.LU R27, [R1+0x2d9c] ;  /* 0x002d9c00011b7983 */ /* 0x000f220000300800 */
[-C--:B------:R-:W-:Y:S01]  /*efe0*/  LEA R30, P2, R20, R0.reuse, 0x2 ;  /* 0x00000000141e7211 */ /* 0x080fe200078410ff */
[----:B------:R-:W-:Y:S01]  /*eff0*/  IMAD R49, R49, UR61, RZ ;  /* 0x0000003d31317c24 */ /* 0x000fe2000f8e02ff */
[----:B------:R-:W-:Y:S01]  /*f000*/  LEA R32, P6, R29, R0, 0x2 ;  /* 0x000000001d207211 */ /* 0x000fe200078c10ff */
[----:B------:R1:W-:Y:S01]  /*f010*/  STL.64 [R1+0x2d20], R38 ;  /* 0x002d202601007387 */ /* 0x0003e20000100a00 */
[----:B------:R-:W-:Y:S01]  /*f020*/  IMAD R44, R44, UR5, RZ ;  /* 0x000000052c2c7c24 */ /* 0x000fe2000f8e02ff */
[----:B------:R-:W-:Y:S01]  /*f030*/  ULDC UR61, c[0x0][0x240] ;  /* 0x00009000003d7ab9 */ /* 0x000fe20000000800 */
[----:B------:R-:W-:Y:S01]  /*f040*/  IMAD R45, R45, UR6, RZ ;  /* 0x000000062d2d7c24 */ /* 0x000fe2000f8e02ff */
[----:B------:R-:W-:Y:S01]  /*f050*/  ULDC UR7, c[0x0][0x240] ;  /* 0x0000900000077ab9 */ /* 0x000fe20000000800 */
[----:B-1----:R-:W-:Y:S01]  /*f060*/  IMAD.MOV.U32 R39, RZ, RZ, R37 ;  /* 0x000000ffff277224 */ /* 0x002fe200078e0025 */
[-C--:B------:R-:W-:Y:S01]  /*f070*/  LEA.HI.X.SX32 R37, R33, R2.reuse, 0x2, P4 ;  /* 0x0000000221257211 */ /* 0x080fe200020f16ff */
[----:B------:R-:W-:Y:S01]  /*f080*/  IMAD.MOV.U32 R38, RZ, RZ, R28 ;  /* 0x000000ffff267224 */ /* 0x000fe200078e001c */
[----:B------:R-:W-:Y:S01]  /*f090*/  MOV R33, R25 ;  /* 0x0000001900217202 */ /* 0x000fe20000000f00 */
[----:B------:R-:W-:Y:S01]  /*f0a0*/  IMAD R70, R70, UR19, RZ ;  /* 0x0000001346467c24 */ /* 0x000fe2000f8e02ff */
[----:B------:R-:W4:Y:S01]  /*f0b0*/  LDL.LU R25, [R1+0x2d98] ;  /* 0x002d980001197983 */ /* 0x000f220000300800 */
[----:B------:R-:W-:Y:S01]  /*f0c0*/  IMAD R69, R69, UR20, RZ ;  /* 0x0000001445457c24 */ /* 0x000fe2000f8e02ff */
[----:B------:R-:W-:Y:S01]  /*f0d0*/  ULDC UR19, c[0x0][0x240] ;  /* 0x0000900000137ab9 */ /* 0x000fe20000000800 */
[----:B------:R-:W-:Y:S01]  /*f0e0*/  IMAD R68, R68, UR21, RZ ;  /* 0x0000001544447c24 */ /* 0x000fe2000f8e02ff */
[----:B------:R1:W-:Y:S01]  /*f0f0*/  STL.64 [R1+0x2d08], R36 ;  /* 0x002d082401007387 */ /* 0x0003e20000100a00 */
        /* <DEDUP_REMOVED lines=13> */
[-C--:B------:R-:W-:Y:S01]  /*f1d0*/  LEA.HI.X.SX32 R35, R31, R2.reuse, 0x2, P5 ;  /* 0x000000021f237211 */ /* 0x080fe200028f16ff */
[----:B------:R-:W-:Y:S01]  /*f1e0*/  IMAD.MOV.U32 R31, RZ, RZ, R43 ;  /* 0x000000ffff1f7224 */ /* 0x000fe200078e002b */
[----:B------:R-:W-:Y:S01]  /*f1f0*/  ULDC UR26, c[0x0][0x240] ;  /* 0x00009000001a7ab9 */ /* 0x000fe20000000800 */
[----:B------:R-:W4:Y:S01]  /*f200*/  LDL.LU R43, [R1+0x2d94] ;  /* 0x002d9400012b7983 */ /* 0x000f220000300800 */
[----:B------:R-:W-:Y:S01]  /*f210*/  IMAD.MOV.U32 R37, RZ, RZ, R26 ;  /* 0x000000ffff257224 */ /* 0x000fe200078e001a */
        /* <DEDUP_REMOVED lines=14> */
[----:B-1----:R-:W-:Y:S01]  /*f300*/  MOV R35, R33 ;  /* 0x0000002100237202 */ /* 0x002fe20000000f00 */
[----:B------:R-:W-:Y:S01]  /*f310*/  IMAD.MOV.U32 R34, RZ, RZ, R153 ;  /* 0x000000ffff227224 */ /* 0x000fe200078e0099 */
[-C--:B------:R-:W-:Y:S01]  /*f320*/  LEA.HI.X.SX32 R33, R29, R2.reuse, 0x2, P6 ;  /* 0x000000021d217211 */ /* 0x080fe200030f16ff */
[----:B------:R-:W-:Y:S01]  /*f330*/  IMAD.MOV.U32 R29, RZ, RZ, R7 ;  /* 0x000000ffff1d7224 */ /* 0x000fe200078e0007 */
[----:B------:R-:W-:Y:S01]  /*f340*/  ULDC UR40, c[0x0][0x240] ;  /* 0x0000900000287ab9 */ /* 0x000fe20000000800 */
[----:B------:R-:W4:Y:S01]  /*f350*/  LDL.LU R7, [R1+0x2d90] ;  /* 0x002d900001077983 */ /* 0x000f220000300800 */
[----:B------:R-:W-:Y:S01]  /*f360*/  IMAD R17, R17, UR42, RZ ;  /* 0x0000002a11117c24 */ /* 0x000fe2000f8e02ff */
[----:B------:R-:W-:Y:S01]  /*f370*/  ULDC UR41, c[0x0][0x240] ;  /* 0x0000900000297ab9 */ /* 0x000fe20000000800 */
[----:B------:R-:W-:Y:S01]  /*f380*/  IMAD.MOV.U32 R153, RZ, RZ, R24 ;  /* 0x000000ffff997224 */ /* 0x000fe200078e0018 */
        /* <DEDUP_REMOVED lines=14> */
[----:B------:R-:W-:Y:S01]  /*f470*/  LEA.HI.X.SX32 R31, R20, R2, 0x2, P2 ;  /* 0x00000002141f7211 */ /* 0x000fe200010f16ff */
[----:B------:R-:W-:Y:S01]  /*f480*/  IMAD R252, R252, UR18, RZ ;  /* 0x00000012fcfc7c24 */ /* 0x000fe2000f8e02ff */
[----:B------:R-:W-:Y:S01]  /*f490*/  ULDC UR47, c[0x0][0x240] ;  /* 0x00009000002f7ab9 */ /* 0x000fe20000000800 */
[----:B------:R-:W-:Y:S01]  /*f4a0*/  IMAD R114, R114, UR33, RZ ;  /* 0x0000002172727c24 */ /* 0x000fe2000f8e02ff */
[----:B------:R-:W-:Y:S01]  /*f4b0*/  ULDC UR48, c[0x0][0x240] ;  /* 0x0000900000307ab9 */ /* 0x000fe20000000800 */
[----:B------:R1:W-:Y:S01]  /*f4c0*/  STL.64 [R1+0x2ce0], R30 ;  /* 0x002ce01e01007387 */ /* 0x0003e20000100a00 */
[----:B------:R-:W-:Y:S01]  /*f4d0*/  IMAD R115, R115, UR34, RZ ;  /* 0x0000002273737c24 */ /* 0x000fe2000f8e02ff */
[----:B------:R-:W-:Y:S01]  /*f4e0*/  ULDC UR5, c[0x0][0x240] ;  /* 0x0000900000057ab9 */ /* 0x000fe20000000800 */
[----:B------:R-:W-:Y:S01]  /*f4f0*/  IMAD R116, R116, UR35, RZ ;  /* 0x0000002374747c24 */ /* 0x000fe2000f8e02ff */
[----:B------:R-:W-:Y:S01]  /*f500*/  ULDC UR6, c[0x0][0x240] ;  /* 0x0000900000067ab9 */ /* 0x000fe20000000800 */
[----:B--2---:R-:W-:Y:S01]  /*f510*/  LEA R20, P2, R21, R0, 0x2 ;  /* 0x0000000015147211 */ /* 0x004fe200078410ff */
[----:B-1----:R-:W-:Y:S01]  /*f520*/  IMAD.MOV.U32 R31, RZ, RZ, R29 ;  /* 0x000000ffff1f7224 */ /* 0x002fe200078e001d */
[----:B------:R-:W-:-:S02]  /*f530*/  MOV R30, R78 ;  /* 0x0000004e001e7202 */ /* 0x000fc40000000f00 */
[-C--:B---3--:R-:W-:Y:S02]  /*f540*/  LEA R28, P3, R12, R0.reuse, 0x2 ;  /* 0x000000000c1c7211 */ /* 0x088fe400078610ff */
[-C--:B----4-:R-:W-:Y:S02]  /*f550*/  LEA R22, P6, R23, R0.reuse, 0x2 ;  /* 0x0000000017167211 */ /* 0x090fe400078c10ff */
[-C--:B------:R-:W-:Y:S02]  /*f560*/  LEA R26, P4, R27, R0.reuse, 0x2 ;  /* 0x000000001b1a7211 */ /* 0x080fe400078810ff */
[----:B------:R-:W-:Y:S01]  /*f570*/  LEA R24, P5, R25, R0, 0x2 ;  /* 0x0000000019187211 */ /* 0x000fe200078a10ff */
[----:B------:R-:W-:Y:S01]  /*f580*/  IMAD R100, R100, UR19, RZ ;  /* 0x0000001364647c24 */ /* 0x000fe2000f8e02ff */
[-C--:B------:R-:W-:Y:S01]  /*f590*/  LEA.HI.X.SX32 R29, R12, R2.reuse, 0x2, P3 ;  /* 0x000000020c1d7211 */ /* 0x080fe200018f16ff */
[----:B------:R-:W-:Y:S01]  /*f5a0*/  IMAD R101, R101, UR20, RZ ;  /* 0x0000001465657c24 */ /* 0x000fe2000f8e02ff */
[-C--:B------:R-:W-:Y:S01]  /*f5b0*/  LEA.HI.X.SX32 R27, R27, R2.reuse, 0x2, P4 ;  /* 0x000000021b1b7211 */ /* 0x080fe200020f16ff */
[----:B------:R-:W-:Y:S01]  /*f5c0*/  IMAD R102, R102, UR21, RZ ;  /* 0x0000001566667c24 */ /* 0x000fe2000f8e02ff */
[----:B------:R-:W-:Y:S01]  /*f5d0*/  LEA.HI.X.SX32 R23, R23, R2, 0x2, P6 ;  /* 0x0000000217177211 */ /* 0x000fe200030f16ff */
[----:B------:R1:W-:Y:S01]  /*f5e0*/  STL.64 [R1+0x2cd8], R28 ;  /* 0x002cd81c01007387 */ /* 0x0003e20000100a00 */
[-C--:B------:R-:W-:Y:S01]  /*f5f0*/  LEA R12, P3, R13, R0.reuse, 0x2 ;  /* 0x000000000d0c7211 */ /* 0x080fe200078610ff */
[----:B------:R-:W-:Y:S01]  /*f600*/  IMAD R104, R104, UR23, RZ ;  /* 0x0000001768687c24 */ /* 0x000fe2000f8e02ff */
[----:B------:R-:W-:Y:S01]  /*f610*/  LEA R78, P4, R94, R0, 0x2 ;  /* 0x000000005e4e7211 */ /* 0x000fe200078810ff */
[----:B------:R2:W-:Y:S01]  /*f620*/  STL.64 [R1+0x2cc8], R26 ;  /* 0x002cc81a01007387 */ /* 0x0005e20000100a00 */
[-C--:B------:R-:W-:Y:S01]  /*f630*/  LEA.HI.X.SX32 R25, R25, R2.reuse, 0x2, P5 ;  /* 0x0000000219197211 */ /* 0x080fe200028f16ff */
[----:B------:R-:W-:Y:S01]  /*f640*/  IMAD R103, R103, UR22, RZ ;  /* 0x0000001667677c24 */ /* 0x000fe2000f8e02ff */
[-C--:B------:R-:W-:Y:S01]  /*f650*/  LEA.HI.X.SX32 R21, R21, R2.reuse, 0x2, P2 ;  /* 0x0000000215157211 */ /* 0x080fe200010f16ff */
[----:B------:R3:W-:Y:S01]  /*f660*/  STL.64 [R1+0x2d28], R22 ;  /* 0x002d281601007387 */ /* 0x0007e20000100a00 */
[----:B------:R-:W-:Y:S01]  /*f670*/  LEA.HI.X.SX32 R13, R13, R2, 0x2, P3 ;  /* 0x000000020d0d7211 */ /* 0x000fe200018f16ff */
[----:B------:R-:W-:Y:S01]  /*f680*/  IMAD R105, R105, UR24, RZ ;  /* 0x0000001869697c24 */ /* 0x000fe2000f8e02ff */
[----:B------:R-:W-:Y:S01]  /*f690*/  ULDC UR18, c[0x0][0x240] ;  /* 0x0000900000127ab9 */ /* 0x000fe20000000800 */
[----:B-1----:R-:W-:Y:S01]  /*f6a0*/  IMAD.MOV.U32 R28, RZ, RZ, R32 ;  /* 0x000000ffff1c7224 */ /* 0x002fe200078e0020 */
[----:B------:R-:W-:Y:S01]  /*f6b0*/  ULDC UR19, c[0x0][0x240] ;  /* 0x0000900000137ab9 */ /* 0x000fe20000000800 */
[----:B------:R-:W-:Y:S01]  /*f6c0*/  IMAD.MOV.U32 R32, RZ, RZ, R82 ;  /* 0x000000ffff207224 */ /* 0x000fe200078e0052 */
[CC--:B------:R-:W-:Y:S01]  /*f6d0*/  LEA R82, P5, R93.reuse, R0.reuse, 0x2 ;  /* 0x000000005d527211 */ /* 0x0c0fe200078a10ff */
[----:B------:R-:W-:Y:S01]  /*f6e0*/  IMAD.MOV.U32 R29, RZ, RZ, R79 ;  /* 0x000000ffff1d7224 */ /* 0x000fe200078e004f */
[----:B--2---:R-:W-:Y:S01]  /*f6f0*/  MOV R27, R33 ;  /* 0x00000021001b7202 */ /* 0x004fe20000000f00 */
[----:B------:R-:W-:Y:S01]  /*f700*/  IMAD.MOV.U32 R26, RZ, RZ, R35 ;  /* 0x000000ffff1a7224 */ /* 0x000fe200078e0023 */
[----:B------:R-:W-:Y:S01]  /*f710*/  ULDC UR20, c[0x0][0x240] ;  /* 0x0000900000147ab9 */ /* 0x000fe20000000800 */
[----:B---3--:R-:W-:Y:S01]  /*f720*/  IMAD.MOV.U32 R22, RZ, RZ, R86 ;  /* 0x000000ffff167224 */ /* 0x008fe200078e0056 */
[----:B------:R-:W-:Y:S01]  /*f730*/  LEA R86, P6, R92, R0, 0x2 ;  /* 0x000000005c567211 */ /* 0x000fe200078c10ff */
[----:B------:R-:W-:Y:S01]  /*f740*/  IMAD.MOV.U32 R33, RZ, RZ, R36 ;  /* 0x000000ffff217224 */ /* 0x000fe200078e0024 */
[----:B------:R-:W-:Y:S01]  /*f750*/  LEA.HI.X.SX32 R79, R94, R2, 0x2, P4 ;  /* 0x000000025e4f7211 */ /* 0x000fe200020f16ff */
[----:B------:R-:W-:Y:S01]  /*f760*/  IMAD.MOV.U32 R23, RZ, RZ, R84 ;  /* 0x000000ffff177224 */ /* 0x000fe200078e0054 */
[----:B------:R-:W-:Y:S01]  /*f770*/  LEA R84, P3, R90, R0, 0x2 ;  /* 0x000000005a547211 */ /* 0x000fe200078610ff */
[----:B------:R-:W-:Y:S01]  /*f780*/  IMAD.MOV.U32 R36, RZ, RZ, R40 ;  /* 0x000000ffff247224 */ /* 0x000fe200078e0028 */
[----:B------:R-:W-:Y:S01]  /*f790*/  MOV R40, R87 ;  /* 0x0000005700287202 */ /* 0x000fe20000000f00 */
[----:B------:R-:W-:Y:S01]  /*f7a0*/  IMAD.MOV.U32 R35, RZ, RZ, R83 ;  /* 0x000000ffff237224 */ /* 0x000fe200078e0053 */
[-C--:B------:R-:W-:Y:S01]  /*f7b0*/  LEA.HI.X.SX32 R83, R93, R2.reuse, 0x2, P5 ;  /* 0x000000025d537211 */ /* 0x080fe200028f16ff */
[----:B------:R1:W-:Y:S01]  /*f7c0*/  STL.64 [R1+0x2d10], R20 ;  /* 0x002d101401007387 */ /* 0x0003e20000100a00 */
[----:B------:R-:W-:Y:S01]  /*f7d0*/  LEA.HI.X.SX32 R87, R92, R2, 0x2, P6 ;  /* 0x000000025c577211 */ /* 0x000fe200030f16ff */
[----:B------:R-:W-:Y:S01]  /*f7e0*/  IMAD R106, R106, UR25, RZ ;  /* 0x000000196a6a7c24 */ /* 0x000fe2000f8e02ff */
[----:B------:R-:W-:Y:S01]  /*f7f0*/  MOV R93, R85 ;  /* 0x00000055005d7202 */ /* 0x000fe20000000f00 */
[----:B------:R-:W-:Y:S01]  /*f800*/  STL.64 [R1+0x2cf8], R12 ;  /* 0x002cf80c01007387 */ /* 0x000fe20000100a00 */
[----:B------:R-:W-:Y:S01]  /*f810*/  IMAD.MOV.U32 R92, RZ, RZ, R84 ;  /* 0x000000ffff5c7224 */ /* 0x000fe200078e0054 */
[----:B------:R-:W-:Y:S01]  /*f820*/  ULDC UR21, c[0x0][0x240] ;  /* 0x0000900000157ab9 */ /* 0x000fe20000000800 */
[----:B------:R-:W-:Y:S01]  /*f830*/  IMAD R107, R107, UR26, RZ ;  /* 0x0000001a6b6b7c24 */ /* 0x000fe2000f8e02ff */
[----:B------:R2:W-:Y:S01]  /*f840*/  STL.64 [R1+0x8e0], R78 ;  /* 0x0008e04e01007387 */ /* 0x0005e20000100a00 */
[----:B------:R-:W-:Y:S01]  /*f850*/  IMAD R108, R108, UR27, RZ ;  /* 0x0000001b6c6c7c24 */ /* 0x000fe2000f8e02ff */
[----:B------:R-:W-:Y:S01]  /*f860*/  ULDC UR22, c[0x0][0x240] ;  /* 0x0000900000167ab9 */ /* 0x000fe20000000800 */
[----:B------:R-:W-:Y:S01]  /*f870*/  IMAD R109, R109, UR28, RZ ;  /* 0x0000001c6d6d7c24 */ /* 0x000fe2000f8e02ff */
[----:B------:R-:W-:Y:S01]  /*f880*/  STL [R1+0x908], R84 ;  /* 0x0009085401007387 */ /* 0x000fe20000100800 */
[C---:B-1----:R-:W-:Y:S01]  /*f890*/  LEA R20, P2, R91.reuse, R0, 0x2 ;  /* 0x000000005b147211 */ /* 0x042fe200078410ff */
[----:B------:R-:W-:Y:S01]  /*f8a0*/  IMAD R110, R110, UR29, RZ ;  /* 0x0000001d6e6e7c24 */ /* 0x000fe2000f8e02ff */
[-C--:B------:R-:W-:Y:S01]  /*f8b0*/  LEA.HI.X.SX32 R93, R90, R2.reuse, 0x2, P3 ;  /* 0x000000025a5d7211 */ /* 0x080fe200018f16ff */
[----:B------:R1:W-:Y:S01]  /*f8c0*/  STL.64 [R1+0x8e8], R82 ;  /* 0x0008e85201007387 */ /* 0x0003e20000100a00 */
[----:B------:R-:W-:Y:S01]  /*f8d0*/  LEA.HI.X.SX32 R21, R91, R2, 0x2, P2 ;  /* 0x000000025b157211 */ /* 0x000fe200010f16ff */
[----:B------:R-:W-:Y:S01]  /*f8e0*/  IMAD R111, R111, UR30, RZ ;  /* 0x0000001e6f6f7c24 */ /* 0x000fe2000f8e02ff */
[----:B------:R-:W-:Y:S01]  /*f8f0*/  ULDC UR23, c[0x0][0x240] ;  /* 0x0000900000177ab9 */ /* 0x000fe20000000800 */
[----:B------:R3:W-:Y:S01]  /*f900*/  STL.64 [R1+0x8f0], R86 ;  /* 0x0008f05601007387 */ /* 0x0007e20000100a00 */
[-C--:B--2---:R-:W-:Y:S01]  /*f910*/  LEA R78, P4, R89, R0.reuse, 0x2 ;  /* 0x00000000594e7211 */ /* 0x084fe200078810ff */
[----:B------:R-:W-:Y:S01]  /*f920*/  IMAD.MOV.U32 R91, RZ, RZ, R75 ;  /* 0x000000ffff5b7224 */ /* 0x000fe200078e004b */
[----:B------:R-:W-:Y:S01]  /*f930*/  ULDC UR24, c[0x0][0x240] ;  /* 0x0000900000187ab9 */ /* 0x000fe20000000800 */
[----:B------:R-:W-:Y:S01]  /*f940*/  IMAD R112, R112, UR31, RZ ;  /* 0x0000001f70707c24 */ /* 0x000fe2000f8e02ff */
[----:B------:R-:W-:Y:S01]  /*f950*/  ULDC UR25, c[0x0][0x240] ;  /* 0x0000900000197ab9 */ /* 0x000fe20000000800 */
[----:B------:R-:W-:Y:S01]  /*f960*/  IMAD R113, R113, UR32, RZ ;  /* 0x0000002071717c24 */ /* 0x000fe2000f8e02ff */
[----:B------:R-:W-:Y:S01]  /*f970*/  ULDC UR26, c[0x0][0x240] ;  /* 0x00009000001a7ab9 */ /* 0x000fe20000000800 */
[----:B-1----:R-:W-:Y:S01]  /*f980*/  LEA R82, P5, R88, R0, 0x2 ;  /* 0x0000000058527211 */ /* 0x002fe200078a10ff */
[----:B------:R-:W-:Y:S01]  /*f990*/  IMAD R117, R117, UR36, RZ ;  /* 0x0000002475757c24 */ /* 0x000fe2000f8e02ff */
[----:B------:R-:W-:Y:S01]  /*f9a0*/  ULDC UR27, c[0x0][0x240] ;  /* 0x00009000001b7ab9 */ /* 0x000fe20000000800 */
[----:B------:R-:W-:Y:S01]  /*f9b0*/  IMAD R118, R118, UR37, RZ ;  /* 0x0000002576767c24 */ /* 0x000fe2000f8e02ff */
[----:B---3--:R-:W2:Y:S01]  /*f9c0*/  LDL.LU.64 R86, [R1+0x2d88] ;  /* 0x002d880001567983 */ /* 0x008ea20000300a00 */
[-C--:B------:R-:W-:Y:S01]  /*f9d0*/  LEA.HI.X.SX32 R79, R89, R2.reuse, 0x2, P4 ;  /* 0x00000002594f7211 */ /* 0x080fe200020f16ff */
[----:B------:R-:W-:Y:S01]  /*f9e0*/  IMAD R119, R119, UR38, RZ ;  /* 0x0000002677777c24 */ /* 0x000fe2000f8e02ff */
[----:B------:R-:W-:Y:S01]  /*f9f0*/  LEA.HI.X.SX32 R83, R88, R2, 0x2, P5 ;  /* 0x0000000258537211 */ /* 0x000fe200028f16ff */
[----:B------:R-:W3:Y:S01]  /*fa00*/  LDL.LU.64 R84, [R1+0x2d80] ;  /* 0x002d800001547983 */ /* 0x000ee20000300a00 */
[----:B------:R-:W-:Y:S01]  /*fa10*/  MOV R89, R13 ;  /* 0x0000000d00597202 */ /* 0x000fe20000000f00 */
        /* <DEDUP_REMOVED lines=20> */
[C---:B--2---:R-:W-:Y:S01]  /*fb60*/  LEA R12, P6, R87.reuse, R0, 0x2 ;  /* 0x00000000570c7211 */ /* 0x044fe200078c10ff */
[----:B------:R-:W-:Y:S01]  /*fb70*/  IMAD R132, R132, UR49, RZ ;  /* 0x0000003184847c24 */ /* 0x000fe2000f8e02ff */
[----:B------:R-:W-:Y:S01]  /*fb80*/  ULDC UR38, c[0x0][0x240] ;  /* 0x0000900000267ab9 */ /* 0x000fe20000000800 */
[----:B------:R-:W-:Y:S01]  /*fb90*/  IMAD R144, R144, UR61, RZ ;  /* 0x0000003d90907c24 */ /* 0x000fe2000f8e02ff */
[----:B------:R-:W-:Y:S01]  /*fba0*/  LEA.HI.X.SX32 R89, R87, R2, 0x2, P6 ;  /* 0x0000000257597211 */ /* 0x000fe200030f16ff */
[----:B------:R-:W-:Y:S01]  /*fbb0*/  STL [R1+0x928], R12 ;  /* 0x0009280c01007387 */ /* 0x000fe20000100800 */
        /* <DEDUP_REMOVED lines=18> */
[----:B------:R-:W-:Y:S01]  /*fce0*/  IMAD.MOV.U32 R22, RZ, RZ, R23 ;  /* 0x000000ffff167224 */ /* 0x000fe200078e0017 */
[----:B------:R-:W-:Y:S01]  /*fcf0*/  ULDC UR47, c[0x0][0x240] ;  /* 0x00009000002f7ab9 */ /* 0x000fe20000000800 */
[----:B------:R-:W-:Y:S01]  /*fd00*/  IMAD.MOV.U32 R23, RZ, RZ, R26 ;  /* 0x000000ffff177224 */ /* 0x000fe200078e001a */
[----:B------:R-:W-:Y:S01]  /*fd10*/  MOV R26, R27 ;  /* 0x0000001b001a7202 */ /* 0x000fe20000000f00 */
[----:B------:R-:W-:Y:S01]  /*fd20*/  IMAD.MOV.U32 R27, RZ, RZ, R28 ;  /* 0x000000ffff1b7224 */ /* 0x000fe200078e001c */
[----:B------:R-:W-:Y:S01]  /*fd30*/  ULDC UR48, c[0x0][0x240] ;  /* 0x0000900000307ab9 */ /* 0x000fe20000000800 */
[----:B------:R-:W-:Y:S01]  /*fd40*/  IMAD.MOV.U32 R28, RZ, RZ, R31 ;  /* 0x000000ffff1c7224 */ /* 0x000fe200078e001f */
[----:B------:R-:W-:Y:S01]  /*fd50*/  ULDC UR49, c[0x0][0x240] ;  /* 0x0000900000317ab9 */ /* 0x000fe20000000800 */
[----:B------:R-:W-:Y:S01]  /*fd60*/  IMAD.MOV.U32 R31, RZ, RZ, R37 ;  /* 0x000000ffff1f7224 */ /* 0x000fe200078e0025 */
[----:B------:R-:W-:Y:S01]  /*fd70*/  MOV R37, R74 ;  /* 0x0000004a00257202 */ /* 0x000fe20000000f00 */
[----:B------:R-:W-:Y:S01]  /*fd80*/  IMAD R156, R156, UR13, RZ ;  /* 0x0000000d9c9c7c24 */ /* 0x000fe2000f8e02ff */
[C---:B------:R-:W-:Y:S01]  /*fd90*/  LEA R74, P2, R86.reuse, R0, 0x2 ;  /* 0x00000000564a7211 */ /* 0x040fe200078410ff */
[----:B------:R-:W-:Y:S01]  /*fda0*/  IMAD.MOV.U32 R13, RZ, RZ, R22 ;  /* 0x000000ffff0d7224 */ /* 0x000fe200078e0016 */
[----:B------:R-:W-:Y:S01]  /*fdb0*/  ULDC UR61, c[0x0][0x240] ;  /* 0x00009000003d7ab9 */ /* 0x000fe20000000800 */
[----:B------:R-:W-:Y:S01]  /*fdc0*/  IMAD.MOV.U32 R20, RZ, RZ, R21 ;  /* 0x000000ffff147224 */ /* 0x000fe200078e0015 */
[----:B------:R-:W-:Y:S01]  /*fdd0*/  ULDC UR7, c[0x0][0x240] ;  /* 0x0000900000077ab9 */ /* 0x000fe20000000800 */
[----:B------:R3:W-:Y:S01]  /*fde0*/  STL [R1+0x930], R74 ;  /* 0x0009304a01007387 */ /* 0x0007e20000100800 */
[----:B------:R-:W-:Y:S01]  /*fdf0*/  IMAD.MOV.U32 R90, RZ, RZ, R74 ;  /* 0x000000ffff5a7224 */ /* 0x000fe200078e004a */
[----:B------:R-:W-:Y:S01]  /*fe00*/  ULDC UR8, c[0x0][0x240] ;  /* 0x0000900000087ab9 */ /* 0x000fe20000000800 */
[----:B------:R-:W-:Y:S01]  /*fe10*/  IMAD R159, R159, UR14, RZ ;  /* 0x0000000e9f9f7c24 */ /* 0x000fe2000f8e02ff */
[----:B------:R1:W-:Y:S01]  /*fe20*/  STL.64 [R1+0x910], R78 ;  /* 0x0009104e01007387 */ /* 0x0003e20000100a00 */
[----:B------:R-:W-:Y:S01]  /*fe30*/  LEA.HI.X.SX32 R91, R86, R2, 0x2, P2 ;  /* 0x00000002565b7211 */ /* 0x000fe200010f16ff */
[----:B------:R-:W-:Y:S01]  /*fe40*/  IMAD R160, R160, UR15, RZ ;  /* 0x0000000fa0a07c24 */ /* 0x000fe2000f8e02ff */
[----:B------:R-:W-:Y:S01]  /*fe50*/  MOV R22, R26 ;  /* 0x0000001a00167202 */ /* 0x000fe20000000f00 */
[----:B------:R-:W-:Y:S01]  /*fe60*/  IMAD R161, R161, UR16, RZ ;  /* 0x00000010a1a17c24 */ /* 0x000fe2000f8e02ff */
[----:B------:R-:W-:Y:S01]  /*fe70*/  ULDC UR9, c[0x0][0x240] ;  /* 0x0000900000097ab9 */ /* 0x000fe20000000800 */
[CC--:B---3--:R-:W-:Y:S01]  /*fe80*/  LEA R74, P3, R85.reuse, R0.reuse, 0x2 ;  /* 0x00000000554a7211 */ /* 0x0c8fe200078610ff */
[----:B------:R-:W-:Y:S01]  /*fe90*/  STL [R1+0x90c], R93 ;  /* 0x00090c5d01007387 */ /* 0x000fe20000100800 */
[----:B------:R-:W-:Y:S01]  /*fea0*/  IMAD.MOV.U32 R21, RZ, RZ, R23 ;  /* 0x000000ffff157224 */ /* 0x000fe200078e0017 */
[----:B------:R-:W-:Y:S01]  /*feb0*/  ULDC UR10, c[0x0][0x240] ;  /* 0x00009000000a7ab9 */ /* 0x000fe20000000800 */
[----:B------:R-:W-:Y:S01]  /*fec0*/  IMAD.MOV.U32 R94, RZ, RZ, R13 ;  /* 0x000000ffff5e7224 */ /* 0x000fe200078e000d */
[----:B------:R-:W-:Y:S01]  /*fed0*/  ULDC UR11, c[0x0][0x240] ;  /* 0x00009000000b7ab9 */ /* 0x000fe20000000800 */
[C---:B-1----:R-:W-:Y:S01]  /*fee0*/  LEA R78, P4, R84.reuse, R0, 0x2 ;  /* 0x00000000544e7211 */ /* 0x042fe200078810ff */
[----:B------:R1:W-:Y:S01]  /*fef0*/  STL.64 [R1+0x920], R82 ;  /* 0x0009205201007387 */ /* 0x0003e20000100a00 */
[-C--:B------:R-:W-:Y:S01]  /*ff00*/  LEA.HI.X.SX32 R75, R85, R2.reuse, 0x2, P3 ;  /* 0x00000002554b7211 */ /* 0x080fe200018f16ff */
[----:B------:R-:W-:Y:S01]  /*ff10*/  IMAD.MOV.U32 R26, RZ, RZ, R28 ;  /* 0x000000ffff1a7224 */ /* 0x000fe200078e001c */
[----:B------:R-:W-:Y:S01]  /*ff20*/  LEA.HI.X.SX32 R79, R84, R2, 0x2, P4 ;  /* 0x00000002544f7211 */ /* 0x000fe200020f16ff */
[----:B------:R-:W-:Y:S01]  /*ff30*/  IMAD R162, R162, UR17, RZ ;  /* 0x00000011a2a27c24 */ /* 0x000fe2000f8e02ff */
[----:B------:R-:W-:Y:S01]  /*ff40*/  LEA R90, P2, R81, R0, 0x2 ;  /* 0x00000000515a7211 */ /* 0x000fe200078410ff */
[----:B------:R-:W-:Y:S01]  /*ff50*/  IMAD.MOV.U32 R23, RZ, RZ, R27 ;  /* 0x000000ffff177224 */ /* 0x000fe200078e001b */
[----:B------:R-:W-:Y:S01]  /*ff60*/  ULDC UR5, c[0x0][0x240] ;  /* 0x0000900000057ab9 */ /* 0x000fe20000000800 */
[----:B------:R-:W-:Y:S01]  /*ff70*/  IMAD R163, R163, UR18, RZ ;  /* 0x00000012a3a37c24 */ /* 0x000fe2000f8e02ff */
[----:B------:R-:W-:Y:S01]  /*ff80*/  ULDC UR6, c[0x0][0x240] ;  /* 0x0000900000067ab9 */ /* 0x000fe20000000800 */
[----:B------:R-:W-:Y:S01]  /*ff90*/  IMAD R164, R164, UR19, RZ ;  /* 0x00000013a4a47c24 */ /* 0x000fe2000f8e02ff */
[----:B------:R-:W-:Y:S01]  /*ffa0*/  ULDC UR13, c[0x0][0x240] ;  /* 0x00009000000d7ab9 */ /* 0x000fe20000000800 */
[----:B-1----:R-:W2:Y:S01]  /*ffb0*/  LDL.LU.64 R82, [R1+0x2d78] ;  /* 0x002d780001527983 */ /* 0x002ea20000300a00 */
[----:B------:R-:W-:Y:S01]  /*ffc0*/  MOV R28, R37 ;  /* 0x00000025001c7202 */ /* 0x000fe20000000f00 */
[----:B------:R-:W-:Y:S01]  /*ffd0*/  IMAD.MOV.U32 R27, RZ, RZ, R31 ;  /* 0x000000ffff1b7224 */ /* 0x000fe200078e001f */
[----:B------:R-:W-:Y:S01]  /*ffe0*/  MOV R12, R21 ;  /* 0x00000015000c7202 */ /* 0x000fe20000000f00 */
[----:B------:R-:W-:Y:S01]  /*fff0*/  STL [R1+0x92c], R89 ;  /* 0x00092c5901007387 */ /* 0x000fe20000100800 */
[----:B------:R-:W-:Y:S01]  /*10000*/  IMAD.MOV.U32 R13, RZ, RZ, R22 ;  /* 0x000000ffff0d7224 */ /* 0x000fe200078e0016 */
[----:B------:R-:W-:Y:S01]  /*10010*/  ULDC UR14, c[0x0][0x240] ;  /* 0x00009000000e7ab9 */ /* 0x000fe20000000800 */
[----:B------:R-:W-:Y:S01]  /*10020*/  IMAD R165, R165, UR20, RZ ;  /* 0x00000014a5a57c24 */ /* 0x000fe2000f8e02ff */
[----:B------:R1:W-:Y:S01]  /*10030*/  STL [R1+0x934], R91 ;  /* 0x0009345b01007387 */ /* 0x0003e20000100800 */
[----:B------:R-:W-:Y:S01]  /*10040*/  IMAD.MOV.U32 R37, RZ, RZ, R46 ;  /* 0x000000ffff257224 */ /* 0x000fe200078e002e */
[----:B------:R-:W-:Y:S01]  /*10050*/  ULDC UR15, c[0x0][0x240] ;  /* 0x00009000000f7ab9 */ /* 0x000fe20000000800 */
[----:B------:R-:W-:Y:S01]  /*10060*/  IMAD.MOV.U32 R31, RZ, RZ, R47 ;  /* 0x000000ffff1f7224 */ /* 0x000fe200078e002f */
[----:B------:R3:W-:Y:S01]  /*10070*/  STL.64 [R1+0x940], R74 ;  /* 0x0009404a01007387 */ /* 0x0007e20000100a00 */
[----:B------:R-:W-:Y:S01]  /*10080*/  IMAD R166, R166, UR21, RZ ;  /* 0x00000015a6a67c24 */ /* 0x000fe2000f8e02ff */
[----:B------:R-:W-:Y:S01]  /*10090*/  ULDC UR16, c[0x0][0x240] ;  /* 0x0000900000107ab9 */ /* 0x000fe20000000800 */
[----:B------:R-:W-:Y:S01]  /*100a0*/  IMAD R167, R167, UR22, RZ ;  /* 0x00000016a7a77c24 */ /* 0x000fe2000f8e02ff */
[----:B------:R4:W-:Y:S01]  /*100b0*/  STL.64 [R1+0x948], R78 ;  /* 0x0009484e01007387 */ /* 0x0009e20000100a00 */
[----:B------:R-:W-:Y:S01]  /*100c0*/  IMAD R168, R168, UR23, RZ ;  /* 0x00000017a8a87c24 */ /* 0x000fe2000f8e02ff */
[----:B-1----:R-:W-:Y:S01]  /*100d0*/  LEA.HI.X.SX32 R91, R81, R2, 0x2, P2 ;  /* 0x00000002515b7211 */ /* 0x002fe200010f16ff */
[----:B------:R-:W-:Y:S01]  /*100e0*/  IMAD R169, R169, UR24, RZ ;  /* 0x00000018a9a97c24 */ /* 0x000fe2000f8e02ff */
[----:B------:R-:W-:Y:S01]  /*100f0*/  ULDC UR17, c[0x0][0x240] ;  /* 0x0000900000117ab9 */ /* 0x000fe20000000800 */
[----:B------:R-:W-:Y:S01]  /*10100*/  IMAD R170, R170, UR25, RZ ;  /* 0x00000019aaaa7c24 */ /* 0x000fe2000f8e02ff */
[----:B------:R-:W-:Y:S01]  /*10110*/  ULDC UR18, c[0x0][0x240] ;  /* 0x0000900000127ab9 */ /* 0x000fe20000000800 */
[----:B------:R-:W-:Y:S01]  /*10120*/  IMAD R171, R171, UR26, RZ ;  /* 0x0000001aabab7c24 */ /* 0x000fe2000f8e02ff */
[-C--:B---3--:R-:W-:Y:S01]  /*10130*/  LEA R74, P3, R80, R0.reuse, 0x2 ;  /* 0x00000000504a7211 */ /* 0x088fe200078610ff */
[----:B------:R-:W-:Y:S01]  /*10140*/  IMAD R172, R172, UR27, RZ ;  /* 0x0000001bacac7c24 */ /* 0x000fe2000f8e02ff */
[----:B------:R-:W-:Y:S01]  /*10150*/  ULDC UR19, c[0x0][0x240] ;  /* 0x0000900000137ab9 */ /* 0x000fe20000000800 */
[CC--:B--2---:R-:W-:Y:S01]  /*10160*/  LEA R88, P6, R82.reuse, R0.reuse, 0x2 ;  /* 0x0000000052587211 */ /* 0x0c4fe200078c10ff */
[----:B----4-:R-:W2:Y:S01]  /*10170*/  LDL.LU.64 R78, [R1+0x2d70] ;  /* 0x002d7000014e7983 */ /* 0x010ea20000300a00 */
[C---:B------:R-:W-:Y:S01]  /*10180*/  LEA R46, P5, R83.reuse, R0, 0x2 ;  /* 0x00000000532e7211 */ /* 0x040fe200078a10ff */
[----:B------:R-:W-:Y:S01]  /*10190*/  IMAD.MOV.U32 R21, RZ, RZ, R23 ;  /* 0x000000ffff157224 */ /* 0x000fe200078e0017 */
[-C--:B------:R-:W-:Y:S01]  /*101a0*/  LEA.HI.X.SX32 R89, R82, R2.reuse, 0x2, P6 ;  /* 0x0000000252597211 */ /* 0x080fe200030f16ff */
[----:B------:R-:W-:Y:S01]  /*101b0*/  IMAD.MOV.U32 R22, RZ, RZ, R26 ;  /* 0x000000ffff167224 */ /* 0x000fe200078e001a */
[-C--:B------:R-:W-:Y:S01]  /*101c0*/  LEA.HI.X.SX32 R47, R83, R2.reuse, 0x2, P5 ;  /* 0x00000002532f7211 */ /* 0x080fe200028f16ff */
[----:B------:R-:W-:Y:S01]  /*101d0*/  IMAD.MOV.U32 R81, RZ, RZ, R87 ;  /* 0x000000ffff517224 */ /* 0x000fe200078e0057 */
[----:B------:R-:W-:Y:S01]  /*101e0*/  LEA.HI.X.SX32 R75, R80, R2, 0x2, P3 ;  /* 0x00000002504b7211 */ /* 0x000fe200018f16ff */
        /* <DEDUP_REMOVED lines=16> */
[----:B--2---:R-:W-:Y:S01]  /*102f0*/  LEA R86, P4, R79, R0, 0x2 ;  /* 0x000000004f567211 */ /* 0x004fe200078810ff */
[----:B------:R-:W-:Y:S01]  /*10300*/  IMAD.MOV.U32 R26, RZ, RZ, R28 ;  /* 0x000000ffff1a7224 */ /* 0x000fe200078e001c */
[----:B------:R-:W-:Y:S01]  /*10310*/  MOV R23, R27 ;  /* 0x0000001b00177202 */ /* 0x000fe20000000f00 */
[----:B------:R-:W-:Y:S01]  /*10320*/  IMAD R181, R181, UR36, RZ ;  /* 0x00000024b5b57c24 */ /* 0x000fe2000f8e02ff */
[----:B------:R-:W-:Y:S01]  /*10330*/  LEA.HI.X.SX32 R81, R79, R2, 0x2, P4 ;  /* 0x000000024f517211 */ /* 0x000fe200020f16ff */
[----:B------:R-:W-:Y:S01]  /*10340*/  STL [R1+0x980], R86 ;  /* 0x0009805601007387 */ /* 0x000fe20000100800 */
[----:B------:R-:W-:Y:S01]  /*10350*/  IMAD.MOV.U32 R27, RZ, RZ, R31 ;  /* 0x000000ffff1b7224 */ /* 0x000fe200078e001f */
[----:B------:R-:W-:Y:S01]  /*10360*/  MOV R80, R86 ;  /* 0x0000005600507202 */ /* 0x000fe20000000f00 */
[----:B------:R-:W-:Y:S01]  /*10370*/  IMAD.MOV.U32 R28, RZ, RZ, R49 ;  /* 0x000000ffff1c7224 */ /* 0x000fe200078e0031 */
[----:B------:R1:W-:Y:S01]  /*10380*/  STL.64 [R1+0x950], R46 ;  /* 0x0009502e01007387 */ /* 0x0003e20000100a00 */
[----:B------:R-:W-:Y:S01]  /*10390*/  IMAD R182, R182, UR37, RZ ;  /* 0x00000025b6b67c24 */ /* 0x000fe2000f8e02ff */
[----:B------:R-:W-:Y:S01]  /*103a0*/  MOV R31, R48 ;  /* 0x00000030001f7202 */ /* 0x000fe20000000f00 */
[----:B------:R-:W-:Y:S01]  /*103b0*/  IMAD R183, R183, UR38, RZ ;  /* 0x00000026b7b77c24 */ /* 0x000fe2000f8e02ff */
[----:B------:R2:W-:Y:S01]  /*103c0*/  STL.64 [R1+0x968], R90 ;  /* 0x0009685a01007387 */ /* 0x0005e20000100a00 */
[-C--:B------:R-:W-:Y:S01]  /*103d0*/  LEA R48, P5, R78, R0.reuse, 0x2 ;  /* 0x000000004e307211 */ /* 0x080fe200078a10ff */
[----:B------:R-:W-:Y:S01]  /*103e0*/  IMAD R184, R184, UR39, RZ ;  /* 0x00000027b8b87c24 */ /* 0x000fe2000f8e02ff */
[----:B------:R-:W-:Y:S01]  /*103f0*/  ULDC UR28, c[0x0][0x240] ;  /* 0x00009000001c7ab9 */ /* 0x000fe20000000800 */
[----:B------:R-:W-:Y:S01]  /*10400*/  STL.64 [R1+0x960], R88 ;  /* 0x0009605801007387 */ /* 0x000fe20000100a00 */
[----:B------:R-:W-:Y:S01]  /*10410*/  IMAD R185, R185, UR40, RZ ;  /* 0x00000028b9b97c24 */ /* 0x000fe2000f8e02ff */
[----:B------:R-:W-:Y:S01]  /*10420*/  ULDC UR29, c[0x0][0x240] ;  /* 0x00009000001d7ab9 */ /* 0x000fe20000000800 */
[----:B------:R-:W-:Y:S01]  /*10430*/  IMAD R186, R186, UR41, RZ ;  /* 0x00000029baba7c24 */ /* 0x000fe2000f8e02ff */
[----:B------:R3:W-:Y:S01]  /*10440*/  STL.64 [R1+0x970], R74 ;  /* 0x0009704a01007387 */ /* 0x0007e20000100a00 */
[----:B-1----:R-:W-:Y:S01]  /*10450*/  LEA R46, P6, R77, R0, 0x2 ;  /* 0x000000004d2e7211 */ /* 0x002fe200078c10ff */
[----:B------:R-:W-:Y:S01]  /*10460*/  IMAD R187, R187, UR42, RZ ;  /* 0x0000002abbbb7c24 */ /* 0x000fe2000f8e02ff */
[----:B------:R-:W-:Y:S01]  /*10470*/  ULDC UR30, c[0x0][0x240] ;  /* 0x00009000001e7ab9 */ /* 0x000fe20000000800 */
[----:B--2---:R-:W-:Y:S01]  /*10480*/  IMAD.MOV.U32 R90, RZ, RZ, R94 ;  /* 0x000000ffff5a7224 */ /* 0x004fe200078e005e */
[----:B------:R-:W-:Y:S01]  /*10490*/  ULDC UR31, c[0x0][0x240] ;  /* 0x00009000001f7ab9 */ /* 0x000fe20000000800 */
[----:B------:R-:W-:Y:S01]  /*104a0*/  IMAD.MOV.U32 R91, RZ, RZ, R26 ;  /* 0x000000ffff5b7224 */ /* 0x000fe200078e001a */
[-C--:B------:R-:W-:Y:S01]  /*104b0*/  LEA.HI.X.SX32 R49, R78, R2.reuse, 0x2, P5 ;  /* 0x000000024e317211 */ /* 0x080fe200028f16ff */
[----:B------:R-:W-:Y:S01]  /*104c0*/  IMAD R188, R188, UR43, RZ ;  /* 0x0000002bbcbc7c24 */ /* 0x000fe2000f8e02ff */
[----:B------:R-:W-:Y:S01]  /*104d0*/  ULDC UR32, c[0x0][0x240] ;  /* 0x0000900000207ab9 */ /* 0x000fe20000000800 */
[----:B------:R-:W-:Y:S01]  /*104e0*/  IMAD R189, R189, UR44, RZ ;  /* 0x0000002cbdbd7c24 */ /* 0x000fe2000f8e02ff */
[----:B------:R-:W-:Y:S01]  /*104f0*/  ULDC UR33, c[0x0][0x240] ;  /* 0x0000900000217ab9 */ /* 0x000fe20000000800 */
[----:B---3--:R-:W2:Y:S01]  /*10500*/  LDL.LU.64 R74, [R1+0x2d68] ;  /* 0x002d6800014a7983 */ /* 0x008ea20000300a00 */
[----:B------:R-:W-:Y:S01]  /*10510*/  IMAD.MOV.U32 R94, RZ, RZ, R12 ;  /* 0x000000ffff5e7224 */ /* 0x000fe200078e000c */
[----:B------:R-:W-:Y:S01]  /*10520*/  LEA.HI.X.SX32 R47, R77, R2, 0x2, P6 ;  /* 0x000000024d2f7211 */ /* 0x000fe200030f16ff */
[----:B------:R-:W-:Y:S01]  /*10530*/  IMAD.MOV.U32 R12, RZ, RZ, R13 ;  /* 0x000000ffff0c7224 */ /* 0x000fe200078e000d */
[----:B------:R-:W-:Y:S01]  /*10540*/  MOV R13, R23 ;  /* 0x00000017000d7202 */ /* 0x000fe20000000f00 */
[----:B------:R-:W-:Y:S01]  /*10550*/  IMAD.MOV.U32 R23, RZ, RZ, R27 ;  /* 0x000000ffff177224 */ /* 0x000fe200078e001b */
[----:B------:R-:W-:Y:S01]  /*10560*/  MOV R27, R31 ;  /* 0x0000001f001b7202 */ /* 0x000fe20000000f00 */
[----:B------:R-:W-:Y:S01]  /*10570*/  IMAD.MOV.U32 R26, RZ, RZ, R28 ;  /* 0x000000ffff1a7224 */ /* 0x000fe200078e001c */
[----:B------:R-:W-:Y:S01]  /*10580*/  ULDC UR34, c[0x0][0x240] ;  /* 0x0000900000227ab9 */ /* 0x000fe20000000800 */
[----:B------:R-:W-:Y:S01]  /*10590*/  IMAD.MOV.U32 R28, RZ, RZ, R33 ;  /* 0x000000ffff1c7224 */ /* 0x000fe200078e0021 */
[----:B------:R-:W-:Y:S01]  /*105a0*/  ULDC UR35, c[0x0][0x240] ;  /* 0x0000900000237ab9 */ /* 0x000fe20000000800 */
[----:B------:R-:W-:Y:S01]  /*105b0*/  IMAD.MOV.U32 R87, RZ, RZ, R90 ;  /* 0x000000ffff577224 */ /* 0x000fe200078e005a */
[-C--:B------:R-:W-:Y:S01]  /*105c0*/  LEA R78, P5, R73, R0.reuse, 0x2 ;  /* 0x00000000494e7211 */ /* 0x080fe200078a10ff */
[----:B------:R-:W-:Y:S01]  /*105d0*/  IMAD.MOV.U32 R31, RZ, RZ, R45 ;  /* 0x000000ffff1f7224 */ /* 0x000fe200078e002d */
        /* <DEDUP_REMOVED lines=11> */
[----:B------:R-:W-:Y:S01]  /*10690*/  IMAD.MOV.U32 R33, RZ, RZ, R42 ;  /* 0x000000ffff217224 */ /* 0x000fe200078e002a */
[-C--:B------:R-:W-:Y:S01]  /*106a0*/  LEA R44, P2, R76, R0.reuse, 0x2 ;  /* 0x000000004c2c7211 */ /* 0x080fe200078410ff */
[----:B------:R-:W-:Y:S01]  /*106b0*/  STL [R1+0x984], R81 ;  /* 0x0009845101007387 */ /* 0x000fe20000100800 */
[----:B------:R-:W-:Y:S01]  /*106c0*/  IMAD R190, R190, UR45, RZ ;  /* 0x0000002dbebe7c24 */ /* 0x000fe2000f8e02ff */
[----:B------:R-:W-:Y:S01]  /*106d0*/  LEA R82, P6, R72, R0, 0x2 ;  /* 0x0000000048527211 */ /* 0x000fe200078c10ff */
[----:B------:R-:W-:Y:S01]  /*106e0*/  IMAD.MOV.U32 R77, RZ, RZ, R43 ;  /* 0x000000ffff4d7224 */ /* 0x000fe200078e002b */
[----:B------:R1:W-:Y:S01]  /*106f0*/  STL.64 [R1+0x988], R48 ;  /* 0x0009883001007387 */ /* 0x0003e20000100a00 */
[----:B------:R-:W-:Y:S01]  /*10700*/  LEA.HI.X.SX32 R45, R76, R2, 0x2, P2 ;  /* 0x000000024c2d7211 */ /* 0x000fe200010f16ff */
[----:B------:R-:W-:Y:S01]  /*10710*/  IMAD R191, R191, UR46, RZ ;  /* 0x0000002ebfbf7c24 */ /* 0x000fe2000f8e02ff */
[----:B------:R-:W-:Y:S01]  /*10720*/  MOV R86, R87 ;  /* 0x0000005700567202 */ /* 0x000fe20000000f00 */
[----:B------:R-:W-:Y:S01]  /*10730*/  IMAD.MOV.U32 R87, RZ, RZ, R90 ;  /* 0x000000ffff577224 */ /* 0x000fe200078e005a */
[----:B------:R-:W-:Y:S01]  /*10740*/  ULDC UR40, c[0x0][0x240] ;  /* 0x0000900000287ab9 */ /* 0x000fe20000000800 */
[----:B------:R-:W-:Y:S01]  /*10750*/  IMAD R192, R192, UR47, RZ ;  /* 0x0000002fc0c07c24 */ /* 0x000fe2000f8e02ff */
[----:B------:R-:W-:Y:S01]  /*10760*/  ULDC UR41, c[0x0][0x240] ;  /* 0x0000900000297ab9 */ /* 0x000fe20000000800 */
[----:B------:R-:W-:Y:S01]  /*10770*/  IMAD R193, R193, UR48, RZ ;  /* 0x00000030c1c17c24 */ /* 0x000fe2000f8e02ff */
[----:B------:R-:W-:Y:S01]  /*10780*/  ULDC UR42, c[0x0][0x240] ;  /* 0x00009000002a7ab9 */ /* 0x000fe20000000800 */
[----:B------:R-:W-:Y:S01]  /*10790*/  IMAD R194, R194, UR49, RZ ;  /* 0x00000031c2c27c24 */ /* 0x000fe2000f8e02ff */
[----:B------:R-:W-:Y:S01]  /*107a0*/  ULDC UR43, c[0x0][0x240] ;  /* 0x00009000002b7ab9 */ /* 0x000fe20000000800 */
[----:B-1----:R-:W3:Y:S01]  /*107b0*/  LDL.LU.64 R48, [R1+0x2d60] ;  /* 0x002d600001307983 */ /* 0x002ee20000300a00 */
[----:B------:R-:W-:Y:S01]  /*107c0*/  MOV R90, R91 ;  /* 0x0000005b005a7202 */ /* 0x000fe20000000f00 */
[----:B------:R-:W-:Y:S01]  /*107d0*/  IMAD.MOV.U32 R91, RZ, RZ, R23 ;  /* 0x000000ffff5b7224 */ /* 0x000fe200078e0017 */
[----:B------:R-:W-:Y:S01]  /*107e0*/  LEA R84, P2, R71, R0, 0x2 ;  /* 0x0000000047547211 */ /* 0x000fe200078410ff */
[----:B------:R-:W-:Y:S01]  /*107f0*/  IMAD.MOV.U32 R23, RZ, RZ, R26 ;  /* 0x000000ffff177224 */ /* 0x000fe200078e001a */
[----:B------:R-:W-:Y:S01]  /*10800*/  ULDC UR44, c[0x0][0x240] ;  /* 0x00009000002c7ab9 */ /* 0x000fe20000000800 */
[----:B------:R-:W-:Y:S01]  /*10810*/  IMAD.MOV.U32 R26, RZ, RZ, R31 ;  /* 0x000000ffff1a7224 */ /* 0x000fe200078e001f */
[----:B------:R-:W-:-:S02]  /*10820*/  MOV R31, R158 ;  /* 0x0000009e001f7202 */ /* 0x000fc40000000f00 */
[CC--:B--2---:R-:W-:Y:S02]  /*10830*/  LEA R42, P3, R75.reuse, R0.reuse, 0x2 ;  /* 0x000000004b2a7211 */ /* 0x0c4fe400078610ff */
[----:B------:R-:W-:Y:S01]  /*10840*/  LEA R80, P4, R74, R0, 0x2 ;  /* 0x000000004a507211 */ /* 0x000fe200078810ff */
[----:B------:R-:W-:Y:S01]  /*10850*/  IMAD R206, R206, UR61, RZ ;  /* 0x0000003dcece7c24 */ /* 0x000fe2000f8e02ff */
[-C--:B------:R-:W-:Y:S01]  /*10860*/  LEA.HI.X.SX32 R77, R75, R2.reuse, 0x2, P3 ;  /* 0x000000024b4d7211 */ /* 0x080fe200018f16ff */
[----:B------:R-:W-:Y:S01]  /*10870*/  STL [R1+0x9a8], R42 ;  /* 0x0009a82a01007387 */ /* 0x000fe20000100800 */
[----:B------:R-:W-:Y:S01]  /*10880*/  IMAD.MOV.U32 R76, RZ, RZ, R42 ;  /* 0x000000ffff4c7224 */ /* 0x000fe200078e002a */
[----:B------:R-:W-:Y:S01]  /*10890*/  LEA.HI.X.SX32 R81, R74, R2, 0x2, P4 ;  /* 0x000000024a517211 */ /* 0x000fe200020f16ff */
[----:B------:R-:W-:Y:S01]  /*108a0*/  IMAD R207, R207, UR7, RZ ;  /* 0x00000007cfcf7c24 */ /* 0x000fe2000f8e02ff */
[----:B------:R1:W-:Y:S01]  /*108b0*/  STL.64 [R1+0x990], R46 ;  /* 0x0009902e01007387 */ /* 0x0003e20000100a00 */
[----:B------:R-:W-:Y:S01]  /*108c0*/  IMAD.MOV.U32 R76, RZ, RZ, R78 ;  /* 0x000000ffff4c7224 */ /* 0x000fe200078e004e */
        /* <DEDUP_REMOVED lines=10> */
[----:B-1----:R-:W2:Y:S01]  /*10970*/  LDL.LU.64 R46, [R1+0x2d58] ;  /* 0x002d5800012e7983 */ /* 0x002ea20000300a00 */
[----:B------:R-:W-:Y:S01]  /*10980*/  IMAD.MOV.U32 R76, RZ, RZ, R82 ;  /* 0x000000ffff4c7224 */ /* 0x000fe200078e0052 */
[----:B------:R-:W-:Y:S01]  /*10990*/  LEA.HI.X.SX32 R75, R69, R2, 0x2, P4 ;  /* 0x00000002454b7211 */ /* 0x000fe200020f16ff */
        /* <DEDUP_REMOVED lines=11> */
[----:B------:R-:W4:Y:S01]  /*10a50*/  S2UR UR4, SR_CgaCtaId ;  /* 0x00000000000479c3 */ /* 0x000f220000008800 */
[----:B------:R-:W-:Y:S01]  /*10a60*/  IMAD R220, R220, UR18, RZ ;  /* 0x00000012dcdc7c24 */ /* 0x000fe2000f8e02ff */
[----:B-1----:R-:W2:Y:S01]  /*10a70*/  LDL.LU.64 R44, [R1+0x2d50] ;  /* 0x002d5000012c7983 */ /* 0x002ea20000300a00 */
[----:B------:R-:W-:Y:S01]  /*10a80*/  IMAD R221, R221, UR19, RZ ;  /* 0x00000013dddd7c24 */ /* 0x000fe2000f8e02ff */
[----:B------:R-:W-:Y:S01]  /*10a90*/  ULDC UR8, c[0x0][0x240] ;  /* 0x0000900000087ab9 */ /* 0x000fe20000000800 */
[----:B------:R-:W-:Y:S01]  /*10aa0*/  IMAD R222, R222, UR20, RZ ;  /* 0x00000014dede7c24 */ /* 0x000fe2000f8e02ff */
[----:B------:R-:W2:Y:S01]  /*10ab0*/  LDL.LU.64 R42, [R1+0x2d48] ;  /* 0x002d4800012a7983 */ /* 0x000ea20000300a00 */
[----:B------:R-:W-:Y:S01]  /*10ac0*/  IMAD R223, R223, UR21, RZ ;  /* 0x00000015dfdf7c24 */ /* 0x000fe2000f8e02ff */
[----:B------:R-:W-:Y:S01]  /*10ad0*/  ULDC UR9, c[0x0][0x240] ;  /* 0x0000900000097ab9 */ /* 0x000fe20000000800 */
[----:B------:R-:W-:Y:S01]  /*10ae0*/  IMAD R224, R224, UR22, RZ ;  /* 0x00000016e0e07c24 */ /* 0x000fe2000f8e02ff */
[----:B------:R-:W-:Y:S01]  /*10af0*/  STL [R1+0x9c0], R78 ;  /* 0x0009c04e01007387 */ /* 0x000fe20000100800 */
[----:B------:R-:W-:Y:S01]  /*10b00*/  IMAD R225, R225, UR23, RZ ;  /* 0x00000017e1e17c24 */ /* 0x000fe2000f8e02ff */
[----:B------:R-:W-:Y:S01]  /*10b10*/  ULDC UR11, c[0x0][0x240] ;  /* 0x00009000000b7ab9 */ /* 0x000fe20000000800 */
[----:B------:R-:W-:Y:S01]  /*10b20*/  IMAD R226, R226, UR24, RZ ;  /* 0x00000018e2e27c24 */ /* 0x000fe2000f8e02ff */
[----:B------:R-:W-:Y:S01]  /*10b30*/  STL [R1+0x9c8], R82 ;  /* 0x0009c85201007387 */ /* 0x000fe20000100800 */
[----:B------:R-:W-:Y:S01]  /*10b40*/  IMAD R227, R227, UR25, RZ ;  /* 0x00000019e3e37c24 */ /* 0x000fe2000f8e02ff */
[----:B------:R-:W-:-:S02]  /*10b50*/  ULDC UR5, c[0x0][0x230] ;  /* 0x00008c0000057ab9 */ /* 0x000fc40000000800 */
[----:B------:R1:W-:Y:S04]  /*10b60*/  STL [R1+0x9ac], R77 ;  /* 0x0009ac4d01007387 */ /* 0x0003e80000100800 */
[----:B------:R-:W5:Y:S01]  /*10b70*/  LDL.LU R158, [R1+0x2d40] ;  /* 0x002d4000019e7983 */ /* 0x000f620000300800 */
[----:B-1----:R-:W-:Y:S01]  /*10b80*/  IMAD.MOV.U32 R77, RZ, RZ, R79 ;  /* 0x000000ffff4d7224 */ /* 0x002fe200078e004f */
[----:B------:R-:W-:Y:S02]  /*10b90*/  LEA.HI.X.SX32 R77, R73, R2, 0x2, P5 ;  /* 0x00000002494d7211 */ /* 0x000fe400028f16ff */
[----:B------:R-:W-:Y:S01]  /*10ba0*/  STL [R1+0x9d0], R84 ;  /* 0x0009d05401007387 */ /* 0x000fe20000100800 */
[----:B------:R-:W-:-:S03]  /*10bb0*/  LEA R78, P3, R70, R0, 0x2 ;  /* 0x00000000464e7211 */ /* 0x000fc600078610ff */
[----:B------:R1:W-:Y:S01]  /*10bc0*/  STL [R1+0x9c4], R77 ;  /* 0x0009c44d01007387 */ /* 0x0003e20000100800 */
[----:B------:R-:W-:Y:S02]  /*10bd0*/  MOV R73, R85 ;  /* 0x0000005500497202 */ /* 0x000fe40000000f00 */
[-C--:B------:R-:W-:Y:S01]  /*10be0*/  LEA.HI.X.SX32 R73, R71, R2.reuse, 0x2, P2 ;  /* 0x0000000247497211 */ /* 0x080fe200010f16ff */
[----:B------:R-:W-:Y:S01]  /*10bf0*/  STL.64 [R1+0x9b0], R80 ;  /* 0x0009b05001007387 */ /* 0x000fe20000100a00 */
[-C--:B------:R-:W-:Y:S01]  /*10c00*/  LEA.HI.X.SX32 R79, R70, R2.reuse, 0x2, P3 ;  /* 0x00000002464f7211 */ /* 0x080fe200018f16ff */
[----:B-1----:R-:W-:Y:S01]  /*10c10*/  IMAD.MOV.U32 R77, RZ, RZ, R83 ;  /* 0x000000ffff4d7224 */ /* 0x002fe200078e0053 */
[----:B------:R-:W-:Y:S01]  /*10c20*/  LEA.HI.X.SX32 R77, R72, R2, 0x2, P6 ;  /* 0x00000002484d7211 */ /* 0x000fe200030f16ff */
[----:B------:R-:W-:Y:S01]  /*10c30*/  IMAD.MOV.U32 R85, RZ, RZ, R86 ;  /* 0x000000ffff557224 */ /* 0x000fe200078e0056 */
[CC--:B------:R-:W-:Y:S01]  /*10c40*/  LEA R82, P5, R68.reuse, R0.reuse, 0x2 ;  /* 0x0000000044527211 */ /* 0x0c0fe200078a10ff */
[----:B------:R-:W-:Y:S01]  /*10c50*/  IMAD.MOV.U32 R86, RZ, RZ, R157 ;  /* 0x000000ffff567224 */ /* 0x000fe200078e009d */
[----:B------:R-:W-:Y:S01]  /*10c60*/  LEA R76, P6, R67, R0, 0x2 ;  /* 0x00000000434c7211 */ /* 0x000fe200078c10ff */
[----:B------:R1:W-:Y:S01]  /*10c70*/  STL [R1+0x9cc], R77 ;  /* 0x0009cc4d01007387 */ /* 0x0003e20000100800 */
[----:B------:R-:W-:-:S03]  /*10c80*/  LEA.HI.X.SX32 R83, R68, R2, 0x2, P5 ;  /* 0x0000000244537211 */ /* 0x000fc600028f16ff */
[----:B------:R-:W2:Y:S01]  /*10c90*/  LDL.LU R157, [R1+0x2d3c] ;  /* 0x002d3c00019d7983 */ /* 0x000ea20000300800 */
[----:B------:R-:W-:-:S03]  /*10ca0*/  IMAD.MOV.U32 R72, RZ, RZ, R84 ;  /* 0x000000ffff487224 */ /* 0x000fc600078e0054 */
[----:B------:R3:W-:Y:S01]  /*10cb0*/  STL [R1+0x9d4], R73 ;  /* 0x0009d44901007387 */ /* 0x0007e20000100800 */
[----:B------:R-:W-:Y:S02]  /*10cc0*/  LEA R72, P2, R66, R0, 0x2 ;  /* 0x0000000042487211 */ /* 0x000fe400078410ff */
[----:B-1----:R-:W-:Y:S01]  /*10cd0*/  LEA.HI.X.SX32 R77, R67, R2, 0x2, P6 ;  /* 0x00000002434d7211 */ /* 0x002fe200030f16ff */
[----:B------:R1:W-:Y:S01]  /*10ce0*/  STL.64 [R1+0x9e0], R78 ;  /* 0x0009e04e01007387 */ /* 0x0003e20000100a00 */
[----:B------:R-:W-:-:S03]  /*10cf0*/  LEA R70, P5, R63, R0, 0x2 ;  /* 0x000000003f467211 */ /* 0x000fc600078a10ff */
[----:B------:R4:W-:Y:S01]  /*10d00*/  STL.64 [R1+0x9e8], R74 ;  /* 0x0009e84a01007387 */ /* 0x0009e20000100a00 */
[----:B------:R-:W-:Y:S02]  /*10d10*/  LEA R68, P6, R62, R0, 0x2 ;  /* 0x000000003e447211 */ /* 0x000fe400078c10ff */
[----:B---3--:R-:W-:Y:S01]  /*10d20*/  LEA.HI.X.SX32 R73, R66, R2, 0x2, P2 ;  /* 0x0000000242497211 */ /* 0x008fe200010f16ff */
[----:B------:R-:W-:Y:S01]  /*10d30*/  STL.64 [R1+0x9f0], R82 ;  /* 0x0009f05201007387 */ /* 0x000fe20000100a00 */
[----:B-1----:R-:W-:-:S03]  /*10d40*/  LEA R78, P3, R65, R0, 0x2 ;  /* 0x00000000414e7211 */ /* 0x002fc600078610ff */
[----:B------:R1:W-:Y:S01]  /*10d50*/  STL.64 [R1+0xa00], R76 ;  /* 0x000a004c01007387 */ /* 0x0003e20000100a00 */
[C---:B----4-:R-:W-:Y:S02]  /*10d60*/  LEA R74, P4, R64.reuse, R0, 0x2 ;  /* 0x00000000404a7211 */ /* 0x050fe400078810ff */
[-C--:B------:R-:W-:Y:S02]  /*10d70*/  LEA.HI.X.SX32 R79, R65, R2.reuse, 0x2, P3 ;  /* 0x00000002414f7211 */ /* 0x080fe400018f16ff */
[----:B------:R-:W-:Y:S02]  /*10d80*/  LEA.HI.X.SX32 R75, R64, R2, 0x2, P4 ;  /* 0x00000002404b7211 */ /* 0x000fe400020f16ff */
[----:B------:R-:W-:Y:S02]  /*10d90*/  LEA R66, P3, R60, R0, 0x2 ;  /* 0x000000003c427211 */ /* 0x000fe400078610ff */
[----:B------:R-:W-:Y:S02]  /*10da0*/  LEA.HI.X.SX32 R71, R63, R2, 0x2, P5 ;  /* 0x000000023f477211 */ /* 0x000fe400028f16ff */
[----:B-1----:R-:W-:Y:S01]  /*10db0*/  LEA R76, P2, R61, R0, 0x2 ;  /* 0x000000003d4c7211 */ /* 0x002fe200078410ff */
[----:B------:R-:W-:Y:S01]  /*10dc0*/  STL.64 [R1+0xa10], R78 ;  /* 0x000a104e01007387 */ /* 0x000fe20000100a00 */
[----:B------:R-:W-:-:S02]  /*10dd0*/  LEA.HI.X.SX32 R69, R62, R2, 0x2, P6 ;  /* 0x000000023e457211 */ /* 0x000fc400030f16ff */
[-C--:B------:R-:W-:Y:S01]  /*10de0*/  LEA.HI.X.SX32 R77, R61, R2.reuse, 0x2, P2 ;  /* 0x000000023d4d7211 */ /* 0x080fe200010f16ff */
[----:B------:R-:W-:Y:S01]  /*10df0*/  STL.64 [R1+0xa08], R72 ;  /* 0x000a084801007387 */ /* 0x000fe20000100a00 */
[----:B------:R-:W-:-:S03]  /*10e00*/  LEA.HI.X.SX32 R67, R60, R2, 0x2, P3 ;  /* 0x000000023c437211 */ /* 0x000fc600018f16ff */
[----:B------:R1:W-:Y:S04]  /*10e10*/  STL.64 [R1+0xa20], R74 ;  /* 0x000a204a01007387 */ /* 0x0003e80000100a00 */
[----:B------:R3:W-:Y:S01]  /*10e20*/  STL.64 [R1+0xa28], R70 ;  /* 0x000a284601007387 */ /* 0x0007e20000100a00 */
[----:B------:R-:W-:-:S03]  /*10e30*/  LEA R64, P2, R56, R0, 0x2 ;  /* 0x0000000038407211 */ /* 0x000fc600078410ff */
[----:B------:R4:W-:Y:S01]  /*10e40*/  STL.64 [R1+0xa30], R68 ;  /* 0x000a304401007387 */ /* 0x0009e20000100a00 */
[----:B-1----:R-:W-:-:S03]  /*10e50*/  LEA R74, P4, R59, R0, 0x2 ;  /* 0x000000003b4a7211 */ /* 0x002fc600078810ff */
[----:B------:R-:W-:Y:S01]  /*10e60*/  STL.64 [R1+0xa40], R76 ;  /* 0x000a404c01007387 */ /* 0x000fe20000100a00 */
[----:B---3--:R-:W-:-:S03]  /*10e70*/  LEA R70, P5, R58, R0, 0x2 ;  /* 0x000000003a467211 */ /* 0x008fc600078a10ff */
[----:B------:R1:W-:Y:S01]  /*10e80*/  STL.64 [R1+0xa48], R66 ;  /* 0x000a484201007387 */ /* 0x0003e20000100a00 */
[----:B----4-:R-:W-:Y:S02]  /*10e90*/  LEA R68, P6, R57, R0, 0x2 ;  /* 0x0000000039447211 */ /* 0x010fe400078c10ff */
[----:B------:R-:W-:Y:S02]  /*10ea0*/  LEA.HI.X.SX32 R75, R59, R2, 0x2, P4 ;  /* 0x000000023b4b7211 */ /* 0x000fe400020f16ff */
[----:B------:R-:W-:Y:S02]  /*10eb0*/  LEA R62, P4, R54, R0, 0x2 ;  /* 0x00000000363e7211 */ /* 0x000fe400078810ff */
[----:B------:R-:W-:Y:S02]  /*10ec0*/  LEA.HI.X.SX32 R69, R57, R2, 0x2, P6 ;  /* 0x0000000239457211 */ /* 0x000fe400030f16ff */
[----:B-1----:R-:W-:Y:S02]  /*10ed0*/  LEA R66, P3, R55, R0, 0x2 ;  /* 0x0000000037427211 */ /* 0x002fe400078610ff */
[----:B------:R-:W-:-:S02]  /*10ee0*/  LEA.HI.X.SX32 R71, R58, R2, 0x2, P5 ;  /* 0x000000023a477211 */ /* 0x000fc400028f16ff */
[----:B------:R-:W-:Y:S02]  /*10ef0*/  LEA R60, P5, R53, R0, 0x2 ;  /* 0x00000000353c7211 */ /* 0x000fe400078a10ff */
[----:B------:R-:W-:Y:S01]  /*10f00*/  LEA.HI.X.SX32 R65, R56, R2, 0x2, P2 ;  /* 0x0000000238417211 */ /* 0x000fe200010f16ff */
[----:B------:R-:W-:Y:S01]  /*10f10*/  STL.64 [R1+0xa50], R74 ;  /* 0x000a504a01007387 */ /* 0x000fe20000100a00 */
[----:B------:R-:W-:Y:S02]  /*10f20*/  LEA R58, P6, R52, R0, 0x2 ;  /* 0x00000000343a7211 */ /* 0x000fe400078c10ff */
[-C--:B------:R-:W-:Y:S01]  /*10f30*/  LEA.HI.X.SX32 R67, R55, R2.reuse, 0x2, P3 ;  /* 0x0000000237437211 */ /* 0x080fe200018f16ff */
[----:B------:R-:W-:Y:S01]  /*10f40*/  STL.64 [R1+0xa70], R68 ;  /* 0x000a704401007387 */ /* 0x000fe20000100a00 */
[-C--:B------:R-:W-:Y:S01]  /*10f50*/  LEA.HI.X.SX32 R63, R54, R2.reuse, 0x2, P4 ;  /* 0x00000002363f7211 */ /* 0x080fe200020f16ff */
[----:B------:R-:W-:Y:S01]  /*10f60*/  IMAD.MOV.U32 R82, RZ, RZ, R85 ;  /* 0x000000ffff527224 */ /* 0x000fe200078e0055 */
[-C--:B------:R-:W-:Y:S01]  /*10f70*/  LEA.HI.X.SX32 R61, R53, R2.reuse, 0x2, P5 ;  /* 0x00000002353d7211 */ /* 0x080fe200028f16ff */
[----:B------:R-:W-:Y:S01]  /*10f80*/  STL.64 [R1+0xa68], R70 ;  /* 0x000a684601007387 */ /* 0x000fe20000100a00 */
[----:B------:R-:W-:-:S02]  /*10f90*/  LEA.HI.X.SX32 R59, R52, R2, 0x2, P6 ;  /* 0x00000002343b7211 */ /* 0x000fc400030f16ff */
[----:B------:R-:W-:Y:S01]  /*10fa0*/  MOV R85, R86 ;  /* 0x0000005600557202 */ /* 0x000fe20000000f00 */
[----:B------:R1:W-:Y:S01]  /*10fb0*/  STL.64 [R1+0xa78], R64 ;  /* 0x000a784001007387 */ /* 0x0003e20000100a00 */
[----:B------:R-:W-:-:S03]  /*10fc0*/  IMAD.MOV.U32 R86, RZ, RZ, R87 ;  /* 0x000000ffff567224 */ /* 0x000fc600078e0057 */
[----:B------:R3:W-:Y:S01]  /*10fd0*/  STL.64 [R1+0xa90], R66 ;  /* 0x000a904201007387 */ /* 0x0007e20000100a00 */
[----:B------:R-:W-:-:S03]  /*10fe0*/  IMAD.MOV.U32 R87, RZ, RZ, R90 ;  /* 0x000000ffff577224 */ /* 0x000fc600078e005a */
[----:B------:R4:W-:Y:S01]  /*10ff0*/  STL.64 [R1+0xa98], R62 ;  /* 0x000a983e01007387 */ /* 0x0009e20000100a00 */
[----:B------:R-:W-:Y:S01]  /*11000*/  IMAD.MOV.U32 R90, RZ, RZ, R91 ;  /* 0x000000ffff5a7224 */ /* 0x000fe200078e005b */
[CC--:B-1----:R-:W-:Y:S02]  /*11010*/  LEA R64, P2, R51.reuse, R0.reuse, 0x2 ;  /* 0x0000000033407211 */ /* 0x0c2fe400078410ff */
[----:B------:R1:W-:Y:S01]  /*11020*/  STL.64 [R1+0xaa0], R60 ;  /* 0x000aa03c01007387 */ /* 0x0003e20000100a00 */
[----:B------:R-:W-:Y:S02]  /*11030*/  MOV R91, R23 ;  /* 0x00000017005b7202 */ /* 0x000fe40000000f00 */
[----:B---3--:R-:W-:Y:S01]  /*11040*/  LEA R66, P3, R50, R0, 0x2 ;  /* 0x0000000032427211 */ /* 0x008fe200078610ff */
[----:B------:R3:W-:Y:S01]  /*11050*/  STL.64 [R1+0xab8], R58 ;  /* 0x000ab83a01007387 */ /* 0x0007e20000100a00 */
[----:B------:R-:W-:Y:S02]  /*11060*/  LEA.HI.X.SX32 R65, R51, R2, 0x2, P2 ;  /* 0x0000000233417211 */ /* 0x000fe400010f16ff */
[CC--:B----4-:R-:W-:Y:S01]  /*11070*/  LEA R62, P4, R19.reuse, R0.reuse, 0x2 ;  /* 0x00000000133e7211 */ /* 0x0d0fe200078810ff */
[----:B------:R-:W-:Y:S01]  /*11080*/  IMAD.MOV.U32 R23, RZ, RZ, R26 ;  /* 0x000000ffff177224 */ /* 0x000fe200078e001a */
[-C--:B------:R-:W-:Y:S01]  /*11090*/  LEA R54, P2, R16, R0.reuse, 0x2 ;  /* 0x0000000010367211 */ /* 0x080fe200078410ff */
[----:B------:R-:W-:Y:S01]  /*110a0*/  IMAD.MOV.U32 R26, RZ, RZ, R28 ;  /* 0x000000ffff1a7224 */ /* 0x000fe200078e001c */
[----:B-1----:R-:W-:Y:S01]  /*110b0*/  LEA R60, P5, R18, R0, 0x2 ;  /* 0x00000000123c7211 */ /* 0x002fe200078a10ff */
[----:B------:R-:W-:Y:S01]  /*110c0*/  IMAD.MOV.U32 R28, RZ, RZ, R30 ;  /* 0x000000ffff1c7224 */ /* 0x000fe200078e001e */
[----:B------:R-:W-:-:S02]  /*110d0*/  LEA.HI.X.SX32 R63, R19, R2, 0x2, P4 ;  /* 0x00000002133f7211 */ /* 0x000fc400020f16ff */
[C---:B---3--:R-:W-:Y:S02]  /*110e0*/  LEA R58, P6, R17.reuse, R0, 0x2 ;  /* 0x00000000113a7211 */ /* 0x048fe400078c10ff */
[----:B------:R-:W-:Y:S01]  /*110f0*/  LEA.HI.X.SX32 R67, R50, R2, 0x2, P3 ;  /* 0x0000000232437211 */ /* 0x000fe200018f16ff */
[----:B------:R-:W-:Y:S01]  /*11100*/  STL.64 [R1+0xac0], R64 ;  /* 0x000ac04001007387 */ /* 0x000fe20000100a00 */
[----:B------:R-:W-:Y:S01]  /*11110*/  MOV R30, R40 ;  /* 0x00000028001e7202 */ /* 0x000fe20000000f00 */
[----:B------:R-:W-:Y:S01]  /*11120*/  IMAD.MOV.U32 R40, RZ, RZ, R155 ;  /* 0x000000ffff287224 */ /* 0x000fe200078e009b */
[-C--:B------:R-:W-:Y:S01]  /*11130*/  LEA.HI.X.SX32 R61, R18, R2.reuse, 0x2, P5 ;  /* 0x00000002123d7211 */ /* 0x080fe200028f16ff */
[----:B------:R-:W5:Y:S01]  /*11140*/  LDL.LU R155, [R1+0x2d38] ;  /* 0x002d3800019b7983 */ /* 0x000f620000300800 */
[-C--:B------:R-:W-:Y:S02]  /*11150*/  LEA.HI.X.SX32 R59, R17, R2.reuse, 0x2, P6 ;  /* 0x00000002113b7211 */ /* 0x080fe400030f16ff */
[----:B------:R-:W-:Y:S01]  /*11160*/  LEA.HI.X.SX32 R55, R16, R2, 0x2, P2 ;  /* 0x0000000210377211 */ /* 0x000fe200010f16ff */
[----:B------:R-:W-:Y:S01]  /*11170*/  STL.64 [R1+0xae0], R62 ;  /* 0x000ae03e01007387 */ /* 0x000fe20000100a00 */
[----:B------:R-:W-:-:S03]  /*11180*/  LEA R56, P3, R15, R0, 0x2 ;  /* 0x000000000f387211 */ /* 0x000fc600078610ff */
[----:B------:R-:W-:Y:S01]  /*11190*/  STL.64 [R1+0xac8], R66 ;  /* 0x000ac84201007387 */ /* 0x000fe20000100a00 */
[-C--:B------:R-:W-:Y:S01]  /*111a0*/  LEA R52, P4, R14, R0.reuse, 0x2 ;  /* 0x000000000e347211 */ /* 0x080fe200078810ff */
[----:B------:R-:W-:Y:S02]  /*111b0*/  IMAD.MOV.U32 R83, RZ, RZ, R85 ;  /* 0x000000ffff537224 */ /* 0x000fe400078e0055 */
[----:B------:R-:W-:Y:S01]  /*111c0*/  STL.64 [R1+0xae8], R60 ;  /* 0x000ae83c01007387 */ /* 0x000fe20000100a00 */
[----:B------:R-:W-:-:S03]  /*111d0*/  LEA R50, P5, R11, R0, 0x2 ;  /* 0x000000000b327211 */ /* 0x000fc600078a10ff */
[----:B------:R-:W-:Y:S01]  /*111e0*/  STL.64 [R1+0xaf0], R58 ;  /* 0x000af03a01007387 */ /* 0x000fe20000100a00 */
[----:B------:R-:W-:Y:S01]  /*111f0*/  MOV R85, R87 ;  /* 0x0000005700557202 */ /* 0x000fe20000000f00 */
[----:B------:R-:W-:Y:S02]  /*11200*/  IMAD.MOV.U32 R87, RZ, RZ, R12 ;  /* 0x000000ffff577224 */ /* 0x000fe400078e000c */
[----:B------:R1:W-:Y:S01]  /*11210*/  STL.64 [R1+0xb08], R54 ;  /* 0x000b083601007387 */ /* 0x0003e20000100a00 */
[----:B------:R-:W-:Y:S02]  /*11220*/  LEA R18, P6, R10, R0, 0x2 ;  /* 0x000000000a127211 */ /* 0x000fe400078c10ff */
[----:B------:R-:W-:Y:S02]  /*11230*/  LEA.HI.X.SX32 R57, R15, R2, 0x2, P3 ;  /* 0x000000020f397211 */ /* 0x000fe400018f16ff */
[----:B------:R-:W-:Y:S02]  /*11240*/  LEA R12, P3, R8, R0, 0x2 ;  /* 0x00000000080c7211 */ /* 0x000fe400078610ff */
[-C--:B------:R-:W-:Y:S01]  /*11250*/  LEA.HI.X.SX32 R53, R14, R2.reuse, 0x2, P4 ;  /* 0x000000020e357211 */ /* 0x080fe200020f16ff */
[----:B------:R-:W-:Y:S01]  /*11260*/  IMAD.MOV.U32 R84, RZ, RZ, R86 ;  /* 0x000000ffff547224 */ /* 0x000fe200078e0056 */
[----:B------:R-:W-:-:S02]  /*11270*/  LEA.HI.X.SX32 R51, R11, R2, 0x2, P5 ;  /* 0x000000020b337211 */ /* 0x000fc400028f16ff */
[C---:B-1----:R-:W-:Y:S01]  /*11280*/  LEA R54, P2, R9.reuse, R0, 0x2 ;  /* 0x0000000009367211 */ /* 0x042fe200078410ff */
[----:B------:R-:W-:Y:S01]  /*11290*/  IMAD.MOV.U32 R86, RZ, RZ, R13 ;  /* 0x000000ffff567224 */ /* 0x000fe200078e000d */
[-C--:B------:R-:W-:Y:S02]  /*112a0*/  LEA.HI.X.SX32 R19, R10, R2.reuse, 0x2, P6 ;  /* 0x000000020a137211 */ /* 0x080fe400030f16ff */
[-C--:B------:R-:W-:Y:S01]  /*112b0*/  LEA.HI.X.SX32 R55, R9, R2.reuse, 0x2, P2 ;  /* 0x0000000209377211 */ /* 0x080fe200010f16ff */
[----:B------:R-:W-:Y:S01]  /*112c0*/  STL.64 [R1+0xb10], R56 ;  /* 0x000b103801007387 */ /* 0x000fe20000100a00 */
[----:B------:R-:W-:Y:S02]  /*112d0*/  LEA.HI.X.SX32 R13, R8, R2, 0x2, P3 ;  /* 0x00000002080d7211 */ /* 0x000fe400018f16ff */
[-C--:B------:R-:W-:Y:S01]  /*112e0*/  LEA R16, P4, R6, R0.reuse, 0x2 ;  /* 0x0000000006107211 */ /* 0x080fe200078810ff */
[----:B------:R1:W-:Y:S01]  /*112f0*/  STL.64 [R1+0xb18], R52 ;  /* 0x000b183401007387 */ /* 0x0003e20000100a00 */
[----:B------:R-:W-:-:S03]  /*11300*/  LEA R14, P2, R3, R0, 0x2 ;  /* 0x00000000030e7211 */ /* 0x000fc600078410ff */
[----:B------:R3:W-:Y:S01]  /*11310*/  STL.64 [R1+0xb30], R50 ;  /* 0x000b303201007387 */ /* 0x0007e20000100a00 */
[----:B------:R-:W-:Y:S02]  /*11320*/  LEA.HI.X.SX32 R17, R6, R2, 0x2, P4 ;  /* 0x0000000206117211 */ /* 0x000fe400020f16ff */
[----:B-1----:R-:W-:Y:S01]  /*11330*/  LEA R52, P5, R5, R0, 0x2 ;  /* 0x0000000005347211 */ /* 0x002fe200078a10ff */
[----:B------:R-:W-:Y:S01]  /*11340*/  STL.64 [R1+0xb40], R54 ;  /* 0x000b403601007387 */ /* 0x000fe20000100a00 */
[----:B------:R-:W-:Y:S01]  /*11350*/  LEA.HI.X.SX32 R15, R3, R2, 0x2, P2 ;  /* 0x00000002030f7211 */ /* 0x000fe200010f16ff */
[----:B------:R-:W-:Y:S01]  /*11360*/  IMAD R228, R228, UR26, RZ ;  /* 0x0000001ae4e47c24 */ /* 0x000fe2000f8e02ff */
[----:B---3--:R-:W-:Y:S01]  /*11370*/  LEA R50, P6, R4, R0, 0x2 ;  /* 0x0000000004327211 */ /* 0x008fe200078c10ff */
[----:B------:R-:W-:Y:S01]  /*11380*/  STL.64 [R1+0xb38], R18 ;  /* 0x000b381201007387 */ /* 0x000fe20000100a00 */
[----:B------:R-:W-:Y:S01]  /*11390*/  LEA.HI.X.SX32 R53, R5, R2, 0x2, P5 ;  /* 0x0000000205357211 */ /* 0x000fe200028f16ff */
[----:B------:R-:W-:-:S02]  /*113a0*/  IMAD R229, R229, UR27, RZ ;  /* 0x0000001be5e57c24 */ /* 0x000fc4000f8e02ff */
[----:B------:R-:W-:Y:S01]  /*113b0*/  IMAD R230, R230, UR28, RZ ;  /* 0x0000001ce6e67c24 */ /* 0x000fe2000f8e02ff */
[----:B------:R1:W-:Y:S01]  /*113c0*/  STL.64 [R1+0xb58], R12 ;  /* 0x000b580c01007387 */ /* 0x0003e20000100a00 */
[----:B------:R-:W-:Y:S01]  /*113d0*/  LEA.HI.X.SX32 R51, R4, R2, 0x2, P6 ;  /* 0x0000000204337211 */ /* 0x000fe200030f16ff */
[----:B------:R-:W-:Y:S01]  /*113e0*/  IMAD R231, R231, UR29, RZ ;  /* 0x0000001de7e77c24 */ /* 0x000fe2000f8e02ff */
[-C--:B------:R-:W-:Y:S01]  /*113f0*/  LEA R10, P5, R83, R0.reuse, 0x2 ;  /* 0x00000000530a7211 */ /* 0x080fe200078a10ff */
[----:B------:R3:W-:Y:S01]  /*11400*/  STL.64 [R1+0xb60], R16 ;  /* 0x000b601001007387 */ /* 0x0007e20000100a00 */
[----:B------:R-:W-:Y:S01]  /*11410*/  LEA R4, P6, R84, R0, 0x2 ;  /* 0x0000000054047211 */ /* 0x000fe200078c10ff */
[----:B------:R-:W-:Y:S02]  /*11420*/  IMAD R232, R232, UR30, RZ ;  /* 0x0000001ee8e87c24 */ /* 0x000fe4000f8e02ff */
[----:B------:R-:W-:Y:S02]  /*11430*/  IMAD R233, R233, UR31, RZ ;  /* 0x0000001fe9e97c24 */ /* 0x000fe4000f8e02ff */
[----:B------:R-:W-:-:S02]  /*11440*/  IMAD R234, R234, UR32, RZ ;  /* 0x00000020eaea7c24 */ /* 0x000fc4000f8e02ff */
[----:B------:R-:W-:Y:S01]  /*11450*/  IMAD R235, R235, UR33, RZ ;  /* 0x00000021ebeb7c24 */ /* 0x000fe2000f8e02ff */
[----:B-1----:R-:W-:Y:S01]  /*11460*/  LEA R12, P3, R124, R0, 0x2 ;  /* 0x000000007c0c7211 */ /* 0x002fe200078610ff */
[----:B------:R-:W-:Y:S01]  /*11470*/  STL.64 [R1+0xb68], R52 ;  /* 0x000b683401007387 */ /* 0x000fe20000100a00 */
[----:B------:R-:W-:Y:S02]  /*11480*/  IMAD R236, R236, UR34, RZ ;  /* 0x00000022ecec7c24 */ /* 0x000fe4000f8e02ff */
[----:B------:R-:W-:Y:S01]  /*11490*/  IMAD R237, R237, UR35, RZ ;  /* 0x00000023eded7c24 */ /* 0x000fe2000f8e02ff */
[----:B------:R-:W-:Y:S01]  /*114a0*/  LEA.HI.X.SX32 R13, R124, R2, 0x2, P3 ;  /* 0x000000027c0d7211 */ /* 0x000fe200018f16ff */
[----:B------:R-:W-:Y:S01]  /*114b0*/  STL.64 [R1+0xb80], R50 ;  /* 0x000b803201007387 */ /* 0x000fe20000100a00 */
[----:B---3--:R-:W-:Y:S01]  /*114c0*/  LEA R16, P4, R82, R0, 0x2 ;  /* 0x0000000052107211 */ /* 0x008fe200078810ff */
[----:B------:R-:W-:Y:S01]  /*114d0*/  IMAD R238, R238, UR36, RZ ;  /* 0x00000024eeee7c24 */ /* 0x000fe2000f8e02ff */
[-C--:B------:R-:W-:Y:S01]  /*114e0*/  LEA.HI.X.SX32 R11, R83, R2.reuse, 0x2, P5 ;  /* 0x00000002530b7211 */ /* 0x080fe200028f16ff */
[----:B------:R1:W-:Y:S01]  /*114f0*/  STL.64 [R1+0xb88], R14 ;  /* 0x000b880e01007387 */ /* 0x0003e20000100a00 */
[----:B------:R-:W-:Y:S01]  /*11500*/  LEA.HI.X.SX32 R17, R82, R2, 0x2, P4 ;  /* 0x0000000252117211 */ /* 0x000fe200020f16ff */
[----:B------:R-:W-:-:S02]  /*11510*/  IMAD R239, R239, UR37, RZ ;  /* 0x00000025efef7c24 */ /* 0x000fc4000f8e02ff */
[----:B------:R-:W-:Y:S01]  /*11520*/  IMAD R240, R240, UR38, RZ ;  /* 0x00000026f0f07c24 */ /* 0x000fe2000f8e02ff */
[----:B------:R3:W-:Y:S01]  /*11530*/  STL.64 [R1+0xb90], R12 ;  /* 0x000b900c01007387 */ /* 0x0007e20000100a00 */
[----:B------:R-:W-:Y:S01]  /*11540*/  LEA.HI.X.SX32 R5, R84, R2, 0x2, P6 ;  /* 0x0000000254057211 */ /* 0x000fe200030f16ff */
[----:B------:R-:W-:Y:S01]  /*11550*/  IMAD R241, R241, UR39, RZ ;  /* 0x00000027f1f17c24 */ /* 0x000fe2000f8e02ff */
[-C--:B------:R-:W-:Y:S01]  /*11560*/  LEA R8, P4, R87, R0.reuse, 0x2 ;  /* 0x0000000057087211 */ /* 0x080fe200078810ff */
[----:B------:R-:W-:Y:S02]  /*11570*/  IMAD R242, R242, UR40, RZ ;  /* 0x00000028f2f27c24 */ /* 0x000fe4000f8e02ff */
[----:B------:R-:W-:Y:S01]  /*11580*/  IMAD R243, R243, UR41, RZ ;  /* 0x00000029f3f37c24 */ /* 0x000fe2000f8e02ff */
[----:B-1----:R-:W-:Y:S01]  /*11590*/  LEA R14, P2, R85, R0, 0x2 ;  /* 0x00000000550e7211 */ /* 0x002fe200078410ff */
[----:B------:R1:W-:Y:S01]  /*115a0*/  STL.64 [R1+0xbb0], R10 ;  /* 0x000bb00a01007387 */ /* 0x0003e20000100a00 */
[----:B------:R-:W-:-:S02]  /*115b0*/  IMAD R244, R244, UR42, RZ ;  /* 0x0000002af4f47c24 */ /* 0x000fc4000f8e02ff */
[----:B------:R-:W-:Y:S01]  /*115c0*/  IMAD R245, R245, UR43, RZ ;  /* 0x0000002bf5f57c24 */ /* 0x000fe2000f8e02ff */
[----:B---3--:R-:W-:Y:S01]  /*115d0*/  LEA R12, P3, R86, R0, 0x2 ;  /* 0x00000000560c7211 */ /* 0x008fe200078610ff */
[----:B------:R-:W-:Y:S01]  /*115e0*/  IMAD R246, R246, UR44, RZ ;  /* 0x0000002cf6f67c24 */ /* 0x000fe2000f8e02ff */
[-C--:B------:R-:W-:Y:S01]  /*115f0*/  LEA.HI.X.SX32 R15, R85, R2.reuse, 0x2, P2 ;  /* 0x00000002550f7211 */ /* 0x080fe200010f16ff */
[----:B------:R-:W-:Y:S01]  /*11600*/  STL.64 [R1+0xba8], R16 ;  /* 0x000ba81001007387 */ /* 0x000fe20000100a00 */
[-C--:B------:R-:W-:Y:S01]  /*11610*/  LEA.HI.X.SX32 R13, R86, R2.reuse, 0x2, P3 ;  /* 0x00000002560d7211 */ /* 0x080fe200018f16ff */
[----:B------:R-:W-:Y:S01]  /*11620*/  IMAD R248, R248, UR46, RZ ;  /* 0x0000002ef8f87c24 */ /* 0x000fe2000f8e02ff */
[----:B------:R-:W-:Y:S01]  /*11630*/  LEA.HI.X.SX32 R9, R87, R2, 0x2, P4 ;  /* 0x0000000257097211 */ /* 0x000fe200020f16ff */
[----:B------:R3:W-:Y:S01]  /*11640*/  STL.64 [R1+0xbb8], R4 ;  /* 0x000bb80401007387 */ /* 0x0007e20000100a00 */
[----:B-1----:R-:W-:Y:S01]  /*11650*/  LEA R10, P5, R90, R0, 0x2 ;  /* 0x000000005a0a7211 */ /* 0x002fe200078a10ff */
[----:B------:R-:W-:-:S02]  /*11660*/  IMAD R247, R247, UR45, RZ ;  /* 0x0000002df7f77c24 */ /* 0x000fc4000f8e02ff */
[----:B------:R-:W-:Y:S01]  /*11670*/  IMAD R249, R249, UR47, RZ ;  /* 0x0000002ff9f97c24 */ /* 0x000fe2000f8e02ff */
[----:B------:R-:W-:Y:S01]  /*11680*/  STL.64 [R1+0xbd0], R14 ;  /* 0x000bd00e01007387 */ /* 0x000fe20000100a00 */
[----:B------:R-:W-:Y:S01]  /*11690*/  LEA.HI.X.SX32 R11, R90, R2, 0x2, P5 ;  /* 0x000000025a0b7211 */ /* 0x000fe200028f16ff */
[----:B------:R-:W-:Y:S01]  /*116a0*/  IMAD R251, R251, UR49, RZ ;  /* 0x00000031fbfb7c24 */ /* 0x000fe2000f8e02ff */
[-C--:B------:R-:W-:Y:S01]  /*116b0*/  LEA R64, P2, R94, R0.reuse, 0x2 ;  /* 0x000000005e407211 */ /* 0x080fe200078410ff */
[----:B------:R1:W-:Y:S01]  /*116c0*/  STL.64 [R1+0xbd8], R12 ;  /* 0x000bd80c01007387 */ /* 0x0003e20000100a00 */
[----:B------:R-:W-:Y:S02]  /*116d0*/  IMAD R250, R250, UR48, RZ ;  /* 0x00000030fafa7c24 */ /* 0x000fe4000f8e02ff */
[----:B------:R-:W-:Y:S01]  /*116e0*/  IMAD R96, R96, UR7, RZ ;  /* 0x0000000760607c24 */ /* 0x000fe2000f8e02ff */
[----:B---3--:R-:W-:Y:S01]  /*116f0*/  LEA R4, P6, R91, R0, 0x2 ;  /* 0x000000005b047211 */ /* 0x008fe200078c10ff */
[----:B------:R3:W-:Y:S01]  /*11700*/  STL.64 [R1+0xbe0], R8 ;  /* 0x000be00801007387 */ /* 0x0007e20000100a00 */
[----:B------:R-:W-:-:S02]  /*11710*/  IMAD R99, R99, UR10, RZ ;  /* 0x0000000a63637c24 */ /* 0x000fc4000f8e02ff */
[----:B------:R-:W-:Y:S01]  /*11720*/  IMAD R95, R95, UR61, RZ ;  /* 0x0000003d5f5f7c24 */ /* 0x000fe2000f8e02ff */
[----:B------:R-:W-:Y:S01]  /*11730*/  LEA.HI.X.SX32 R5, R91, R2, 0x2, P6 ;  /* 0x000000025b057211 */ /* 0x000fe200030f16ff */
[----:B------:R-:W-:Y:S02]  /*11740*/  IMAD R97, R97, UR8, RZ ;  /* 0x0000000861617c24 */ /* 0x000fe4000f8e02ff */
[----:B------:R-:W-:Y:S01]  /*11750*/  IMAD R98, R98, UR9, RZ ;  /* 0x0000000962627c24 */ /* 0x000fe2000f8e02ff */
[-C--:B-1----:R-:W-:Y:S01]  /*11760*/  LEA R12, P3, R20, R0.reuse, 0x2 ;  /* 0x00000000140c7211 */ /* 0x082fe200078610ff */
[----:B------:R1:W-:Y:S01]  /*11770*/  STL.64 [R1+0xbf8], R10 ;  /* 0x000bf80a01007387 */ /* 0x0003e20000100a00 */
[-C--:B------:R-:W-:Y:S01]  /*11780*/  LEA R14, P5, R22, R0.reuse, 0x2 ;  /* 0x00000000160e7211 */ /* 0x080fe200078a10ff */
[----:B------:R-:W4:Y:S01]  /*11790*/  LDC R91, c[0x0][0x230] ;  /* 0x00008c00ff5b7b82 */ /* 0x000f220000000800 */
[----:B---3--:R-:W-:Y:S02]  /*117a0*/  LEA R8, P4, R21, R0, 0x2 ;  /* 0x0000000015087211 */ /* 0x008fe400078810ff */
[-C--:B------:R-:W-:Y:S01]  /*117b0*/  LEA.HI.X.SX32 R13, R20, R2.reuse, 0x2, P3 ;  /* 0x00000002140d7211 */ /* 0x080fe200018f16ff */
[----:B------:R3:W-:Y:S01]  /*117c0*/  STL.64 [R1+0xc00], R4 ;  /* 0x000c000401007387 */ /* 0x0007e20000100a00 */
[----:B------:R-:W-:-:S02]  /*117d0*/  LEA.HI.X.SX32 R65, R94, R2, 0x2, P2 ;  /* 0x000000025e417211 */ /* 0x000fc400010f16ff */
[----:B------:R-:W-:Y:S01]  /*117e0*/  LEA.HI.X.SX32 R9, R21, R2, 0x2, P4 ;  /* 0x0000000215097211 */ /* 0x000fe200020f16ff */
[----:B------:R-:W-:Y:S01]  /*117f0*/  IMAD R125, R125, UR11, RZ ;  /* 0x0000000b7d7d7c24 */ /* 0x000fe2000f8e02ff */
[----:B------:R-:W-:Y:S01]  /*11800*/  UIADD3 UR6, UR5, 0x7f, URZ ;  /* 0x0000007f05067890 */ /* 0x000fe2000fffe03f */
[C---:B-1----:R-:W-:Y:S01]  /*11810*/  LEA R10, P6, R23.reuse, R0, 0x2 ;  /* 0x00000000170a7211 */ /* 0x042fe200078c10ff */
[----:B------:R1:W-:Y:S01]  /*11820*/  STL.64 [R1+0xc20], R12 ;  /* 0x000c200c01007387 */ /* 0x0003e20000100a00 */
[-C--:B------:R-:W-:Y:S01]  /*11830*/  LEA.HI.X.SX32 R15, R22, R2.reuse, 0x2, P5 ;  /* 0x00000002160f7211 */ /* 0x080fe200028f16ff */
[----:B------:R-:W2:Y:S01]  /*11840*/  LDC R94, c[0x0][0x230] ;  /* 0x00008c00ff5e7b82 */ /* 0x000ea20000000800 */
[----:B------:R-:W-:Y:S02]  /*11850*/  LEA.HI.X.SX32 R11, R23, R2, 0x2, P6 ;  /* 0x00000002170b7211 */ /* 0x000fe400030f16ff */
[C---:B---3--:R-:W-:Y:S01]  /*11860*/  LEA R4, P2, R26.reuse, R0, 0x2 ;  /* 0x000000001a047211 */ /* 0x048fe200078410ff */
[----:B------:R-:W-:Y:S03]  /*11870*/  STL.64 [R1+0xc08], R64 ;  /* 0x000c084001007387 */ /* 0x000fe60000100a00 */
[----:B------:R-:W-:Y:S01]  /*11880*/  LEA.HI.X.SX32 R5, R26, R2, 0x2, P2 ;  /* 0x000000021a057211 */ /* 0x000fe200010f16ff */
[----:B------:R3:W-:Y:S01]  /*11890*/  STL.64 [R1+0xc28], R8 ;  /* 0x000c280801007387 */ /* 0x0007e20000100a00 */
[----:B------:R-:W4:Y:S01]  /*118a0*/  LDC R90, c[0x0][0x230] ;  /* 0x00008c00ff5a7b82 */ /* 0x000f220000000800 */
[----:B-1----:R-:W-:-:S02]  /*118b0*/  LEA R12, P3, R27, R0, 0x2 ;  /* 0x000000001b0c7211 */ /* 0x002fc400078610ff */
[----:B------:R-:W-:Y:S02]  /*118c0*/  STL.64 [R1+0xc30], R14 ;  /* 0x000c300e01007387 */ /* 0x000fe40000100a00 */
[----:B------:R-:W-:Y:S02]  /*118d0*/  LEA.HI.X.SX32 R13, R27, R2, 0x2, P3 ;  /* 0x000000021b0d7211 */ /* 0x000fe400018f16ff */
[----:B------:R1:W-:Y:S01]  /*118e0*/  STL.64 [R1+0xc48], R10 ;  /* 0x000c480a01007387 */ /* 0x0003e20000100a00 */
[----:B------:R-:W4:Y:S01]  /*118f0*/  LDC R6, c[0x0][0x230] ;  /* 0x00008c00ff067b82 */ /* 0x000f220000000800 */
[CC--:B---3--:R-:W-:Y:S02]  /*11900*/  LEA R8, P4, R28.reuse, R0.reuse, 0x2 ;  /* 0x000000001c087211 */ /* 0x0c8fe400078810ff */
[----:B------:R3:W-:Y:S01]  /*11910*/  STL.64 [R1+0xc50], R4 ;  /* 0x000c500401007387 */ /* 0x0007e20000100a00 */
[----:B------:R-:W-:Y:S02]  /*11920*/  LEA R62, P5, R29, R0, 0x2 ;  /* 0x000000001d3e7211 */ /* 0x000fe400078a10ff */
[----:B------:R-:W-:-:S02]  /*11930*/  LEA.HI.X.SX32 R9, R28, R2, 0x2, P4 ;  /* 0x000000021c097211 */ /* 0x000fc400020f16ff */
[C---:B-1----:R-:W-:Y:S01]  /*11940*/  LEA R10, P6, R30.reuse, R0, 0x2 ;  /* 0x000000001e0a7211 */ /* 0x042fe200078c10ff */
[----:B------:R1:W-:Y:S01]  /*11950*/  STL.64 [R1+0xc58], R12 ;  /* 0x000c580c01007387 */ /* 0x0003e20000100a00 */
[----:B------:R-:W-:Y:S02]  /*11960*/  LEA.HI.X.SX32 R63, R29, R2, 0x2, P5 ;  /* 0x000000021d3f7211 */ /* 0x000fe400028f16ff */
[----:B---3--:R-:W-:Y:S02]  /*11970*/  LEA R4, P2, R37, R0, 0x2 ;  /* 0x0000000025047211 */ /* 0x008fe400078410ff */
[----:B------:R-:W-:Y:S01]  /*11980*/  LEA.HI.X.SX32 R11, R30, R2, 0x2, P6 ;  /* 0x000000021e0b7211 */ /* 0x000fe200030f16ff */
[----:B------:R3:W-:Y:S01]  /*11990*/  STL.64 [R1+0xc60], R8 ;  /* 0x000c600801007387 */ /* 0x0007e20000100a00 */
[----:B------:R-:W-:Y:S02]  /*119a0*/  LEA R14, P3, R41, R0, 0x2 ;  /* 0x00000000290e7211 */ /* 0x000fe400078610ff */
[----:B------:R-:W-:-:S02]  /*119b0*/  LEA.HI.X.SX32 R5, R37, R2, 0x2, P2 ;  /* 0x0000000225057211 */ /* 0x000fc400010f16ff */
[C---:B-1----:R-:W-:Y:S01]  /*119c0*/  LEA R12, P4, R252.reuse, R0, 0x2 ;  /* 0x00000000fc0c7211 */ /* 0x042fe200078810ff */
[----:B------:R1:W-:Y:S01]  /*119d0*/  STL.64 [R1+0xc78], R10 ;  /* 0x000c780a01007387 */ /* 0x0003e20000100a00 */
[-C--:B------:R-:W-:Y:S02]  /*119e0*/  LEA.HI.X.SX32 R15, R41, R2.reuse, 0x2, P3 ;  /* 0x00000002290f7211 */ /* 0x080fe400018f16ff */
[----:B------:R-:W-:Y:S02]  /*119f0*/  LEA.HI.X.SX32 R13, R252, R2, 0x2, P4 ;  /* 0x00000002fc0d7211 */ /* 0x000fe400020f16ff */
[C---:B---3--:R-:W-:Y:S01]  /*11a00*/  LEA R8, P5, R100.reuse, R0, 0x2 ;  /* 0x0000000064087211 */ /* 0x048fe200078a10ff */
[----:B------:R-:W-:Y:S03]  /*11a10*/  STL.64 [R1+0xc70], R62 ;  /* 0x000c703e01007387 */ /* 0x000fe60000100a00 */
[----:B------:R-:W-:Y:S01]  /*11a20*/  LEA.HI.X.SX32 R9, R100, R2, 0x2, P5 ;  /* 0x0000000264097211 */ /* 0x000fe200028f16ff */
[----:B------:R3:W-:Y:S01]  /*11a30*/  STL.64 [R1+0xc88], R4 ;  /* 0x000c880401007387 */ /* 0x0007e20000100a00 */
[----:B-1----:R-:W-:Y:S01]  /*11a40*/  LEA R10, P6, R101, R0, 0x2 ;  /* 0x00000000650a7211 */ /* 0x002fe200078c10ff */
[----:B------:R-:W-:-:S02]  /*11a50*/  IMAD.MOV.U32 R37, RZ, RZ, R40 ;  /* 0x000000ffff257224 */ /* 0x000fc400078e0028 */
[----:B------:R1:W-:Y:S01]  /*11a60*/  STL.64 [R1+0xca0], R12 ;  /* 0x000ca00c01007387 */ /* 0x0003e20000100a00 */
[----:B------:R-:W-:Y:S02]  /*11a70*/  LEA.HI.X.SX32 R11, R101, R2, 0x2, P6 ;  /* 0x00000002650b7211 */ /* 0x000fe400030f16ff */
[-C--:B------:R-:W-:Y:S01]  /*11a80*/  LEA R40, P3, R103, R0.reuse, 0x2 ;  /* 0x0000000067287211 */ /* 0x080fe200078610ff */
[----:B------:R-:W-:Y:S01]  /*11a90*/  STL.64 [R1+0xc90], R14 ;  /* 0x000c900e01007387 */ /* 0x000fe20000100a00 */
[----:B---3--:R-:W-:-:S03]  /*11aa0*/  LEA R4, P2, R102, R0, 0x2 ;  /* 0x0000000066047211 */ /* 0x008fc600078410ff */
[----:B------:R3:W-:Y:S01]  /*11ab0*/  STL.64 [R1+0xca8], R8 ;  /* 0x000ca80801007387 */ /* 0x0007e20000100a00 */
[----:B-1----:R-:W-:Y:S02]  /*11ac0*/  LEA R12, P4, R104, R0, 0x2 ;  /* 0x00000000680c7211 */ /* 0x002fe400078810ff */
[-C--:B------:R-:W-:Y:S01]  /*11ad0*/  LEA.HI.X.SX32 R5, R102, R2.reuse, 0x2, P2 ;  /* 0x0000000266057211 */ /* 0x080fe200010f16ff */
[----:B------:R1:W-:Y:S01]  /*11ae0*/  STL.64 [R1+0xcb8], R10 ;  /* 0x000cb80a01007387 */ /* 0x0003e20000100a00 */
[-C--:B------:R-:W-:Y:S02]  /*11af0*/  LEA.HI.X.SX32 R13, R104, R2.reuse, 0x2, P4 ;  /* 0x00000002680d7211 */ /* 0x080fe400020f16ff */
[----:B------:R-:W-:Y:S02]  /*11b00*/  LEA.HI.X.SX32 R41, R103, R2, 0x2, P3 ;  /* 0x0000000267297211 */ /* 0x000fe400018f16ff */
[-C--:B---3--:R-:W-:Y:S01]  /*11b10*/  LEA R8, P5, R105, R0.reuse, 0x2 ;  /* 0x0000000069087211 */ /* 0x088fe200078a10ff */
[----:B------:R3:W-:Y:S01]  /*11b20*/  STL.64 [R1+0xcc0], R4 ;  /* 0x000cc00401007387 */ /* 0x0007e20000100a00 */
[----:B------:R-:W-:-:S02]  /*11b30*/  LEA R14, P6, R106, R0, 0x2 ;  /* 0x000000006a0e7211 */ /* 0x000fc400078c10ff */
[----:B------:R-:W-:Y:S01]  /*11b40*/  LEA.HI.X.SX32 R9, R105, R2, 0x2, P5 ;  /* 0x0000000269097211 */ /* 0x000fe200028f16ff */
[----:B------:R2:W-:Y:S01]  /*11b50*/  STL.64 [R1+0xcd0], R12 ;  /* 0x000cd00c01007387 */ /* 0x0005e20000100a00 */
[----:B-1----:R-:W-:Y:S02]  /*11b60*/  LEA R10, P3, R108, R0, 0x2 ;  /* 0x000000006c0a7211 */ /* 0x002fe400078610ff */
[----:B------:R-:W-:Y:S01]  /*11b70*/  LEA.HI.X.SX32 R15, R106, R2, 0x2, P6 ;  /* 0x000000026a0f7211 */ /* 0x000fe200030f16ff */
[----:B------:R-:W-:Y:S01]  /*11b80*/  STL.64 [R1+0xcc8], R40 ;  /* 0x000cc82801007387 */ /* 0x000fe20000100a00 */
[----:B---3--:R-:W-:-:S03]  /*11b90*/  LEA R4, P2, R107, R0, 0x2 ;  /* 0x000000006b047211 */ /* 0x008fc600078410ff */
[----:B------:R1:W-:Y:S01]  /*11ba0*/  STL.64 [R1+0xce0], R8 ;  /* 0x000ce00801007387 */ /* 0x0003e20000100a00 */
[----:B------:R-:W-:Y:S02]  /*11bb0*/  LEA.HI.X.SX32 R11, R108, R2, 0x2, P3 ;  /* 0x000000026c0b7211 */ /* 0x000fe400018f16ff */
[----:B--2---:R-:W-:Y:S02]  /*11bc0*/  LEA R12, P4, R109, R0, 0x2 ;  /* 0x000000006d0c7211 */ /* 0x004fe400078810ff */
[-C--:B------:R-:W-:Y:S01]  /*11bd0*/  LEA.HI.X.SX32 R5, R107, R2.reuse, 0x2, P2 ;  /* 0x000000026b057211 */ /* 0x080fe200010f16ff */
[----:B------:R2:W-:Y:S01]  /*11be0*/  STL.64 [R1+0xce8], R14 ;  /* 0x000ce80e01007387 */ /* 0x0005e20000100a00 */
[----:B------:R-:W-:Y:S02]  /*11bf0*/  LEA.HI.X.SX32 R13, R109, R2, 0x2, P4 ;  /* 0x000000026d0d7211 */ /* 0x000fe400020f16ff */
[C---:B-1----:R-:W-:Y:S01]  /*11c00*/  LEA R8, P5, R110.reuse, R0, 0x2 ;  /* 0x000000006e087211 */ /* 0x042fe200078a10ff */
[----:B------:R1:W-:Y:S03]  /*11c10*/  STL.64 [R1+0xcf8], R4 ;  /* 0x000cf80401007387 */ /* 0x0003e60000100a00 */
[----:B------:R-:W-:-:S02]  /*11c20*/  LEA.HI.X.SX32 R9, R110, R2, 0x2, P5 ;  /* 0x000000026e097211 */ /* 0x000fc400028f16ff */
[C---:B--2---:R-:W-:Y:S01]  /*11c30*/  LEA R14, P6, R111.reuse, R0, 0x2 ;  /* 0x000000006f0e7211 */ /* 0x044fe200078c10ff */
[----:B------:R2:W-:Y:S03]  /*11c40*/  STL.64 [R1+0xd00], R10 ;  /* 0x000d000a01007387 */ /* 0x0005e60000100a00 */
[----:B------:R-:W-:Y:S02]  /*11c50*/  LEA.HI.X.SX32 R15, R111, R2, 0x2, P6 ;  /* 0x000000026f0f7211 */ /* 0x000fe400030f16ff */
[C---:B-1----:R-:W-:Y:S01]  /*11c60*/  LEA R4, P2, R112.reuse, R0, 0x2 ;  /* 0x0000000070047211 */ /* 0x042fe200078410ff */
[----:B------:R1:W-:Y:S03]  /*11c70*/  STL.64 [R1+0xd10], R12 ;  /* 0x000d100c01007387 */ /* 0x0003e60000100a00 */
[----:B------:R-:W-:-:S02]  /*11c80*/  LEA.HI.X.SX32 R5, R112, R2, 0x2, P2 ;  /* 0x0000000270057211 */ /* 0x000fc400010f16ff */
[C---:B--2---:R-:W-:Y:S01]  /*11c90*/  LEA R10, P3, R113.reuse, R0, 0x2 ;  /* 0x00000000710a7211 */ /* 0x044fe200078610ff */
[----:B------:R2:W-:Y:S03]  /*11ca0*/  STL.64 [R1+0xd18], R8 ;  /* 0x000d180801007387 */ /* 0x0005e60000100a00 */
[----:B------:R-:W-:Y:S02]  /*11cb0*/  LEA.HI.X.SX32 R11, R113, R2, 0x2, P3 ;  /* 0x00000002710b7211 */ /* 0x000fe400018f16ff */
[-C--:B-1----:R-:W-:Y:S01]  /*11cc0*/  LEA R12, P4, R114, R0.reuse, 0x2 ;  /* 0x00000000720c7211 */ /* 0x082fe200078810ff */
[----:B------:R1:W-:Y:S01]  /*11cd0*/  STL.64 [R1+0xd28], R14 ;  /* 0x000d280e01007387 */ /* 0x0003e20000100a00 */
[----:B--2---:R-:W-:-:S03]  /*11ce0*/  LEA R8, P5, R115, R0, 0x2 ;  /* 0x0000000073087211 */ /* 0x004fc600078a10ff */
[----:B------:R2:W-:Y:S01]  /*11cf0*/  STL.64 [R1+0xd30], R4 ;  /* 0x000d300401007387 */ /* 0x0005e20000100a00 */
[-C--:B------:R-:W-:Y:S02]  /*11d00*/  LEA.HI.X.SX32 R13, R114, R2.reuse, 0x2, P4 ;  /* 0x00000002720d7211 */ /* 0x080fe400020f16ff */
[----:B------:R-:W-:Y:S01]  /*11d10*/  LEA.HI.X.SX32 R9, R115, R2, 0x2, P5 ;  /* 0x0000000273097211 */ /* 0x000fe200028f16ff */
[----:B------:R3:W-:Y:S01]  /*11d20*/  STL.64 [R1+0xd38], R10 ;  /* 0x000d380a01007387 */ /* 0x0007e20000100a00 */
[----:B-1----:R-:W-:-:S03]  /*11d30*/  LEA R14, P6, R116, R0, 0x2 ;  /* 0x00000000740e7211 */ /* 0x002fc600078c10ff */
[----:B------:R1:W-:Y:S01]  /*11d40*/  STL.64 [R1+0xd40], R12 ;  /* 0x000d400c01007387 */ /* 0x0003e20000100a00 */
[----:B--2---:R-:W-:-:S03]  /*11d50*/  LEA R4, P2, R117, R0, 0x2 ;  /* 0x0000000075047211 */ /* 0x004fc600078410ff */
[----:B------:R2:W-:Y:S01]  /*11d60*/  STL.64 [R1+0xd50], R8 ;  /* 0x000d500801007387 */ /* 0x0005e20000100a00 */
[----:B------:R-:W-:Y:S02]  /*11d70*/  LEA.HI.X.SX32 R15, R116, R2, 0x2, P6 ;  /* 0x00000002740f7211 */ /* 0x000fe400030f16ff */
[C---:B---3--:R-:W-:Y:S02]  /*11d80*/  LEA R10, P3, R118.reuse, R0, 0x2 ;  /* 0x00000000760a7211 */ /* 0x048fe400078610ff */
[----:B------:R-:W-:Y:S02]  /*11d90*/  LEA.HI.X.SX32 R5, R117, R2, 0x2, P2 ;  /* 0x0000000275057211 */ /* 0x000fe400010f16ff */
[C---:B-1----:R-:W-:Y:S02]  /*11da0*/  LEA R12, P4, R119.reuse, R0, 0x2 ;  /* 0x00000000770c7211 */ /* 0x042fe400078810ff */
[----:B------:R-:W-:Y:S02]  /*11db0*/  LEA.HI.X.SX32 R11, R118, R2, 0x2, P3 ;  /* 0x00000002760b7211 */ /* 0x000fe400018f16ff */
[----:B--2---:R-:W-:Y:S01]  /*11dc0*/  LEA R8, P5, R120, R0, 0x2 ;  /* 0x0000000078087211 */ /* 0x004fe200078a10ff */
[----:B------:R1:W-:Y:S01]  /*11dd0*/  STL.64 [R1+0xd58], R14 ;  /* 0x000d580e01007387 */ /* 0x0003e20000100a00 */
[----:B------:R-:W-:-:S02]  /*11de0*/  LEA.HI.X.SX32 R13, R119, R2, 0x2, P4 ;  /* 0x00000002770d7211 */ /* 0x000fc400020f16ff */
[----:B------:R-:W-:Y:S01]  /*11df0*/  LEA.HI.X.SX32 R9, R120, R2, 0x2, P5 ;  /* 0x0000000278097211 */ /* 0x000fe200028f16ff */
[----:B------:R2:W-:Y:S04]  /*11e00*/  STL.64 [R1+0xd68], R4 ;  /* 0x000d680401007387 */ /* 0x0005e80000100a00 */
        /* <DEDUP_REMOVED lines=329> */
[----:B------:R2:W-:Y:S01]  /*132a0*/  STL.64 [R1+0x1250], R4 ;  /* 0x0012500401007387 */ /* 0x0005e20000100a00 */
[----:B------:R-:W-:-:S03]  /*132b0*/  LEA R22, P6, R238, R0, 0x2 ;  /* 0x00000000ee167211 */ /* 0x000fc600078c10ff */
[----:B------:R3:W-:Y:S01]  /*132c0*/  STL.64 [R1+0x1260], R10 ;  /* 0x0012600a01007387 */ /* 0x0007e20000100a00 */
[----:B------:R-:W-:Y:S02]  /*132d0*/  LEA.HI.X.SX32 R23, R238, R2, 0x2, P6 ;  /* 0x00000002ee177211 */ /* 0x000fe400030f16ff */
[-C--:B-1----:R-:W-:Y:S01]  /*132e0*/  LEA R14, P4, R241, R0.reuse, 0x2 ;  /* 0x00000000f10e7211 */ /* 0x082fe200078810ff */
[----:B------:R1:W-:Y:S01]  /*132f0*/  STL.64 [R1+0x1268], R12 ;  /* 0x0012680c01007387 */ /* 0x0003e20000100a00 */
[----:B--2---:R-:W-:-:S03]  /*13300*/  LEA R4, P2, R239, R0, 0x2 ;  /* 0x00000000ef047211 */ /* 0x004fc600078410ff */
[----:B------:R2:W-:Y:S01]  /*13310*/  STL.64 [R1+0x1270], R8 ;  /* 0x0012700801007387 */ /* 0x0005e20000100a00 */
[----:B---3--:R-:W-:Y:S02]  /*13320*/  LEA R10, P3, R240, R0, 0x2 ;  /* 0x00000000f00a7211 */ /* 0x008fe400078610ff */
[----:B------:R-:W-:Y:S02]  /*13330*/  LEA.HI.X.SX32 R5, R239, R2, 0x2, P2 ;  /* 0x00000002ef057211 */ /* 0x000fe400010f16ff */
[----:B-1----:R-:W-:Y:S02]  /*13340*/  LEA R12, P5, R242, R0, 0x2 ;  /* 0x00000000f20c7211 */ /* 0x002fe400078a10ff */
[----:B------:R-:W-:Y:S02]  /*13350*/  LEA.HI.X.SX32 R11, R240, R2, 0x2, P3 ;  /* 0x00000002f00b7211 */ /* 0x000fe400018f16ff */
[----:B--2---:R-:W-:Y:S02]  /*13360*/  LEA R8, P6, R243, R0, 0x2 ;  /* 0x00000000f3087211 */ /* 0x004fe400078c10ff */
[-C--:B------:R-:W-:Y:S01]  /*13370*/  LEA.HI.X.SX32 R15, R241, R2.reuse, 0x2, P4 ;  /* 0x00000002f10f7211 */ /* 0x080fe200020f16ff */
[----:B------:R1:W-:Y:S01]  /*13380*/  STL.64 [R1+0x1288], R4 ;  /* 0x0012880401007387 */ /* 0x0003e20000100a00 */
[----:B------:R-:W-:-:S02]  /*13390*/  LEA.HI.X.SX32 R13, R242, R2, 0x2, P5 ;  /* 0x00000002f20d7211 */ /* 0x000fc400028f16ff */
[----:B------:R-:W-:Y:S01]  /*133a0*/  LEA.HI.X.SX32 R9, R243, R2, 0x2, P6 ;  /* 0x00000002f3097211 */ /* 0x000fe200030f16ff */
[----:B------:R-:W-:Y:S01]  /*133b0*/  STL.64 [R1+0x1278], R22 ;  /* 0x0012781601007387 */ /* 0x000fe20000100a00 */
[----:B------:R-:W-:-:S03]  /*133c0*/  IMAD.MOV.U32 R27, RZ, RZ, R32 ;  /* 0x000000ffff1b7224 */ /* 0x000fc600078e0020 */
[----:B------:R2:W-:Y:S01]  /*133d0*/  STL.64 [R1+0x1290], R10 ;  /* 0x0012900a01007387 */ /* 0x0005e20000100a00 */
[----:B------:R-:W-:Y:S01]  /*133e0*/  IMAD.MOV.U32 R32, RZ, RZ, R38 ;  /* 0x000000ffff207224 */ /* 0x000fe200078e0026 */
[-C--:B-1----:R-:W-:Y:S02]  /*133f0*/  LEA R4, P2, R244, R0.reuse, 0x2 ;  /* 0x00000000f4047211 */ /* 0x082fe400078410ff */
[----:B------:R-:W-:Y:S01]  /*13400*/  STL.64 [R1+0x12a0], R14 ;  /* 0x0012a00e01007387 */ /* 0x000fe20000100a00 */
[----:B------:R-:W-:Y:S02]  /*13410*/  LEA R38, P4, R246, R0, 0x2 ;  /* 0x00000000f6267211 */ /* 0x000fe400078810ff */
[----:B------:R-:W-:Y:S01]  /*13420*/  LEA.HI.X.SX32 R5, R244, R2, 0x2, P2 ;  /* 0x00000002f4057211 */ /* 0x000fe200010f16ff */
[----:B------:R-:W-:Y:S01]  /*13430*/  STL.64 [R1+0x12a8], R12 ;  /* 0x0012a80c01007387 */ /* 0x000fe20000100a00 */
[----:B--2---:R-:W-:-:S03]  /*13440*/  LEA R10, P3, R245, R0, 0x2 ;  /* 0x00000000f50a7211 */ /* 0x004fc600078610ff */
[----:B------:R1:W-:Y:S01]  /*13450*/  STL.64 [R1+0x12b8], R8 ;  /* 0x0012b80801007387 */ /* 0x0003e20000100a00 */
[----:B------:R-:W-:Y:S01]  /*13460*/  IMAD.MOV.U32 R30, RZ, RZ, R34 ;  /* 0x000000ffff1e7224 */ /* 0x000fe200078e0022 */
[----:B------:R-:W-:Y:S02]  /*13470*/  MOV R34, R39 ;  /* 0x0000002700227202 */ /* 0x000fe40000000f00 */
[----:B------:R-:W-:Y:S01]  /*13480*/  LEA.HI.X.SX32 R11, R245, R2, 0x2, P3 ;  /* 0x00000002f50b7211 */ /* 0x000fe200018f16ff */
[----:B------:R2:W-:Y:S01]  /*13490*/  STL.64 [R1+0x12c0], R4 ;  /* 0x0012c00401007387 */ /* 0x0005e20000100a00 */
[----:B------:R-:W-:Y:S02]  /*134a0*/  LEA R20, P5, R247, R0, 0x2 ;  /* 0x00000000f7147211 */ /* 0x000fe400078a10ff */
[----:B------:R-:W-:Y:S02]  /*134b0*/  LEA.HI.X.SX32 R39, R246, R2, 0x2, P4 ;  /* 0x00000002f6277211 */ /* 0x000fe400020f16ff */
[----:B-1----:R-:W-:Y:S01]  /*134c0*/  LEA R8, P6, R248, R0, 0x2 ;  /* 0x00000000f8087211 */ /* 0x002fe200078c10ff */
[----:B------:R1:W-:Y:S01]  /*134d0*/  STL.64 [R1+0x12d0], R10 ;  /* 0x0012d00a01007387 */ /* 0x0003e20000100a00 */
[----:B------:R-:W-:-:S02]  /*134e0*/  MOV R28, R31 ;  /* 0x0000001f001c7202 */ /* 0x000fc40000000f00 */
[----:B------:R-:W-:Y:S02]  /*134f0*/  LEA.HI.X.SX32 R9, R248, R2, 0x2, P6 ;  /* 0x00000002f8097211 */ /* 0x000fe400030f16ff */
[-C--:B--2---:R-:W-:Y:S01]  /*13500*/  LEA R4, P2, R249, R0.reuse, 0x2 ;  /* 0x00000000f9047211 */ /* 0x084fe200078410ff */
[----:B------:R-:W-:Y:S01]  /*13510*/  STL.64 [R1+0x12d8], R38 ;  /* 0x0012d82601007387 */ /* 0x000fe20000100a00 */
[----:B------:R-:W-:Y:S02]  /*13520*/  LEA R12, P4, R251, R0, 0x2 ;  /* 0x00000000fb0c7211 */ /* 0x000fe400078810ff */
[----:B------:R-:W-:Y:S01]  /*13530*/  LEA.HI.X.SX32 R21, R247, R2, 0x2, P5 ;  /* 0x00000002f7157211 */ /* 0x000fe200028f16ff */
[----:B------:R2:W-:Y:S01]  /*13540*/  STL.64 [R1+0x12e8], R8 ;  /* 0x0012e80801007387 */ /* 0x0005e20000100a00 */
[-C--:B------:R-:W-:Y:S02]  /*13550*/  LEA R14, P3, R250, R0.reuse, 0x2 ;  /* 0x00000000fa0e7211 */ /* 0x080fe400078610ff */
[----:B-1----:R-:W-:-:S02]  /*13560*/  LEA R10, P5, R27, R0, 0x2 ;  /* 0x000000001b0a7211 */ /* 0x002fc400078a10ff */
[-C--:B------:R-:W-:Y:S01]  /*13570*/  LEA.HI.X.SX32 R5, R249, R2.reuse, 0x2, P2 ;  /* 0x00000002f9057211 */ /* 0x080fe200010f16ff */
[----:B------:R-:W-:Y:S01]  /*13580*/  STL.64 [R1+0x12e0], R20 ;  /* 0x0012e01401007387 */ /* 0x000fe20000100a00 */
[-C--:B------:R-:W-:Y:S02]  /*13590*/  LEA.HI.X.SX32 R13, R251, R2.reuse, 0x2, P4 ;  /* 0x00000002fb0d7211 */ /* 0x080fe400020f16ff */
[----:B------:R-:W-:Y:S02]  /*135a0*/  LEA.HI.X.SX32 R15, R250, R2, 0x2, P3 ;  /* 0x00000002fa0f7211 */ /* 0x000fe400018f16ff */
[C---:B--2---:R-:W-:Y:S01]  /*135b0*/  LEA R8, P6, R28.reuse, R0, 0x2 ;  /* 0x000000001c087211 */ /* 0x044fe200078c10ff */
[----:B------:R-:W-:Y:S01]  /*135c0*/  STL.64 [R1+0x2d18], R20 ;  /* 0x002d181401007387 */ /* 0x000fe20000100a00 */
[-C--:B------:R-:W-:Y:S02]  /*135d0*/  LEA.HI.X.SX32 R11, R27, R2.reuse, 0x2, P5 ;  /* 0x000000021b0b7211 */ /* 0x080fe400028f16ff */
[----:B------:R-:W-:Y:S01]  /*135e0*/  LEA.HI.X.SX32 R9, R28, R2, 0x2, P6 ;  /* 0x000000021c097211 */ /* 0x000fe200030f16ff */
[----:B------:R1:W-:Y:S04]  /*135f0*/  STL.64 [R1+0x12f8], R4 ;  /* 0x0012f80401007387 */ /* 0x0003e80000100a00 */
[----:B------:R-:W-:Y:S04]  /*13600*/  STL.64 [R1+0x1310], R12 ;  /* 0x0013100c01007387 */ /* 0x000fe80000100a00 */
[----:B------:R-:W-:Y:S01]  /*13610*/  STL.64 [R1+0x1300], R14 ;  /* 0x0013000e01007387 */ /* 0x000fe20000100a00 */
[----:B-1----:R-:W-:-:S03]  /*13620*/  LEA R4, P2, R30, R0, 0x2 ;  /* 0x000000001e047211 */ /* 0x002fc600078410ff */
[----:B------:R1:W-:Y:S01]  /*13630*/  STL.64 [R1+0x1318], R10 ;  /* 0x0013180a01007387 */ /* 0x0003e20000100a00 */
[----:B------:R-:W-:-:S03]  /*13640*/  LEA.HI.X.SX32 R5, R30, R2, 0x2, P2 ;  /* 0x000000021e057211 */ /* 0x000fc600010f16ff */
[----:B------:R2:W-:Y:S01]  /*13650*/  STL.64 [R1+0x1328], R8 ;  /* 0x0013280801007387 */ /* 0x0005e20000100a00 */
[----:B------:R-:W-:Y:S01]  /*13660*/  VIADD R94, R94, 0xfffffffe ;  /* 0xfffffffe5e5e7836 */ /* 0x000fe20000000000 */
[CC--:B-1----:R-:W-:Y:S02]  /*13670*/  LEA R10, P6, R34.reuse, R0.reuse, 0x2 ;  /* 0x00000000220a7211 */ /* 0x0c2fe400078c10ff */
[C---:B--2---:R-:W-:Y:S02]  /*13680*/  LEA R8, P2, R35.reuse, R0, 0x2 ;  /* 0x0000000023087211 */ /* 0x044fe400078410ff */
[-C--:B------:R-:W-:Y:S02]  /*13690*/  LEA.HI.X.SX32 R11, R34, R2.reuse, 0x2, P6 ;  /* 0x00000002220b7211 */ /* 0x080fe400030f16ff */
[----:B------:R-:W-:Y:S02]  /*136a0*/  LEA.HI.X.SX32 R9, R35, R2, 0x2, P2 ;  /* 0x0000000223097211 */ /* 0x000fe400010f16ff */
[----:B------:R-:W-:-:S04]  /*136b0*/  LEA R34, P2, R96, R0, 0x2 ;  /* 0x0000000060227211 */ /* 0x000fc800078410ff */
[----:B------:R-:W-:Y:S02]  /*136c0*/  LEA.HI.X.SX32 R35, R96, R2, 0x2, P2 ;  /* 0x0000000260237211 */ /* 0x000fe400010f16ff */
[----:B------:R-:W-:Y:S02]  /*136d0*/  ISETP.GE.U32.AND P2, PT, R94, 0x7fffff7f, PT ;  /* 0x7fffff7f5e00780c */ /* 0x000fe40003f46070 */
[----:B------:R-:W1:Y:S01]  /*136e0*/  S2R R94, SR_TID.X ;  /* 0x00000000005e7919 */ /* 0x000e620000002100 */
[----:B------:R-:W-:Y:S01]  /*136f0*/  IMAD.MOV.U32 R29, RZ, RZ, R37 ;  /* 0x000000ffff1d7224 */ /* 0x000fe200078e0025 */
[-C--:B------:R-:W-:Y:S01]  /*13700*/  LEA R14, P5, R32, R0.reuse, 0x2 ;  /* 0x00000000200e7211 */ /* 0x080fe200078a10ff */
[----:B------:R-:W-:Y:S01]  /*13710*/  IMAD.MOV.U32 R31, RZ, RZ, R36 ;  /* 0x000000ffff1f7224 */ /* 0x000fe200078e0024 */
[----:B------:R-:W-:Y:S02]  /*13720*/  LEA R36, P3, R152, R0, 0x2 ;  /* 0x0000000098247211 */ /* 0x000fe400078610ff */
[----:B------:R-:W-:-:S02]  /*13730*/  LEA.HI.X.SX32 R15, R32, R2, 0x2, P5 ;  /* 0x00000002200f7211 */ /* 0x000fc400028f16ff */
[-C--:B------:R-:W-:Y:S02]  /*13740*/  LEA R20, P5, R29, R0.reuse, 0x2 ;  /* 0x000000001d147211 */ /* 0x080fe400078a10ff */
[----:B------:R-:W-:Y:S02]  /*13750*/  LEA R12, P4, R153, R0, 0x2 ;  /* 0x00000000990c7211 */ /* 0x000fe400078810ff */
[-C--:B------:R-:W-:Y:S02]  /*13760*/  LEA.HI.X.SX32 R21, R29, R2.reuse, 0x2, P5 ;  /* 0x000000021d157211 */ /* 0x080fe400028f16ff */
[----:B------:R-:W-:Y:S02]  /*13770*/  LEA.HI.X.SX32 R37, R152, R2, 0x2, P3 ;  /* 0x0000000298257211 */ /* 0x000fe400018f16ff */
[----:B------:R-:W-:Y:S02]  /*13780*/  LEA R28, P5, R99, R0, 0x2 ;  /* 0x00000000631c7211 */ /* 0x000fe400078a10ff */
[----:B----4-:R-:W-:-:S02]  /*13790*/  IADD3 R91, R91, -0x1, RZ ;  /* 0xffffffff5b5b7810 */ /* 0x010fc40007ffe0ff */
[-C--:B------:R-:W-:Y:S01]  /*137a0*/  LEA.HI.X.SX32 R13, R153, R2.reuse, 0x2, P4 ;  /* 0x00000002990d7211 */ /* 0x080fe200020f16ff */
[----:B------:R2:W-:Y:S01]  /*137b0*/  STL.64 [R1+0x1330], R4 ;  /* 0x0013300401007387 */ /* 0x0005e20000100a00 */
[----:B------:R-:W-:Y:S02]  /*137c0*/  LEA.HI.X.SX32 R29, R99, R2, 0x2, P5 ;  /* 0x00000002631d7211 */ /* 0x000fe400028f16ff */
[----:B------:R-:W-:Y:S01]  /*137d0*/  ISETP.GE.U32.AND P5, PT, R91, 0x7fffff80, PT ;  /* 0x7fffff805b00780c */ /* 0x000fe20003fa6070 */
[----:B------:R-:W-:Y:S01]  /*137e0*/  STL.64 [R1+0x1340], R36 ;  /* 0x0013402401007387 */ /* 0x000fe20000100a00 */
[----:B------:R-:W3:Y:S01]  /*137f0*/  LDC R91, c[0x0][0x230] ;  /* 0x00008c00ff5b7b82 */ /* 0x000ee20000000800 */
[-C--:B------:R-:W-:Y:S02]  /*13800*/  LEA R152, P4, R31, R0.reuse, 0x2 ;  /* 0x000000001f987211 */ /* 0x080fe400078810ff */
[----:B------:R-:W-:Y:S01]  /*13810*/  STL.64 [R1+0x1348], R12 ;  /* 0x0013480c01007387 */ /* 0x000fe20000100a00 */
[----:B--2---:R-:W-:-:S03]  /*13820*/  LEA R4, P3, R33, R0, 0x2 ;  /* 0x0000000021047211 */ /* 0x004fc600078610ff */
[----:B------:R2:W-:Y:S01]  /*13830*/  STL.64 [R1+0x2d00], R12 ;  /* 0x002d000c01007387 */ /* 0x0005e20000100a00 */
[-C--:B------:R-:W-:Y:S02]  /*13840*/  LEA.HI.X.SX32 R153, R31, R2.reuse, 0x2, P4 ;  /* 0x000000021f997211 */ /* 0x080fe400020f16ff */
[----:B------:R-:W-:Y:S01]  /*13850*/  LEA.HI.X.SX32 R5, R33, R2, 0x2, P3 ;  /* 0x0000000221057211 */ /* 0x000fe200018f16ff */
[----:B------:R-:W-:Y:S01]  /*13860*/  STL.64 [R1+0x1350], R14 ;  /* 0x0013500e01007387 */ /* 0x000fe20000100a00 */
[-C--:B------:R-:W-:Y:S01]  /*13870*/  LEA R32, P3, R97, R0.reuse, 0x2 ;  /* 0x0000000061207211 */ /* 0x080fe200078610ff */
[----:B------:R-:W-:Y:S01]  /*13880*/  UISETP.GT.AND UP0, UPT, UR6, 0x7f, UPT ;  /* 0x0000007f0600788c */ /* 0x000fe2000bf04270 */
[-C--:B------:R-:W-:Y:S02]  /*13890*/  LEA R30, P4, R98, R0.reuse, 0x2 ;  /* 0x00000000621e7211 */ /* 0x080fe400078810ff */
[C---:B--2---:R-:W-:Y:S01]  /*138a0*/  LEA R12, P6, R95.reuse, R0, 0x2 ;  /* 0x000000005f0c7211 */ /* 0x044fe200078c10ff */
[----:B------:R2:W-:Y:S03]  /*138b0*/  STL.64 [R1+0x1358], R10 ;  /* 0x0013580a01007387 */ /* 0x0005e60000100a00 */
[----:B------:R-:W-:-:S02]  /*138c0*/  LEA.HI.X.SX32 R13, R95, R2, 0x2, P6 ;  /* 0x000000025f0d7211 */ /* 0x000fc400030f16ff */
[----:B------:R-:W-:Y:S01]  /*138d0*/  LEA R26, P6, R125, R0, 0x2 ;  /* 0x000000007d1a7211 */ /* 0x000fe200078c10ff */
[----:B------:R-:W-:Y:S01]  /*138e0*/  STL.64 [R1+0x1368], R8 ;  /* 0x0013680801007387 */ /* 0x000fe20000100a00 */
[C---:B-1----:R-:W-:Y:S01]  /*138f0*/  IMAD.SHL.U32 R0, R94.reuse, 0x10, RZ ;  /* 0x000000105e007824 */ /* 0x042fe200078e00ff */
[-C--:B------:R-:W-:Y:S02]  /*13900*/  LEA.HI.X.SX32 R33, R97, R2.reuse, 0x2, P3 ;  /* 0x0000000261217211 */ /* 0x080fe400018f16ff */
[----:B------:R1:W-:Y:S01]  /*13910*/  STL.64 [R1+0x1370], R4 ;  /* 0x0013700401007387 */ /* 0x0003e20000100a00 */
[----:B--2---:R-:W-:Y:S02]  /*13920*/  LOP3.LUT R10, R94, 0x7f, RZ, 0xc0, !PT ;  /* 0x0000007f5e0a7812 */ /* 0x004fe400078ec0ff */
[----:B------:R-:W2:Y:S01]  /*13930*/  LDC R94, c[0x0][0x230] ;  /* 0x00008c00ff5e7b82 */ /* 0x000ea20000000800 */
[-C--:B------:R-:W-:Y:S01]  /*13940*/  LEA.HI.X.SX32 R31, R98, R2.reuse, 0x2, P4 ;  /* 0x00000002621f7211 */ /* 0x080fe200020f16ff */
[----:B------:R-:W-:Y:S01]  /*13950*/  USEL UR5, URZ, 0x4, !UP0 ;  /* 0x000000043f057887 */ /* 0x000fe2000c000000 */
[----:B------:R-:W-:-:S05]  /*13960*/  LEA.HI.X.SX32 R27, R125, R2, 0x2, P6 ;  /* 0x000000027d1b7211 */ /* 0x000fca00030f16ff */
[----:B-1----:R-:W1:Y:S01]  /*13970*/  LDC R5, c[0x0][0x230] ;  /* 0x00008c00ff057b82 */ /* 0x002e620000000800 */
[----:B------:R-:W-:-:S07]  /*13980*/  IMAD.U32 R3, RZ, RZ, UR5 ;  /* 0x00000005ff037e24 */ /* 0x000fce000f8e00ff */
[----:B------:R-:W4:Y:S01]  /*13990*/  LDC R2, c[0x0][0x238] ;  /* 0x00008e00ff027b82 */ /* 0x000f220000000800 */
[----:B------:R-:W-:Y:S01]  /*139a0*/  LOP3.LUT R0, R0, 0x70, RZ, 0xc0, !PT ;  /* 0x0000007000007812 */ /* 0x000fe200078ec0ff */
[----:B------:R-:W-:Y:S01]  /*139b0*/  UMOV UR5, 0x400 ;  /* 0x0000040000057882 */ /* 0x000fe20000000000 */
[----:B------:R-:W-:Y:S01]  /*139c0*/  SEL R3, R3, RZ, !P1 ;  /* 0x000000ff03037207 */ /* 0x000fe20004800000 */
[----:B------:R-:W-:Y:S01]  /*139d0*/  ULEA UR4, UR4, UR5, 0x18 ;  /* 0x0000000504047291 */ /* 0x000fe2000f8ec03f */
[----:B------:R-:W-:Y:S01]  /*139e0*/  STL.64 [R1+0x1380], R152 ;  /* 0x0013809801007387 */ /* 0x000fe20000100a00 */
[----:B---3--:R-:W-:Y:S01]  /*139f0*/  IADD3 R4, R91, -0x4, RZ ;  /* 0xfffffffc5b047810 */ /* 0x008fe20007ffe0ff */
[----:B------:R-:W-:Y:S01]  /*13a00*/  IMAD R0, R10, 0x80, R0 ;  /* 0x000000800a007824 */ /* 0x000fe200078e0200 */
[----:B------:R-:W3:Y:S01]  /*13a10*/  LDC R8, c[0x0][0x230] ;  /* 0x00008c00ff087b82 */ /* 0x000ee20000000800 */
[----:B------:R-:W-:Y:S01]  /*13a20*/  STL.64 [R1+0x2be0], R152 ;  /* 0x002be09801007387 */ /* 0x000fe20000100a00 */
[----:B------:R-:W-:Y:S01]  /*13a30*/  ISETP.NE.U32.AND P1, PT, R3, RZ, PT ;  /* 0x000000ff0300720c */ /* 0x000fe20003f25070 */
[----:B------:R-:W-:-:S02]  /*13a40*/  VIADD R3, R90, 0xfffffffd ;  /* 0xfffffffd5a037836 */ /* 0x000fc40000000000 */
[----:B------:R-:W-:Y:S01]  /*13a50*/  STL.64 [R1+0x1388], R20 ;  /* 0x0013881401007387 */ /* 0x000fe20000100a00 */
[----:B------:R-:W-:Y:S01]  /*13a60*/  ISETP.GE.U32.AND P3, PT, R4, 0x7fffff7d, PT ;  /* 0x7fffff7d0400780c */ /* 0x000fe20003f66070 */
[----:B------:R-:W-:Y:S01]  /*13a70*/  IMAD.U32 R4, RZ, RZ, UR4 ;  /* 0x00000004ff047e24 */ /* 0x000fe2000f8e00ff */
[----:B------:R-:W-:Y:S01]  /*13a80*/  ULDC.64 UR60, c[0x0][0x208] ;  /* 0x00008200003c7ab9 */ /* 0x000fe20000000a00 */
[----:B------:R-:W-:Y:S01]  /*13a90*/  STL.64 [R1+0x1398], R12 ;  /* 0x0013980c01007387 */ /* 0x000fe20000100a00 */
[----:B------:R-:W-:Y:S01]  /*13aa0*/  IADD3 R11, R0, UR4, RZ ;  /* 0x00000004000b7c10 */ /* 0x000fe2000fffe0ff */
[----:B------:R-:W-:Y:S01]  /*13ab0*/  IMAD.MOV.U32 R100, RZ, RZ, R62 ;  /* 0x000000ffff647224 */ /* 0x000fe200078e003e */
[----:B------:R-:W-:Y:S01]  /*13ac0*/  MOV R113, R65 ;  /* 0x0000004100717202 */ /* 0x000fe20000000f00 */
[----:B------:R-:W-:Y:S01]  /*13ad0*/  STL.64 [R1+0x13a0], R34 ;  /* 0x0013a02201007387 */ /* 0x000fe20000100a00 */
[----:B------:R-:W-:Y:S01]  /*13ae0*/  IMAD.MOV.U32 R101, RZ, RZ, R63 ;  /* 0x000000ffff657224 */ /* 0x000fe200078e003f */
[----:B------:R-:W-:Y:S01]  /*13af0*/  MOV R109, R71 ;  /* 0x00000047006d7202 */ /* 0x000fe20000000f00 */
[----:B------:R-:W-:Y:S01]  /*13b00*/  IMAD.MOV.U32 R110, RZ, RZ, R16 ;  /* 0x000000ffff6e7224 */ /* 0x000fe200078e0010 */
[----:B------:R-:W-:Y:S01]  /*13b10*/  STL.64 [R1+0x13b0], R32 ;  /* 0x0013b02001007387 */ /* 0x000fe20000100a00 */
[----:B------:R-:W-:Y:S01]  /*13b20*/  ISETP.GE.U32.AND P4, PT, R3, 0x7fffff7e, PT ;  /* 0x7fffff7e0300780c */ /* 0x000fe20003f86070 */
[----:B------:R-:W-:Y:S01]  /*13b30*/  IMAD.MOV.U32 R111, RZ, RZ, R17 ;  /* 0x000000ffff6f7224 */ /* 0x000fe200078e0011 */
[----:B------:R-:W-:Y:S01]  /*13b40*/  MOV R105, R73 ;  /* 0x0000004900697202 */ /* 0x000fe20000000f00 */
[----:B------:R-:W-:Y:S01]  /*13b50*/  STL.64 [R1+0x13b8], R30 ;  /* 0x0013b81e01007387 */ /* 0x000fe20000100a00 */
[----:B--2---:R-:W-:-:S02]  /*13b60*/  VIADD R3, R94, 0xffffffdf ;  /* 0xffffffdf5e037836 */ /* 0x004fc40000000000 */
[----:B------:R-:W-:Y:S01]  /*13b70*/  IMAD.MOV.U32 R104, RZ, RZ, R72 ;  /* 0x000000ffff687224 */ /* 0x000fe200078e0048 */
[----:B------:R-:W-:Y:S01]  /*13b80*/  STL.64 [R1+0x13c8], R28 ;  /* 0x0013c81c01007387 */ /* 0x000fe20000100a00 */
[----:B------:R-:W-:Y:S02]  /*13b90*/  IMAD.MOV.U32 R112, RZ, RZ, R64 ;  /* 0x000000ffff707224 */ /* 0x000fe400078e0040 */
[----:B------:R-:W-:Y:S01]  /*13ba0*/  IMAD.MOV.U32 R102, RZ, RZ, R92 ;  /* 0x000000ffff667224 */ /* 0x000fe200078e005c */
[----:B------:R-:W-:Y:S01]  /*13bb0*/  STL.64 [R1+0x13c0], R26 ;  /* 0x0013c01a01007387 */ /* 0x000fe20000100a00 */
[C---:B----4-:R-:W-:Y:S01]  /*13bc0*/  IMAD.WIDE R52, R2.reuse, 0x4, R48 ;  /* 0x0000000402347825 */ /* 0x050fe200078e0230 */
[----:B------:R-:W-:Y:S01]  /*13bd0*/  MOV R103, R93 ;  /* 0x0000005d00677202 */ /* 0x000fe20000000f00 */
[----:B------:R-:W2:Y:S01]  /*13be0*/  LDC R9, c[0x0][0x230] ;  /* 0x00008c00ff097b82 */ /* 0x000ea20000000800 */
[----:B------:R-:W-:Y:S01]  /*13bf0*/  STL.64 [R1+0x2cd0], R26 ;  /* 0x002cd01a01007387 */ /* 0x000fe20000100a00 */
[----:B------:R-:W-:-:S03]  /*13c00*/  IMAD.WIDE R50, R2, 0x4, R46 ;  /* 0x0000000402327825 */ /* 0x000fc600078e022e */
[----:B------:R1:W-:Y:S04]  /*13c10*/  STL [R1+0x24cc], R4 ;  /* 0x0024cc0401007387 */ /* 0x0003e80000100800 */
[----:B------:R-:W-:Y:S01]  /*13c20*/  @!PT LDS RZ, [RZ] ;  /* 0x00000000fffff984 */ /* 0x000fe20000000800 */
[----:B------:R-:W-:Y:S01]  /*13c30*/  @!PT LDS RZ, [RZ] ;  /* 0x00000000fffff984 */ /* 0x000fe20000000800 */
[----:B------:R-:W-:Y:S01]  /*13c40*/  @!PT LDS RZ, [RZ] ;  /* 0x00000000fffff984 */ /* 0x000fe20000000800 */
[----:B------:R-:W-:Y:S01]  /*13c50*/  LDGSTS.E [R11], desc[UR60][R48.64], !P5 ;  /* 0x00000000300b7fae */ /* 0x000fe2000e92187c */
[----:B------:R-:W-:-:S03]  /*13c60*/  IMAD.WIDE R14, R2, 0x4, R42 ;  /* 0x00000004020e7825 */ /* 0x000fc600078e022a */
[----:B------:R-:W-:Y:S01]  /*13c70*/  LDGSTS.E [R11+0x4000], desc[UR60][R46.64], !P5 ;  /* 0x040000002e0b7fae */ /* 0x000fe2000e92187c */
[----:B-1----:R-:W-:Y:S02]  /*13c80*/  VIADD R4, R5, 0xffffffde ;  /* 0xffffffde05047836 */ /* 0x002fe40000000000 */
[----:B------:R-:W1:Y:S01]  /*13c90*/  LDC R5, c[0x0][0x230] ;  /* 0x00008c00ff057b82 */ /* 0x000e620000000800 */
[----:B------:R-:W-:Y:S01]  /*13ca0*/  LDGSTS.E [R11+0x8000], desc[UR60][R44.64], !P5 ;  /* 0x080000002c0b7fae */ /* 0x000fe2000e92187c */
[----:B------:R-:W-:-:S03]  /*13cb0*/  IMAD.WIDE R26, R2, 0x4, R44 ;  /* 0x00000004021a7825 */ /* 0x000fc600078e022c */
[----:B------:R-:W-:Y:S01]  /*13cc0*/  LDGSTS.E [R11+0xc000], desc[UR60][R42.64], !P5 ;  /* 0x0c0000002a0b7fae */ /* 0x000fe2000e92187c */
[----:B------:R-:W-:Y:S01]  /*13cd0*/  ISETP.GE.U32.AND P5, PT, R3, 0x7fffff60, PT ;  /* 0x7fffff600300780c */ /* 0x000fe20003fa6070 */
[----:B------:R-:W-:Y:S02]  /*13ce0*/  IMAD.SHL.U32 R3, R2, 0x2, RZ ;  /* 0x0000000202037824 */ /* 0x000fe400078e00ff */
[----:B------:R4:W-:Y:S04]  /*13cf0*/  LDGSTS.E [R11+0x4], desc[UR60][R52.64], !P2 ;  /* 0x00004000340b7fae */ /* 0x0009e8000d12187c */
[----:B------:R3:W-:Y:S04]  /*13d00*/  LDGSTS.E [R11+0x4004], desc[UR60][R50.64], !P2 ;  /* 0x04004000320b7fae */ /* 0x0007e8000d12187c */
[----:B------:R4:W-:Y:S04]  /*13d10*/  STL.64 [R1+0x8d0], R52 ;  /* 0x0008d03401007387 */ /* 0x0009e80000100a00 */
[----:B------:R2:W-:Y:S04]  /*13d20*/  LDGSTS.E [R11+0x8004], desc[UR60][R26.64], !P2 ;  /* 0x080040001a0b7fae */ /* 0x0005e8000d12187c */
[----:B------:R3:W-:Y:S04]  /*13d30*/  STL.64 [R1+0x8c8], R50 ;  /* 0x0008c83201007387 */ /* 0x0007e80000100a00 */
[----:B------:R2:W-:Y:S01]  /*13d40*/  LDGSTS.E [R11+0xc004], desc[UR60][R14.64], !P2 ;  /* 0x0c0040000e0b7fae */ /* 0x0005e2000d12187c */
[----:B----4-:R-:W-:Y:S01]  /*13d50*/  IMAD.WIDE R52, R3, 0x4, R48 ;  /* 0x0000000403347825 */ /* 0x010fe200078e0230 */
[----:B------:R-:W-:-:S02]  /*13d60*/  ISETP.GE.U32.AND P2, PT, R4, 0x7fffff5f, PT ;  /* 0x7fffff5f0400780c */ /* 0x000fc40003f46070 */
[----:B------:R2:W-:Y:S01]  /*13d70*/  STL.64 [R1+0x8c0], R26 ;  /* 0x0008c01a01007387 */ /* 0x0005e20000100a00 */
[----:B------:R-:W-:Y:S02]  /*13d80*/  IMAD R4, R2, 0x3, RZ ;  /* 0x0000000302047824 */ /* 0x000fe400078e02ff */
[C---:B---3--:R-:W-:Y:S01]  /*13d90*/  IMAD.WIDE R50, R3.reuse, 0x4, R46 ;  /* 0x0000000403327825 */ /* 0x048fe200078e022e */
[----:B------:R3:W-:Y:S04]  /*13da0*/  STL.64 [R1+0x8b8], R14 ;  /* 0x0008b80e01007387 */ /* 0x0007e80000100a00 */
[----:B------:R4:W-:Y:S01]  /*13db0*/  STL.64 [R1+0x8b0], R52 ;  /* 0x0008b03401007387 */ /* 0x0009e20000100a00 */
[----:B--2---:R-:W-:-:S03]  /*13dc0*/  IMAD.WIDE R26, R3, 0x4, R44 ;  /* 0x00000004031a7825 */ /* 0x004fc600078e022c */
[----:B------:R4:W-:Y:S01]  /*13dd0*/  LDGSTS.E [R11+0x8], desc[UR60][R52.64], !P4 ;  /* 0x00008000340b7fae */ /* 0x0009e2000e12187c */
[----:B---3--:R-:W-:-:S03]  /*13de0*/  IMAD.WIDE R14, R3, 0x4, R42 ;  /* 0x00000004030e7825 */ /* 0x008fc600078e022a */
[----:B------:R2:W-:Y:S01]  /*13df0*/  STL.64 [R1+0x8a8], R50 ;  /* 0x0008a83201007387 */ /* 0x0005e20000100a00 */
[----:B------:R-:W-:-:S03]  /*13e00*/  VIADD R3, R6, 0xffffffdd ;  /* 0xffffffdd06037836 */ /* 0x000fc60000000000 */
[----:B------:R2:W-:Y:S01]  /*13e10*/  LDGSTS.E [R11+0x4008], desc[UR60][R50.64], !P4 ;  /* 0x04008000320b7fae */ /* 0x0005e2000e12187c */
[----:B------:R-:W3:Y:S01]  /*13e20*/  LDC R6, c[0x0][0x230] ;  /* 0x00008c00ff067b82 */ /* 0x000ee20000000800 */
[C---:B----4-:R-:W-:Y:S02]  /*13e30*/  IMAD.WIDE R52, R4.reuse, 0x4, R48 ;  /* 0x0000000404347825 */ /* 0x050fe400078e0230 */
[----:B------:R4:W-:Y:S04]  /*13e40*/  STL.64 [R1+0x8a0], R26 ;  /* 0x0008a01a01007387 */ /* 0x0009e80000100a00 */
[----:B------:R4:W-:Y:S01]  /*13e50*/  LDGSTS.E [R11+0x8008], desc[UR60][R26.64], !P4 ;  /* 0x080080001a0b7fae */ /* 0x0009e2000e12187c */
[----:B--2---:R-:W-:-:S03]  /*13e60*/  IMAD.WIDE R50, R4, 0x4, R46 ;  /* 0x0000000404327825 */ /* 0x004fc600078e022e */
[----:B------:R2:W-:Y:S04]  /*13e70*/  STL.64 [R1+0x898], R14 ;  /* 0x0008980e01007387 */ /* 0x0005e80000100a00 */
[----:B------:R2:W-:Y:S01]  /*13e80*/  LDGSTS.E [R11+0xc008], desc[UR60][R14.64], !P4 ;  /* 0x0c0080000e0b7fae */ /* 0x0005e2000e12187c */
[----:B------:R-:W-:Y:S01]  /*13e90*/  ISETP.GE.U32.AND P4, PT, R3, 0x7fffff5e, PT ;  /* 0x7fffff5e0300780c */ /* 0x000fe20003f86070 */
[----:B----4-:R-:W-:Y:S01]  /*13ea0*/  IMAD.WIDE R26, R4, 0x4, R44 ;  /* 0x00000004041a7825 */ /* 0x010fe200078e022c */
[----:B------:R-:W-:Y:S01]  /*13eb0*/  SHF.L.U32 R3, R2, 0x5, RZ ;  /* 0x0000000502037819 */ /* 0x000fe200000006ff */
[----:B------:R4:W-:Y:S04]  /*13ec0*/  STL.64 [R1+0x890], R52 ;  /* 0x0008903401007387 */ /* 0x0009e80000100a00 */
[----:B------:R4:W-:Y:S01]  /*13ed0*/  LDGSTS.E [R11+0xc], desc[UR60][R52.64], !P3 ;  /* 0x0000c000340b7fae */ /* 0x0009e2000d92187c */
[----:B--2---:R-:W-:-:S03]  /*13ee0*/  IMAD.WIDE R14, R4, 0x4, R42 ;  /* 0x00000004040e7825 */ /* 0x004fc600078e022a */
[----:B------:R2:W-:Y:S01]  /*13ef0*/  STL.64 [R1+0x888], R50 ;  /* 0x0008883201007387 */ /* 0x0005e20000100a00 */
[----:B------:R-:W-:-:S03]  /*13f00*/  VIADD R4, R8, 0xffffffdc ;  /* 0xffffffdc08047836 */ /* 0x000fc60000000000 */
[----:B------:R2:W-:Y:S01]  /*13f10*/  LDGSTS.E [R11+0x400c], desc[UR60][R50.64], !P3 ;  /* 0x0400c000320b7fae */ /* 0x0005e2000d92187c */
[----:B------:R-:W3:Y:S03]  /*13f20*/  LDC R8, c[0x0][0x230] ;  /* 0x00008c00ff087b82 */ /* 0x000ee60000000800 */
[----:B------:R1:W-:Y:S01]  /*13f30*/  STL.64 [R1+0x880], R26 ;  /* 0x0008801a01007387 */ /* 0x0003e20000100a00 */
[----:B----4-:R-:W-:-:S03]  /*13f40*/  IMAD.WIDE R52, R3, 0x4, R48 ;  /* 0x0000000403347825 */ /* 0x010fc600078e0230 */
[----:B------:R1:W-:Y:S04]  /*13f50*/  LDGSTS.E [R11+0x800c], desc[UR60][R26.64], !P3 ;  /* 0x0800c0001a0b7fae */ /* 0x0003e8000d92187c */
[----:B------:R4:W-:Y:S01]  /*13f60*/  STL.64 [R1+0x878], R14 ;  /* 0x0008780e01007387 */ /* 0x0009e20000100a00 */
[----:B--2---:R-:W-:-:S03]  /*13f70*/  IMAD.WIDE R50, R3, 0x4, R46 ;  /* 0x0000000403327825 */ /* 0x004fc600078e022e */
[----:B------:R4:W-:Y:S01]  /*13f80*/  LDGSTS.E [R11+0xc00c], desc[UR60][R14.64], !P3 ;  /* 0x0c00c0000e0b7fae */ /* 0x0009e2000d92187c */
[C---:B-1----:R-:W-:Y:S01]  /*13f90*/  IMAD.WIDE R26, R3.reuse, 0x4, R44 ;  /* 0x00000004031a7825 */ /* 0x042fe200078e022c */
[----:B------:R-:W-:Y:S02]  /*13fa0*/  ISETP.GE.U32.AND P3, PT, R4, 0x7fffff5d, PT ;  /* 0x7fffff5d0400780c */ /* 0x000fe40003f66070 */
[----:B------:R1:W-:Y:S01]  /*13fb0*/  LDGSTS.E [R11+0x10000], desc[UR60][R52.64], !P5 ;  /* 0x10000000340b7fae */ /* 0x0003e2000e92187c */
[----:B----4-:R-:W-:-:S03]  /*13fc0*/  IMAD.WIDE R14, R3, 0x4, R42 ;  /* 0x00000004030e7825 */ /* 0x010fc600078e022a */
[----:B------:R2:W-:Y:S01]  /*13fd0*/  LDGSTS.E [R11+0x14000], desc[UR60][R50.64], !P5 ;  /* 0x14000000320b7fae */ /* 0x0005e2000e92187c */
[----:B------:R-:W-:-:S03]  /*13fe0*/  VIADD R3, R5, 0xffffffbf ;  /* 0xffffffbf05037836 */ /* 0x000fc60000000000 */
[----:B------:R1:W-:Y:S01]  /*13ff0*/  STL.64 [R1+0x5f0], R52 ;  /* 0x0005f03401007387 */ /* 0x0003e20000100a00 */
[----:B------:R-:W4:Y:S01]  /*14000*/  LDC R5, c[0x0][0x230] ;  /* 0x00008c00ff057b82 */ /* 0x000f220000000800 */
[----:B------:R-:W-:Y:S02]  /*14010*/  IMAD R4, R2, 0x21, RZ ;  /* 0x0000002102047824 */ /* 0x000fe400078e02ff */
[----:B------:R3:W-:Y:S04]  /*14020*/  LDGSTS.E [R11+0x18000], desc[UR60][R26.64], !P5 ;  /* 0x180000001a0b7fae */ /* 0x0007e8000e92187c */
[----:B------:R2:W-:Y:S04]  /*14030*/  STL.64 [R1+0x5e8], R50 ;  /* 0x0005e83201007387 */ /* 0x0005e80000100a00 */
[----:B------:R3:W-:Y:S01]  /*14040*/  LDGSTS.E [R11+0x1c000], desc[UR60][R14.64], !P5 ;  /* 0x1c0000000e0b7fae */ /* 0x0007e2000e92187c */
[----:B-1----:R-:W-:Y:S01]  /*14050*/  IMAD.WIDE R52, R4, 0x4, R48 ;  /* 0x0000000404347825 */ /* 0x002fe200078e0230 */
[----:B------:R-:W-:-:S02]  /*14060*/  ISETP.GE.U32.AND P5, PT, R3, 0x7fffff40, PT ;  /* 0x7fffff400300780c */ /* 0x000fc40003fa6070 */
[----:B------:R3:W-:Y:S01]  /*14070*/  STL.64 [R1+0x5e0], R26 ;  /* 0x0005e01a01007387 */ /* 0x0007e20000100a00 */
[----:B------:R-:W-:Y:S02]  /*14080*/  IMAD R3, R2, 0x22, RZ ;  /* 0x0000002202037824 */ /* 0x000fe400078e02ff */
[C---:B--2---:R-:W-:Y:S01]  /*14090*/  IMAD.WIDE R50, R4.reuse, 0x4, R46 ;  /* 0x0000000404327825 */ /* 0x044fe200078e022e */
[----:B------:R1:W-:Y:S04]  /*140a0*/  STL.64 [R1+0x5d8], R14 ;  /* 0x0005d80e01007387 */ /* 0x0003e80000100a00 */
[----:B------:R2:W-:Y:S01]  /*140b0*/  STL.64 [R1+0x5d0], R52 ;  /* 0x0005d03401007387 */ /* 0x0005e20000100a00 */
[----:B---3--:R-:W-:-:S03]  /*140c0*/  IMAD.WIDE R26, R4, 0x4, R44 ;  /* 0x00000004041a7825 */ /* 0x008fc600078e022c */
[----:B------:R2:W-:Y:S01]  /*140d0*/  LDGSTS.E [R11+0x10004], desc[UR60][R52.64], !P2 ;  /* 0x10004000340b7fae */ /* 0x0005e2000d12187c */
[----:B-1----:R-:W-:-:S03]  /*140e0*/  IMAD.WIDE R14, R4, 0x4, R42 ;  /* 0x00000004040e7825 */ /* 0x002fc600078e022a */
[----:B------:R1:W-:Y:S01]  /*140f0*/  STL.64 [R1+0x5c8], R50 ;  /* 0x0005c83201007387 */ /* 0x0003e20000100a00 */
[----:B------:R-:W-:-:S03]  /*14100*/  VIADD R4, R6, 0xffffffbe ;  /* 0xffffffbe06047836 */ /* 0x000fc60000000000 */
[----:B------:R1:W-:Y:S01]  /*14110*/  LDGSTS.E [R11+0x14004], desc[UR60][R50.64], !P2 ;  /* 0x14004000320b7fae */ /* 0x0003e2000d12187c */
[----:B------:R-:W3:Y:S01]  /*14120*/  LDC R6, c[0x0][0x230] ;  /* 0x00008c00ff067b82 */ /* 0x000ee20000000800 */
[C---:B--2---:R-:W-:Y:S02]  /*14130*/  IMAD.WIDE R52, R3.reuse, 0x4, R48 ;  /* 0x0000000403347825 */ /* 0x044fe400078e0230 */
[----:B------:R2:W-:Y:S04]  /*14140*/  STL.64 [R1+0x5c0], R26 ;  /* 0x0005c01a01007387 */ /* 0x0005e80000100a00 */
[----:B------:R2:W-:Y:S01]  /*14150*/  LDGSTS.E [R11+0x18004], desc[UR60][R26.64], !P2 ;  /* 0x180040001a0b7fae */ /* 0x0005e2000d12187c */
[----:B-1----:R-:W-:-:S03]  /*14160*/  IMAD.WIDE R50, R3, 0x4, R46 ;  /* 0x0000000403327825 */ /* 0x002fc600078e022e */
[----:B------:R1:W-:Y:S04]  /*14170*/  STL.64 [R1+0x5b8], R14 ;  /* 0x0005b80e01007387 */ /* 0x0003e80000100a00 */
[----:B------:R1:W-:Y:S01]  /*14180*/  LDGSTS.E [R11+0x1c004], desc[UR60][R14.64], !P2 ;  /* 0x1c0040000e0b7fae */ /* 0x0003e2000d12187c */
[----:B------:R-:W-:Y:S01]  /*14190*/  ISETP.GE.U32.AND P2, PT, R4, 0x7fffff3f, PT ;  /* 0x7fffff3f0400780c */ /* 0x000fe20003f46070 */
[----:B--2---:R-:W-:Y:S02]  /*141a0*/  IMAD.WIDE R26, R3, 0x4, R44 ;  /* 0x00000004031a7825 */ /* 0x004fe400078e022c */
[----:B------:R2:W-:Y:S02]  /*141b0*/  STL.64 [R1+0x5b0], R52 ;  /* 0x0005b03401007387 */ /* 0x0005e40000100a00 */
[----:B------:R-:W-:-:S02]  /*141c0*/  IMAD R4, R2, 0x23, RZ ;  /* 0x0000002302047824 */ /* 0x000fc400078e02ff */
[----:B------:R2:W-:Y:S01]  /*141d0*/  LDGSTS.E [R11+0x10008], desc[UR60][R52.64], !P4 ;  /* 0x10008000340b7fae */ /* 0x0005e2000e12187c */
[----:B-1----:R-:W-:Y:S01]  /*141e0*/  IMAD.WIDE R14, R3, 0x4, R42 ;  /* 0x00000004030e7825 */ /* 0x002fe200078e022a */
[----:B------:R-:W-:Y:S02]  /*141f0*/  IADD3 R3, R8, -0x43, RZ ;  /* 0xffffffbd08037810 */ /* 0x000fe40007ffe0ff */
[----:B------:R1:W-:Y:S01]  /*14200*/  STL.64 [R1+0x5a8], R50 ;  /* 0x0005a83201007387 */ /* 0x0003e20000100a00 */
[----:B------:R-:W3:Y:S03]  /*14210*/  LDC R8, c[0x0][0x230] ;  /* 0x00008c00ff087b82 */ /* 0x000ee60000000800 */
[----:B------:R1:W-:Y:S01]  /*14220*/  LDGSTS.E [R11+0x14008], desc[UR60][R50.64], !P4 ;  /* 0x14008000320b7fae */ /* 0x0003e2000e12187c */
[----:B--2---:R-:W-:-:S03]  /*14230*/  IMAD.WIDE R52, R4, 0x4, R48 ;  /* 0x0000000404347825 */ /* 0x004fc600078e0230 */
[----:B------:R2:W-:Y:S04]  /*14240*/  STL.64 [R1+0x5a0], R26 ;  /* 0x0005a01a01007387 */ /* 0x0005e80000100a00 */
[----:B------:R2:W-:Y:S04]  /*14250*/  LDGSTS.E [R11+0x18008], desc[UR60][R26.64], !P4 ;  /* 0x180080001a0b7fae */ /* 0x0005e8000e12187c */
[----:B------:R4:W-:Y:S01]  /*14260*/  STL.64 [R1+0x598], R14 ;  /* 0x0005980e01007387 */ /* 0x0009e20000100a00 */
[----:B-1----:R-:W-:-:S03]  /*14270*/  IMAD.WIDE R50, R4, 0x4, R46 ;  /* 0x0000000404327825 */ /* 0x002fc600078e022e */
[----:B------:R4:W-:Y:S01]  /*14280*/  LDGSTS.E [R11+0x1c008], desc[UR60][R14.64], !P4 ;  /* 0x1c0080000e0b7fae */ /* 0x0009e2000e12187c */
[C---:B--2---:R-:W-:Y:S01]  /*14290*/  IMAD.WIDE R26, R4.reuse, 0x4, R44 ;  /* 0x00000004041a7825 */ /* 0x044fe200078e022c */
[----:B------:R-:W-:Y:S02]  /*142a0*/  ISETP.GE.U32.AND P4, PT, R3, 0x7fffff3e, PT ;  /* 0x7fffff3e0300780c */ /* 0x000fe40003f86070 */
[----:B------:R1:W-:Y:S01]  /*142b0*/  LDGSTS.E [R11+0x1000c], desc[UR60][R52.64], !P3 ;  /* 0x1000c000340b7fae */ /* 0x0003e2000d92187c */
[----:B----4-:R-:W-:-:S03]  /*142c0*/  IMAD.WIDE R14, R4, 0x4, R42 ;  /* 0x00000004040e7825 */ /* 0x010fc600078e022a */
[----:B------:R2:W-:Y:S01]  /*142d0*/  LDGSTS.E [R11+0x1400c], desc[UR60][R50.64], !P3 ;  /* 0x1400c000320b7fae */ /* 0x0005e2000d92187c */
[----:B------:R-:W-:-:S03]  /*142e0*/  VIADD R4, R5, 0xffffffbc ;  /* 0xffffffbc05047836 */ /* 0x000fc60000000000 */
[----:B------:R1:W-:Y:S01]  /*142f0*/  STL.64 [R1+0x590], R52 ;  /* 0x0005903401007387 */ /* 0x0003e20000100a00 */
[----:B------:R-:W4:Y:S01]  /*14300*/  LDC R5, c[0x0][0x230] ;  /* 0x00008c00ff057b82 */ /* 0x000f220000000800 */
[----:B------:R-:W-:Y:S02]  /*14310*/  IMAD.SHL.U32 R3, R2, 0x40, RZ ;  /* 0x0000004002037824 */ /* 0x000fe400078e00ff */
        /* <DEDUP_REMOVED lines=41> */
[----:B------:R1:W-:Y:S01]  /*145b0*/  STL.64 [R1+0x2b0], R52 ;  /* 0x0002b03401007387 */ /* 0x0003e20000100a00 */
[----:B----4-:R-:W-:-:S03]  /*145c0*/  IMAD.WIDE R14, R3, 0x4, R42 ;  /* 0x00000004030e7825 */ /* 0x010fc600078e022a */
[----:B------:R1:W-:Y:S01]  /*145d0*/  LDGSTS.E [R11+0x20008], desc[UR60][R52.64], !P4 ;  /* 0x20008000340b7fae */ /* 0x0003e2000e12187c */
[----:B------:R-:W-:Y:S02]  /*145e0*/  VIADD R3, R5, 0xffffff9d ;  /* 0xffffff9d05037836 */ /* 0x000fe40000000000 */
[C---:B------:R-:W-:Y:S01]  /*145f0*/  IMAD R4, R2.reuse, 0x43, RZ ;  /* 0x0000004302047824 */ /* 0x040fe200078e02ff */
[----:B------:R-:W2:Y:S01]  /*14600*/  LDC R5, c[0x0][0x230] ;  /* 0x00008c00ff057b82 */ /* 0x000ea20000000800 */
[----:B------:R4:W-:Y:S01]  /*14610*/  STL.64 [R1+0x2a8], R50 ;  /* 0x0002a83201007387 */ /* 0x0009e20000100a00 */
[----:B------:R-:W-:-:S03]  /*14620*/  IMAD R242, R2, 0x60, RZ ;  /* 0x0000006002f27824 */ /* 0x000fc600078e02ff */
[----:B------:R4:W-:Y:S01]  /*14630*/  LDGSTS.E [R11+0x24008], desc[UR60][R50.64], !P4 ;  /* 0x24008000320b7fae */ /* 0x0009e2000e12187c */
[----:B-1----:R-:W-:-:S03]  /*14640*/  IMAD.WIDE R52, R4, 0x4, R48 ;  /* 0x0000000404347825 */ /* 0x002fc600078e0230 */
[----:B------:R1:W-:Y:S04]  /*14650*/  STL.64 [R1+0x2a0], R26 ;  /* 0x0002a01a01007387 */ /* 0x0003e80000100a00 */
[----:B------:R1:W-:Y:S01]  /*14660*/  LDGSTS.E [R11+0x28008], desc[UR60][R26.64], !P4 ;  /* 0x280080001a0b7fae */ /* 0x0003e2000e12187c */
[----:B----4-:R-:W-:-:S03]  /*14670*/  IMAD.WIDE R50, R4, 0x4, R46 ;  /* 0x0000000404327825 */ /* 0x010fc600078e022e */
[----:B------:R4:W-:Y:S04]  /*14680*/  STL.64 [R1+0x298], R14 ;  /* 0x0002980e01007387 */ /* 0x0009e80000100a00 */
[----:B------:R4:W-:Y:S01]  /*14690*/  LDGSTS.E [R11+0x2c008], desc[UR60][R14.64], !P4 ;  /* 0x2c0080000e0b7fae */ /* 0x0009e2000e12187c */
[----:B------:R-:W-:Y:S01]  /*146a0*/  ISETP.GE.U32.AND P4, PT, R3, 0x7fffff1e, PT ;  /* 0x7fffff1e0300780c */ /* 0x000fe20003f86070 */
[----:B-1----:R-:W-:Y:S02]  /*146b0*/  IMAD.WIDE R26, R4, 0x4, R44 ;  /* 0x00000004041a7825 */ /* 0x002fe400078e022c */
[----:B------:R1:W-:Y:S02]  /*146c0*/  LDGSTS.E [R11+0x2000c], desc[UR60][R52.64], !P3 ;  /* 0x2000c000340b7fae */ /* 0x0003e4000d92187c */
[----:B---3--:R-:W-:-:S02]  /*146d0*/  VIADD R3, R6, 0xffffff9c ;  /* 0xffffff9c06037836 */ /* 0x008fc40000000000 */
[----:B------:R3:W-:Y:S01]  /*146e0*/  LDGSTS.E [R11+0x2400c], desc[UR60][R50.64], !P3 ;  /* 0x2400c000320b7fae */ /* 0x0007e2000d92187c */
[----:B------:R-:W-:Y:S01]  /*146f0*/  IMAD.WIDE R248, R242, 0x4, R48 ;  /* 0x00000004f2f87825 */ /* 0x000fe200078e0230 */
[----:B------:R-:W3:Y:S02]  /*14700*/  LDC R6, c[0x0][0x230] ;  /* 0x00008c00ff067b82 */ /* 0x000ee40000000800 */
[----:B------:R-:W-:Y:S01]  /*14710*/  LDGSTS.E [R11+0x2800c], desc[UR60][R26.64], !P3 ;  /* 0x2800c0001a0b7fae */ /* 0x000fe2000d92187c */
[----:B----4-:R-:W-:-:S04]  /*14720*/  IMAD.WIDE R14, R4, 0x4, R42 ;  /* 0x00000004040e7825 */ /* 0x010fc800078e022a */
[C---:B------:R-:W-:Y:S01]  /*14730*/  IMAD.WIDE R246, R242.reuse, 0x4, R46 ;  /* 0x00000004f2f67825 */ /* 0x040fe200078e022e */
[----:B------:R-:W4:Y:S01]  /*14740*/  LDC R4, c[0x0][0x230] ;  /* 0x00008c00ff047b82 */ /* 0x000f220000000800 */
[----:B------:R4:W-:Y:S01]  /*14750*/  LDGSTS.E [R11+0x2c00c], desc[UR60][R14.64], !P3 ;  /* 0x2c00c0000e0b7fae */ /* 0x0009e2000d92187c */
[----:B------:R-:W-:Y:S01]  /*14760*/  ISETP.GE.U32.AND P3, PT, R3, 0x7fffff1d, PT ;  /* 0x7fffff1d0300780c */ /* 0x000fe20003f66070 */
[C---:B------:R-:W-:Y:S02]  /*14770*/  IMAD.WIDE R244, R242.reuse, 0x4, R44 ;  /* 0x00000004f2f47825 */ /* 0x040fe400078e022c */
[----:B------:R-:W-:Y:S02]  /*14780*/  LDGSTS.E [R11+0x30000], desc[UR60][R248.64], !P5 ;  /* 0x30000000f80b7fae */ /* 0x000fe4000e92187c */
[----:B------:R-:W-:Y:S02]  /*14790*/  IMAD.WIDE R242, R242, 0x4, R42 ;  /* 0x00000004f2f27825 */ /* 0x000fe400078e022a */
[----:B------:R-:W-:Y:S02]  /*147a0*/  LDGSTS.E [R11+0x34000], desc[UR60][R246.64], !P5 ;  /* 0x34000000f60b7fae */ /* 0x000fe4000e92187c */
[----:B------:R-:W-:-:S02]  /*147b0*/  VIADD R3, R8, 0xfffffffb ;  /* 0xfffffffb08037836 */ /* 0x000fc40000000000 */
[----:B------:R-:W-:Y:S01]  /*147c0*/  LDGSTS.E [R11+0x38000], desc[UR60][R244.64], !P5 ;  /* 0x38000000f40b7fae */ /* 0x000fe2000e92187c */
[----:B------:R-:W-:Y:S01]  /*147d0*/  IMAD R234, R2, 0x61, RZ ;  /* 0x0000006102ea7824 */ /* 0x000fe200078e02ff */
[----:B------:R-:W4:Y:S02]  /*147e0*/  LDC R8, c[0x0][0x230] ;  /* 0x00008c00ff087b82 */ /* 0x000f240000000800 */
[----:B------:R-:W-:Y:S01]  /*147f0*/  LDGSTS.E [R11+0x3c000], desc[UR60][R242.64], !P5 ;  /* 0x3c000000f20b7fae */ /* 0x000fe2000e92187c */
[----:B------:R-:W-:Y:S02]  /*14800*/  ISETP.GE.U32.AND P5, PT, R3, 0x7fffff7c, PT ;  /* 0x7fffff7c0300780c */ /* 0x000fe40003fa6070 */
[----:B--2---:R-:W-:-:S03]  /*14810*/  IADD3 R3, R5, -0x6, RZ ;  /* 0xfffffffa05037810 */ /* 0x004fc60007ffe0ff */
[----:B------:R-:W2:Y:S01]  /*14820*/  LDC R5, c[0x0][0x230] ;  /* 0x00008c00ff057b82 */ /* 0x000ea20000000800 */
[C---:B------:R-:W-:Y:S01]  /*14830*/  IMAD.WIDE R240, R234.reuse, 0x4, R48 ;  /* 0x00000004eaf07825 */ /* 0x040fe200078e0230 */
[----:B------:R1:W-:Y:S03]  /*14840*/  STL.64 [R1+0x290], R52 ;  /* 0x0002903401007387 */ /* 0x0003e60000100a00 */
[C---:B------:R-:W-:Y:S01]  /*14850*/  IMAD.WIDE R238, R234.reuse, 0x4, R46 ;  /* 0x00000004eaee7825 */ /* 0x040fe200078e022e */
[----:B------:R-:W-:Y:S03]  /*14860*/  LDGSTS.E [R11+0x30004], desc[UR60][R240.64], !P2 ;  /* 0x30004000f00b7fae */ /* 0x000fe6000d12187c */
[C---:B------:R-:W-:Y:S01]  /*14870*/  IMAD.WIDE R236, R234.reuse, 0x4, R44 ;  /* 0x00000004eaec7825 */ /* 0x040fe200078e022c */
[----:B------:R-:W-:Y:S03]  /*14880*/  LDGSTS.E [R11+0x34004], desc[UR60][R238.64], !P2 ;  /* 0x34004000ee0b7fae */ /* 0x000fe6000d12187c */
[----:B------:R-:W-:-:S04]  /*14890*/  IMAD.WIDE R234, R234, 0x4, R42 ;  /* 0x00000004eaea7825 */ /* 0x000fc800078e022a */
[----:B-1----:R-:W-:Y:S01]  /*148a0*/  IMAD R52, R2, 0x62, RZ ;  /* 0x0000006202347824 */ /* 0x002fe200078e02ff */
[----:B------:R3:W-:Y:S03]  /*148b0*/  STL.64 [R1+0x288], R50 ;  /* 0x0002883201007387 */ /* 0x0007e60000100a00 */
[C---:B------:R-:W-:Y:S01]  /*148c0*/  IMAD.WIDE R232, R52.reuse, 0x4, R48 ;  /* 0x0000000434e87825 */ /* 0x040fe200078e0230 */
[----:B------:R-:W-:Y:S03]  /*148d0*/  LDGSTS.E [R11+0x38004], desc[UR60][R236.64], !P2 ;  /* 0x38004000ec0b7fae */ /* 0x000fe6000d12187c */
[----:B------:R-:W-:Y:S01]  /*148e0*/  IMAD.WIDE R230, R52, 0x4, R46 ;  /* 0x0000000434e67825 */ /* 0x000fe200078e022e */
[----:B------:R-:W-:Y:S01]  /*148f0*/  LDGSTS.E [R11+0x3c004], desc[UR60][R234.64], !P2 ;  /* 0x3c004000ea0b7fae */ /* 0x000fe2000d12187c */
[----:B------:R-:W-:-:S02]  /*14900*/  ISETP.GE.U32.AND P2, PT, R3, 0x7fffff7b, PT ;  /* 0x7fffff7b0300780c */ /* 0x000fc40003f46070 */
[C---:B---3--:R-:W-:Y:S01]  /*14910*/  IMAD.WIDE R50, R52.reuse, 0x4, R44 ;  /* 0x0000000434327825 */ /* 0x048fe200078e022c */
[----:B------:R-:W-:Y:S03]  /*14920*/  STL.64 [R1+0x280], R26 ;  /* 0x0002801a01007387 */ /* 0x000fe60000100a00 */
[----:B------:R-:W-:Y:S01]  /*14930*/  IMAD.WIDE R52, R52, 0x4, R42 ;  /* 0x0000000434347825 */ /* 0x000fe200078e022a */
[----:B------:R-:W-:Y:S03]  /*14940*/  LDGSTS.E [R11+0x30008], desc[UR60][R232.64], !P4 ;  /* 0x30008000e80b7fae */ /* 0x000fe6000e12187c */
[----:B----4-:R-:W-:Y:S01]  /*14950*/  VIADD R3, R4, 0xfffffff9 ;  /* 0xfffffff904037836 */ /* 0x010fe20000000000 */
[----:B------:R1:W-:Y:S01]  /*14960*/  STL.64 [R1+0x278], R14 ;  /* 0x0002780e01007387 */ /* 0x0003e20000100a00 */
[----:B------:R-:W-:-:S03]  /*14970*/  IMAD R60, R2, 0x63, RZ ;  /* 0x00000063023c7824 */ /* 0x000fc600078e02ff */
[----:B------:R-:W-:Y:S01]  /*14980*/  LDGSTS.E [R11+0x34008], desc[UR60][R230.64], !P4 ;  /* 0x34008000e60b7fae */ /* 0x000fe2000e12187c */
[----:B------:R-:W-:-:S03]  /*14990*/  IMAD.WIDE R54, R60, 0x4, R48 ;  /* 0x000000043c367825 */ /* 0x000fc600078e0230 */
[----:B------:R-:W-:Y:S01]  /*149a0*/  STL.64 [R1+0x2be8], R248 ;  /* 0x002be8f801007387 */ /* 0x000fe20000100a00 */
[----:B------:R-:W-:Y:S02]  /*149b0*/  VIADD R4, R6, 0xfffffff8 ;  /* 0xfffffff806047836 */ /* 0x000fe40000000000 */
[----:B------:R-:W-:Y:S01]  /*149c0*/  IMAD.WIDE R56, R60, 0x4, R46 ;  /* 0x000000043c387825 */ /* 0x000fe200078e022e */
[----:B------:R-:W-:Y:S01]  /*149d0*/  LDGSTS.E [R11+0x38008], desc[UR60][R50.64], !P4 ;  /* 0x38008000320b7fae */ /* 0x000fe2000e12187c */
[----:B------:R-:W3:Y:S03]  /*149e0*/  LDC R6, c[0x0][0x230] ;  /* 0x00008c00ff067b82 */ /* 0x000ee60000000800 */
[----:B------:R-:W-:Y:S04]  /*149f0*/  STL.64 [R1+0x2bf0], R246 ;  /* 0x002bf0f601007387 */ /* 0x000fe80000100a00 */
[----:B------:R-:W-:Y:S01]  /*14a00*/  LDGSTS.E [R11+0x3c008], desc[UR60][R52.64], !P4 ;  /* 0x3c008000340b7fae */ /* 0x000fe2000e12187c */
[----:B------:R-:W-:Y:S01]  /*14a10*/  ISETP.GE.U32.AND P4, PT, R3, 0x7fffff7a, PT ;  /* 0x7fffff7a0300780c */ /* 0x000fe20003f86070 */
[----:B------:R-:W-:-:S02]  /*14a20*/  IMAD.SHL.U32 R3, R2, 0x4, RZ ;  /* 0x0000000402037824 */ /* 0x000fc400078e00ff */
[----:B------:R-:W-:Y:S01]  /*14a30*/  STL.64 [R1+0x2bf8], R244 ;  /* 0x002bf8f401007387 */ /* 0x000fe20000100a00 */
[----:B------:R-:W-:Y:S01]  /*14a40*/  IMAD.WIDE R58, R60, 0x4, R44 ;  /* 0x000000043c3a7825 */ /* 0x000fe200078e022c */
[----:B-1----:R-:W-:Y:S02]  /*14a50*/  LOP3.LUT R14, R0, 0x10, RZ, 0x3c, !PT ;  /* 0x00000010000e7812 */ /* 0x002fe400078e3cff */
[----:B------:R-:W-:Y:S01]  /*14a60*/  STL.64 [R1+0x2c00], R242 ;  /* 0x002c00f201007387 */ /* 0x000fe20000100a00 */
[----:B------:R-:W-:-:S03]  /*14a70*/  IMAD.WIDE R60, R60, 0x4, R42 ;  /* 0x000000043c3c7825 */ /* 0x000fc600078e022a */
[----:B------:R-:W-:Y:S01]  /*14a80*/  STL.64 [R1+0x2c08], R240 ;  /* 0x002c08f001007387 */ /* 0x000fe20000100a00 */
[----:B------:R-:W-:-:S03]  /*14a90*/  IMAD.WIDE R76, R3, 0x4, R48 ;  /* 0x00000004034c7825 */ /* 0x000fc600078e0230 */
[----:B------:R-:W-:Y:S01]  /*14aa0*/  STL.64 [R1+0x2c10], R238 ;  /* 0x002c10ee01007387 */ /* 0x000fe20000100a00 */
[----:B------:R-:W-:-:S03]  /*14ab0*/  IMAD.WIDE R74, R3, 0x4, R46 ;  /* 0x00000004034a7825 */ /* 0x000fc600078e022e */
[----:B------:R-:W-:Y:S01]  /*14ac0*/  STL.64 [R1+0x2c18], R236 ;  /* 0x002c18ec01007387 */ /* 0x000fe20000100a00 */
[C---:B------:R-:W-:Y:S01]  /*14ad0*/  IMAD.WIDE R68, R3.reuse, 0x4, R44 ;  /* 0x0000000403447825 */ /* 0x040fe200078e022c */
[----:B------:R-:W-:Y:S02]  /*14ae0*/  IADD3 R14, R14, UR4, RZ ;  /* 0x000000040e0e7c10 */ /* 0x000fe4000fffe0ff */
[----:B------:R-:W-:Y:S01]  /*14af0*/  STL.64 [R1+0x2c20], R234 ;  /* 0x002c20ea01007387 */ /* 0x000fe20000100a00 */
[----:B------:R-:W-:-:S03]  /*14b00*/  IMAD.WIDE R26, R3, 0x4, R42 ;  /* 0x00000004031a7825 */ /* 0x000fc600078e022a */
[----:B------:R-:W-:Y:S01]  /*14b10*/  STL.64 [R1+0x2c28], R232 ;  /* 0x002c28e801007387 */ /* 0x000fe20000100a00 */
[----:B--2---:R-:W-:Y:S02]  /*14b20*/  VIADD R3, R5, 0xffffffdb ;  /* 0xffffffdb05037836 */ /* 0x004fe40000000000 */
[----:B------:R-:W1:Y:S01]  /*14b30*/  LDC R5, c[0x0][0x230] ;  /* 0x00008c00ff057b82 */ /* 0x000e620000000800 */
[----:B------:R2:W-:Y:S04]  /*14b40*/  LDGSTS.E [R11+0x3000c], desc[UR60][R54.64], !P3 ;  /* 0x3000c000360b7fae */ /* 0x0005e8000d92187c */
[----:B------:R-:W-:Y:S04]  /*14b50*/  STL.64 [R1+0x2c30], R230 ;  /* 0x002c30e601007387 */ /* 0x000fe80000100a00 */
[----:B------:R-:W-:Y:S04]  /*14b60*/  LDGSTS.E [R11+0x3400c], desc[UR60][R56.64], !P3 ;  /* 0x3400c000380b7fae */ /* 0x000fe8000d92187c */
[----:B------:R-:W-:Y:S04]  /*14b70*/  STL.64 [R1+0x2c38], R50 ;  /* 0x002c383201007387 */ /* 0x000fe80000100a00 */
[----:B------:R-:W-:Y:S04]  /*14b80*/  LDGSTS.E [R11+0x3800c], desc[UR60][R58.64], !P3 ;  /* 0x3800c0003a0b7fae */ /* 0x000fe8000d92187c */
[----:B------:R-:W-:Y:S04]  /*14b90*/  STL.64 [R1+0x2c40], R52 ;  /* 0x002c403401007387 */ /* 0x000fe80000100a00 */
[----:B------:R-:W-:Y:S01]  /*14ba0*/  LDGSTS.E [R11+0x3c00c], desc[UR60][R60.64], !P3 ;  /* 0x3c00c0003c0b7fae */ /* 0x000fe2000d92187c */
[----:B------:R-:W-:Y:S01]  /*14bb0*/  ISETP.GE.U32.AND P3, PT, R4, 0x7fffff79, PT ;  /* 0x7fffff790400780c */ /* 0x000fe20003f66070 */
[----:B------:R-:W-:-:S02]  /*14bc0*/  IMAD R4, R2, 0x5, RZ ;  /* 0x0000000502047824 */ /* 0x000fc400078e02ff */
[----:B------:R2:W-:Y:S04]  /*14bd0*/  STL.64 [R1+0x2c48], R54 ;  /* 0x002c483601007387 */ /* 0x0005e80000100a00 */
[----:B------:R-:W-:Y:S04]  /*14be0*/  STL.64 [R1+0x2c50], R56 ;  /* 0x002c503801007387 */ /* 0x000fe80000100a00 */
[----:B------:R-:W-:Y:S04]  /*14bf0*/  STL.64 [R1+0x2c58], R58 ;  /* 0x002c583a01007387 */ /* 0x000fe80000100a00 */
[----:B------:R-:W-:Y:S01]  /*14c00*/  LDGSTS.E [R14], desc[UR60][R76.64], !P5 ;  /* 0x000000004c0e7fae */ /* 0x000fe2000e92187c */
[----:B--2---:R-:W-:-:S03]  /*14c10*/  IMAD.WIDE R54, R4, 0x4, R48 ;  /* 0x0000000404367825 */ /* 0x004fc600078e0230 */
[----:B------:R-:W-:Y:S01]  /*14c20*/  STL.64 [R1+0x2c60], R60 ;  /* 0x002c603c01007387 */ /* 0x000fe20000100a00 */
[----:B------:R-:W-:-:S03]  /*14c30*/  IMAD.WIDE R52, R4, 0x4, R46 ;  /* 0x0000000404347825 */ /* 0x000fc600078e022e */
[----:B------:R-:W-:Y:S01]  /*14c40*/  LDGSTS.E [R14+0x4000], desc[UR60][R74.64], !P5 ;  /* 0x040000004a0e7fae */ /* 0x000fe2000e92187c */
[----:B------:R-:W-:-:S03]  /*14c50*/  IMAD.WIDE R50, R4, 0x4, R44 ;  /* 0x0000000404327825 */ /* 0x000fc600078e022c */
[----:B------:R-:W-:Y:S04]  /*14c60*/  STL.64 [R1+0x870], R76 ;  /* 0x0008704c01007387 */ /* 0x000fe80000100a00 */
[----:B------:R-:W-:Y:S04]  /*14c70*/  LDGSTS.E [R14+0x8000], desc[UR60][R68.64], !P5 ;  /* 0x08000000440e7fae */ /* 0x000fe8000e92187c */
[----:B------:R-:W-:Y:S04]  /*14c80*/  STL.64 [R1+0x868], R74 ;  /* 0x0008684a01007387 */ /* 0x000fe80000100a00 */
[----:B------:R2:W-:Y:S01]  /*14c90*/  LDGSTS.E [R14+0xc000], desc[UR60][R26.64], !P5 ;  /* 0x0c0000001a0e7fae */ /* 0x0005e2000e92187c */
[----:B------:R-:W-:Y:S01]  /*14ca0*/  ISETP.GE.U32.AND P5, PT, R3, 0x7fffff5c, PT ;  /* 0x7fffff5c0300780c */ /* 0x000fe20003fa6070 */
[----:B------:R-:W-:-:S02]  /*14cb0*/  IMAD R3, R2, 0x6, RZ ;  /* 0x0000000602037824 */ /* 0x000fc400078e02ff */
[----:B------:R-:W-:Y:S04]  /*14cc0*/  STL.64 [R1+0x860], R68 ;  /* 0x0008604401007387 */ /* 0x000fe80000100a00 */
[----:B------:R2:W-:Y:S04]  /*14cd0*/  STL.64 [R1+0x858], R26 ;  /* 0x0008581a01007387 */ /* 0x0005e80000100a00 */
[----:B------:R4:W-:Y:S04]  /*14ce0*/  STL.64 [R1+0x850], R54 ;  /* 0x0008503601007387 */ /* 0x0009e80000100a00 */
[----:B------:R4:W-:Y:S01]  /*14cf0*/  LDGSTS.E [R14+0x4], desc[UR60][R54.64], !P2 ;  /* 0x00004000360e7fae */ /* 0x0009e2000d12187c */
[----:B--2---:R-:W-:-:S03]  /*14d00*/  IMAD.WIDE R26, R4, 0x4, R42 ;  /* 0x00000004041a7825 */ /* 0x004fc600078e022a */
[----:B------:R2:W-:Y:S01]  /*14d10*/  STL.64 [R1+0x848], R52 ;  /* 0x0008483401007387 */ /* 0x0005e20000100a00 */
[----:B------:R-:W-:-:S03]  /*14d20*/  VIADD R4, R8, 0xffffffda ;  /* 0xffffffda08047836 */ /* 0x000fc60000000000 */
[----:B------:R2:W-:Y:S01]  /*14d30*/  LDGSTS.E [R14+0x4004], desc[UR60][R52.64], !P2 ;  /* 0x04004000340e7fae */ /* 0x0005e2000d12187c */
[----:B------:R-:W1:Y:S01]  /*14d40*/  LDC R8, c[0x0][0x230] ;  /* 0x00008c00ff087b82 */ /* 0x000e620000000800 */
[C---:B----4-:R-:W-:Y:S02]  /*14d50*/  IMAD.WIDE R54, R3.reuse, 0x4, R48 ;  /* 0x0000000403367825 */ /* 0x050fe400078e0230 */
[----:B------:R4:W-:Y:S04]  /*14d60*/  STL.64 [R1+0x840], R50 ;  /* 0x0008403201007387 */ /* 0x0009e80000100a00 */
[----:B------:R4:W-:Y:S01]  /*14d70*/  LDGSTS.E [R14+0x8004], desc[UR60][R50.64], !P2 ;  /* 0x08004000320e7fae */ /* 0x0009e2000d12187c */
[----:B--2---:R-:W-:-:S03]  /*14d80*/  IMAD.WIDE R52, R3, 0x4, R46 ;  /* 0x0000000403347825 */ /* 0x004fc600078e022e */
[----:B------:R2:W-:Y:S04]  /*14d90*/  STL.64 [R1+0x838], R26 ;  /* 0x0008381a01007387 */ /* 0x0005e80000100a00 */
[----:B------:R2:W-:Y:S01]  /*14da0*/  LDGSTS.E [R14+0xc004], desc[UR60][R26.64], !P2 ;  /* 0x0c0040001a0e7fae */ /* 0x0005e2000d12187c */
[----:B------:R-:W-:Y:S01]  /*14db0*/  ISETP.GE.U32.AND P2, PT, R4, 0x7fffff5b, PT ;  /* 0x7fffff5b0400780c */ /* 0x000fe20003f46070 */
[----:B----4-:R-:W-:Y:S02]  /*14dc0*/  IMAD.WIDE R50, R3, 0x4, R44 ;  /* 0x0000000403327825 */ /* 0x010fe400078e022c */
[----:B------:R4:W-:Y:S02]  /*14dd0*/  STL.64 [R1+0x830], R54 ;  /* 0x0008303601007387 */ /* 0x0009e40000100a00 */
[----:B------:R-:W-:-:S02]  /*14de0*/  IMAD R4, R2, 0x7, RZ ;  /* 0x0000000702047824 */ /* 0x000fc400078e02ff */
[----:B------:R4:W-:Y:S01]  /*14df0*/  LDGSTS.E [R14+0x8], desc[UR60][R54.64], !P4 ;  /* 0x00008000360e7fae */ /* 0x0009e2000e12187c */
[----:B--2---:R-:W-:-:S03]  /*14e00*/  IMAD.WIDE R26, R3, 0x4, R42 ;  /* 0x00000004031a7825 */ /* 0x004fc600078e022a */
[----:B------:R2:W-:Y:S01]  /*14e10*/  STL.64 [R1+0x828], R52 ;  /* 0x0008283401007387 */ /* 0x0005e20000100a00 */
[----:B---3--:R-:W-:-:S03]  /*14e20*/  VIADD R3, R6, 0xffffffd9 ;  /* 0xffffffd906037836 */ /* 0x008fc60000000000 */
        /* <DEDUP_REMOVED lines=11> */
[----:B----4-:R-:W-:Y:S01]  /*14ee0*/  IMAD.WIDE R26, R4, 0x4, R42 ;  /* 0x00000004041a7825 */ /* 0x010fe200078e022a */
[----:B------:R-:W-:Y:S02]  /*14ef0*/  IADD3 R4, R5, -0x28, RZ ;  /* 0xffffffd805047810 */ /* 0x000fe40007ffe0ff */
[----:B------:R2:W-:Y:S01]  /*14f00*/  LDGSTS.E [R14+0x400c], desc[UR60][R52.64], !P3 ;  /* 0x0400c000340e7fae */ /* 0x0005e2000d92187c */
[----:B------:R-:W4:Y:S01]  /*14f10*/  LDC R5, c[0x0][0x230] ;  /* 0x00008c00ff057b82 */ /* 0x000f220000000800 */
[----:B------:R-:W-:-:S02]  /*14f20*/  IMAD R3, R2, 0x24, RZ ;  /* 0x0000002402037824 */ /* 0x000fc400078e02ff */
[----:B------:R1:W-:Y:S04]  /*14f30*/  STL.64 [R1+0x810], R54 ;  /* 0x0008103601007387 */ /* 0x0003e80000100a00 */
        /* <DEDUP_REMOVED lines=28> */
[----:B-1----:R-:W-:-:S03]  /*15100*/  IMAD.WIDE R26, R4, 0x4, R42 ;  /* 0x00000004041a7825 */ /* 0x002fc600078e022a */
[----:B------:R1:W-:Y:S01]  /*15110*/  STL.64 [R1+0x548], R52 ;  /* 0x0005483401007387 */ /* 0x0003e20000100a00 */
[----:B------:R-:W-:-:S03]  /*15120*/  VIADD R4, R6, 0xffffffba ;  /* 0xffffffba06047836 */ /* 0x000fc60000000000 */
[----:B------:R1:W-:Y:S01]  /*15130*/  LDGSTS.E [R14+0x14004], desc[UR60][R52.64], !P2 ;  /* 0x14004000340e7fae */ /* 0x0003e2000d12187c */
[----:B------:R-:W3:Y:S03]  /*15140*/  LDC R6, c[0x0][0x230] ;  /* 0x00008c00ff067b82 */ /* 0x000ee60000000800 */
[----:B------:R4:W-:Y:S01]  /*15150*/  STL.64 [R1+0x540], R50 ;  /* 0x0005403201007387 */ /* 0x0009e20000100a00 */
[----:B--2---:R-:W-:-:S03]  /*15160*/  IMAD.WIDE R54, R3, 0x4, R48 ;  /* 0x0000000403367825 */ /* 0x004fc600078e0230 */
[----:B------:R4:W-:Y:S04]  /*15170*/  LDGSTS.E [R14+0x18004], desc[UR60][R50.64], !P2 ;  /* 0x18004000320e7fae */ /* 0x0009e8000d12187c */
[----:B------:R2:W-:Y:S01]  /*15180*/  STL.64 [R1+0x538], R26 ;  /* 0x0005381a01007387 */ /* 0x0005e20000100a00 */
[----:B-1----:R-:W-:-:S03]  /*15190*/  IMAD.WIDE R52, R3, 0x4, R46 ;  /* 0x0000000403347825 */ /* 0x002fc600078e022e */
[----:B------:R2:W-:Y:S01]  /*151a0*/  LDGSTS.E [R14+0x1c004], desc[UR60][R26.64], !P2 ;  /* 0x1c0040001a0e7fae */ /* 0x0005e2000d12187c */
[C---:B----4-:R-:W-:Y:S01]  /*151b0*/  IMAD.WIDE R50, R3.reuse, 0x4, R44 ;  /* 0x0000000403327825 */ /* 0x050fe200078e022c */
[----:B------:R-:W-:Y:S02]  /*151c0*/  ISETP.GE.U32.AND P2, PT, R4, 0x7fffff3b, PT ;  /* 0x7fffff3b0400780c */ /* 0x000fe40003f46070 */
[----:B------:R1:W-:Y:S01]  /*151d0*/  LDGSTS.E [R14+0x10008], desc[UR60][R54.64], !P4 ;  /* 0x10008000360e7fae */ /* 0x0003e2000e12187c */
[----:B--2---:R-:W-:-:S03]  /*151e0*/  IMAD.WIDE R26, R3, 0x4, R42 ;  /* 0x00000004031a7825 */ /* 0x004fc600078e022a */
        /* <DEDUP_REMOVED lines=77> */
[----:B--2---:R-:W-:Y:S01]  /*156c0*/  IMAD.WIDE R50, R4, 0x4, R44 ;  /* 0x0000000404327825 */ /* 0x004fe200078e022c */
[----:B------:R-:W-:Y:S01]  /*156d0*/  IADD3 R3, R6, -0x68, RZ ;  /* 0xffffff9806037810 */ /* 0x000fe20007ffe0ff */
[----:B------:R2:W-:Y:S01]  /*156e0*/  LDGSTS.E [R14+0x2000c], desc[UR60][R54.64], !P3 ;  /* 0x2000c000360e7fae */ /* 0x0005e2000d92187c */
[----:B------:R-:W2:Y:S03]  /*156f0*/  LDC R6, c[0x0][0x230] ;  /* 0x00008c00ff067b82 */ /* 0x000ea60000000800 */
[----:B------:R2:W-:Y:S01]  /*15700*/  LDGSTS.E [R14+0x2400c], desc[UR60][R52.64], !P3 ;  /* 0x2400c000340e7fae */ /* 0x0005e2000d92187c */
[----:B-1----:R-:W-:-:S03]  /*15710*/  IMAD.WIDE R26, R4, 0x4, R42 ;  /* 0x00000004041a7825 */ /* 0x002fc600078e022a */
[----:B------:R1:W-:Y:S01]  /*15720*/  LDGSTS.E [R14+0x2800c], desc[UR60][R50.64], !P3 ;  /* 0x2800c000320e7fae */ /* 0x0003e2000d92187c */
[----:B------:R-:W1:Y:S01]  /*15730*/  LDC R4, c[0x0][0x230] ;  /* 0x00008c00ff047b82 */ /* 0x000e620000000800 */
[----:B------:R-:W-:Y:S02]  /*15740*/  IMAD R68, R2, 0x64, RZ ;  /* 0x0000006402447824 */ /* 0x000fe400078e02ff */
[----:B------:R2:W-:Y:S01]  /*15750*/  LDGSTS.E [R14+0x2c00c], desc[UR60][R26.64], !P3 ;  /* 0x2c00c0001a0e7fae */ /* 0x0005e2000d92187c */
[----:B------:R-:W-:Y:S01]  /*15760*/  ISETP.GE.U32.AND P3, PT, R3, 0x7fffff19, PT ;  /* 0x7fffff190300780c */ /* 0x000fe20003f66070 */
[----:B----4-:R-:W-:-:S03]  /*15770*/  VIADD R3, R5, 0xfffffff6 ;  /* 0xfffffff605037836 */ /* 0x010fc60000000000 */
[----:B------:R-:W4:Y:S01]  /*15780*/  LDC R5, c[0x0][0x230] ;  /* 0x00008c00ff057b82 */ /* 0x000f220000000800 */
[----:B------:R-:W-:-:S04]  /*15790*/  IMAD.WIDE R62, R68, 0x4, R48 ;  /* 0x00000004443e7825 */ /* 0x000fc800078e0230 */
[----:B------:R-:W-:Y:S01]  /*157a0*/  IMAD.MOV.U32 R16, RZ, RZ, R66 ;  /* 0x000000ffff107224 */ /* 0x000fe200078e0042 */
[----:B------:R-:W-:Y:S01]  /*157b0*/  LDGSTS.E [R14+0x30000], desc[UR60][R62.64], !P5 ;  /* 0x300000003e0e7fae */ /* 0x000fe2000e92187c */
[----:B------:R-:W-:Y:S02]  /*157c0*/  IMAD.MOV.U32 R17, RZ, RZ, R67 ;  /* 0x000000ffff117224 */ /* 0x000fe400078e0043 */
[----:B------:R-:W-:-:S04]  /*157d0*/  IMAD.WIDE R64, R68, 0x4, R46 ;  /* 0x0000000444407825 */ /* 0x000fc800078e022e */
[----:B------:R-:W-:Y:S01]  /*157e0*/  IMAD R76, R2, 0x65, RZ ;  /* 0x00000065024c7824 */ /* 0x000fe200078e02ff */
[----:B------:R-:W-:Y:S01]  /*157f0*/  LDGSTS.E [R14+0x34000], desc[UR60][R64.64], !P5 ;  /* 0x34000000400e7fae */ /* 0x000fe2000e92187c */
[----:B------:R-:W-:-:S04]  /*15800*/  IMAD.WIDE R66, R68, 0x4, R44 ;  /* 0x0000000444427825 */ /* 0x000fc800078e022c */
[----:B------:R-:W-:Y:S01]  /*15810*/  IMAD.WIDE R68, R68, 0x4, R42 ;  /* 0x0000000444447825 */ /* 0x000fe200078e022a */
[----:B------:R-:W-:Y:S03]  /*15820*/  LDGSTS.E [R14+0x38000], desc[UR60][R66.64], !P5 ;  /* 0x38000000420e7fae */ /* 0x000fe6000e92187c */
[----:B------:R-:W-:Y:S01]  /*15830*/  IMAD.MOV.U32 R108, RZ, RZ, R70 ;  /* 0x000000ffff6c7224 */ /* 0x000fe200078e0046 */
[----:B------:R-:W-:Y:S01]  /*15840*/  LDGSTS.E [R14+0x3c000], desc[UR60][R68.64], !P5 ;  /* 0x3c000000440e7fae */ /* 0x000fe2000e92187c */
[----:B------:R-:W-:Y:S01]  /*15850*/  IMAD.WIDE R70, R76, 0x4, R48 ;  /* 0x000000044c467825 */ /* 0x000fe200078e0230 */
[----:B------:R-:W-:-:S03]  /*15860*/  ISETP.GE.U32.AND P5, PT, R3, 0x7fffff77, PT ;  /* 0x7fffff770300780c */ /* 0x000fc60003fa6070 */
[----:B------:R-:W-:Y:S01]  /*15870*/  IMAD.WIDE R72, R76, 0x4, R46 ;  /* 0x000000044c487825 */ /* 0x000fe200078e022e */
[----:B------:R-:W-:Y:S03]  /*15880*/  LDGSTS.E [R14+0x30004], desc[UR60][R70.64], !P2 ;  /* 0x30004000460e7fae */ /* 0x000fe6000d12187c */
[----:B------:R-:W-:Y:S01]  /*15890*/  IMAD R84, R2, 0x66, RZ ;  /* 0x0000006602547824 */ /* 0x000fe200078e02ff */
[----:B------:R-:W-:Y:S01]  /*158a0*/  LDGSTS.E [R14+0x34004], desc[UR60][R72.64], !P2 ;  /* 0x34004000480e7fae */ /* 0x000fe2000d12187c */
[----:B------:R-:W-:-:S04]  /*158b0*/  IMAD.WIDE R74, R76, 0x4, R44 ;  /* 0x000000044c4a7825 */ /* 0x000fc800078e022c */
[----:B------:R-:W-:Y:S01]  /*158c0*/  IMAD.WIDE R76, R76, 0x4, R42 ;  /* 0x000000044c4c7825 */ /* 0x000fe200078e022a */
[----:B------:R-:W-:Y:S03]  /*158d0*/  LDGSTS.E [R14+0x38004], desc[UR60][R74.64], !P2 ;  /* 0x380040004a0e7fae */ /* 0x000fe6000d12187c */
[----:B---3--:R-:W-:Y:S01]  /*158e0*/  VIADD R3, R8, 0xfffffff7 ;  /* 0xfffffff708037836 */ /* 0x008fe20000000000 */
[----:B------:R-:W-:Y:S01]  /*158f0*/  LDGSTS.E [R14+0x3c004], desc[UR60][R76.64], !P2 ;  /* 0x3c0040004c0e7fae */ /* 0x000fe2000d12187c */
[----:B------:R-:W-:Y:S01]  /*15900*/  IMAD.MOV.U32 R114, RZ, RZ, R80 ;  /* 0x000000ffff727224 */ /* 0x000fe200078e0050 */
[----:B------:R-:W3:Y:S01]  /*15910*/  LDC R8, c[0x0][0x230] ;  /* 0x00008c00ff087b82 */ /* 0x000ee20000000800 */
[----:B------:R-:W-:Y:S02]  /*15920*/  IMAD.MOV.U32 R115, RZ, RZ, R81 ;  /* 0x000000ffff737224 */ /* 0x000fe400078e0051 */
[----:B------:R-:W-:Y:S01]  /*15930*/  IMAD.WIDE R78, R84, 0x4, R48 ;  /* 0x00000004544e7825 */ /* 0x000fe200078e0230 */
[----:B------:R-:W-:-:S03]  /*15940*/  ISETP.GE.U32.AND P2, PT, R3, 0x7fffff78, PT ;  /* 0x7fffff780300780c */ /* 0x000fc60003f46070 */
[----:B------:R-:W-:Y:S01]  /*15950*/  IMAD R92, R2, 0x67, RZ ;  /* 0x00000067025c7824 */ /* 0x000fe200078e02ff */
[----:B------:R-:W-:Y:S01]  /*15960*/  LDGSTS.E [R14+0x30008], desc[UR60][R78.64], !P4 ;  /* 0x300080004e0e7fae */ /* 0x000fe2000e12187c */
[----:B------:R-:W-:-:S04]  /*15970*/  IMAD.WIDE R80, R84, 0x4, R46 ;  /* 0x0000000454507825 */ /* 0x000fc800078e022e */
[C---:B------:R-:W-:Y:S01]  /*15980*/  IMAD.WIDE R82, R84.reuse, 0x4, R44 ;  /* 0x0000000454527825 */ /* 0x040fe200078e022c */
[----:B------:R-:W-:Y:S03]  /*15990*/  LDGSTS.E [R14+0x34008], desc[UR60][R80.64], !P4 ;  /* 0x34008000500e7fae */ /* 0x000fe6000e12187c */
[----:B------:R-:W-:Y:S01]  /*159a0*/  IMAD.WIDE R84, R84, 0x4, R42 ;  /* 0x0000000454547825 */ /* 0x000fe200078e022a */
[----:B------:R-:W-:Y:S03]  /*159b0*/  LDGSTS.E [R14+0x38008], desc[UR60][R82.64], !P4 ;  /* 0x38008000520e7fae */ /* 0x000fe6000e12187c */
[----:B------:R-:W-:Y:S02]  /*159c0*/  IMAD.MOV.U32 R106, RZ, RZ, R18 ;  /* 0x000000ffff6a7224 */ /* 0x000fe400078e0012 */
[----:B------:R-:W-:Y:S01]  /*159d0*/  IMAD.MOV.U32 R107, RZ, RZ, R19 ;  /* 0x000000ffff6b7224 */ /* 0x000fe200078e0013 */
[----:B------:R-:W-:Y:S01]  /*159e0*/  MOV R19, R89 ;  /* 0x0000005900137202 */ /* 0x000fe20000000f00 */
[----:B-1----:R-:W-:Y:S01]  /*159f0*/  VIADD R3, R4, 0xfffffff4 ;  /* 0xfffffff404037836 */ /* 0x002fe20000000000 */
[----:B------:R2:W-:Y:S01]  /*15a00*/  STL.64 [R1+0x210], R54 ;  /* 0x0002103601007387 */ /* 0x0005e20000100a00 */
[----:B------:R-:W-:-:S02]  /*15a10*/  IMAD.MOV.U32 R18, RZ, RZ, R88 ;  /* 0x000000ffff127224 */ /* 0x000fc400078e0058 */
[C---:B------:R-:W-:Y:S01]  /*15a20*/  IMAD.WIDE R86, R92.reuse, 0x4, R48 ;  /* 0x000000045c567825 */ /* 0x040fe200078e0230 */
[----:B------:R-:W-:Y:S03]  /*15a30*/  LDGSTS.E [R14+0x3c008], desc[UR60][R84.64], !P4 ;  /* 0x3c008000540e7fae */ /* 0x000fe6000e12187c */
[C---:B------:R-:W-:Y:S01]  /*15a40*/  IMAD.WIDE R88, R92.reuse, 0x4, R46 ;  /* 0x000000045c587825 */ /* 0x040fe200078e022e */
[----:B------:R1:W-:Y:S01]  /*15a50*/  STL.64 [R1+0x208], R52 ;  /* 0x0002083401007387 */ /* 0x0003e20000100a00 */
[----:B------:R-:W-:Y:S02]  /*15a60*/  ISETP.GE.U32.AND P4, PT, R3, 0x7fffff75, PT ;  /* 0x7fffff750300780c */ /* 0x000fe40003f86070 */
[----:B------:R-:W-:Y:S01]  /*15a70*/  IMAD.WIDE R90, R92, 0x4, R44 ;  /* 0x000000045c5a7825 */ /* 0x000fe200078e022c */
[----:B------:R3:W-:Y:S01]  /*15a80*/  STL.64 [R1+0x200], R50 ;  /* 0x0002003201007387 */ /* 0x0007e20000100a00 */
[----:B----4-:R-:W-:-:S02]  /*15a90*/  IADD3 R3, R5, -0x29, RZ ;  /* 0xffffffd705037810 */ /* 0x010fc40007ffe0ff */
[----:B------:R-:W-:Y:S01]  /*15aa0*/  IMAD.WIDE R92, R92, 0x4, R42 ;  /* 0x000000045c5c7825 */ /* 0x000fe200078e022a */
[----:B------:R-:W-:Y:S01]  /*15ab0*/  LDGSTS.E [R14+0x3000c], desc[UR60][R86.64], !P3 ;  /* 0x3000c000560e7fae */ /* 0x000fe2000d92187c */
[----:B------:R-:W4:Y:S03]  /*15ac0*/  LDC R5, c[0x0][0x230] ;  /* 0x00008c00ff057b82 */ /* 0x000f260000000800 */
[----:B------:R3:W-:Y:S01]  /*15ad0*/  STL.64 [R1+0x1f8], R26 ;  /* 0x0001f81a01007387 */ /* 0x0007e20000100a00 */
[----:B------:R-:W-:-:S03]  /*15ae0*/  LOP3.LUT R15, R0, 0x20, RZ, 0x3c, !PT ;  /* 0x00000020000f7812 */ /* 0x000fc600078e3cff */
[----:B------:R-:W-:Y:S04]  /*15af0*/  LDGSTS.E [R14+0x3400c], desc[UR60][R88.64], !P3 ;  /* 0x3400c000580e7fae */ /* 0x000fe8000d92187c */
[----:B------:R-:W-:Y:S04]  /*15b00*/  STL.64 [R1+0x2c68], R62 ;  /* 0x002c683e01007387 */ /* 0x000fe80000100a00 */
[----:B------:R-:W-:Y:S04]  /*15b10*/  LDGSTS.E [R14+0x3800c], desc[UR60][R90.64], !P3 ;  /* 0x3800c0005a0e7fae */ /* 0x000fe8000d92187c */
[----:B------:R-:W-:Y:S04]  /*15b20*/  STL.64 [R1+0x2c70], R64 ;  /* 0x002c704001007387 */ /* 0x000fe80000100a00 */
[----:B------:R-:W-:Y:S01]  /*15b30*/  LDGSTS.E [R14+0x3c00c], desc[UR60][R92.64], !P3 ;  /* 0x3c00c0005c0e7fae */ /* 0x000fe2000d92187c */
[----:B------:R-:W-:Y:S01]  /*15b40*/  ISETP.GE.U32.AND P3, PT, R3, 0x7fffff58, PT ;  /* 0x7fffff580300780c */ /* 0x000fe20003f66070 */
[----:B------:R-:W-:-:S02]  /*15b50*/  IMAD.SHL.U32 R3, R2, 0x8, RZ ;  /* 0x0000000802037824 */ /* 0x000fc400078e00ff */
[----:B------:R-:W-:Y:S04]  /*15b60*/  STL.64 [R1+0x2c78], R66 ;  /* 0x002c784201007387 */ /* 0x000fe80000100a00 */
[----:B------:R-:W-:Y:S01]  /*15b70*/  STL.64 [R1+0x2c80], R68 ;  /* 0x002c804401007387 */ /* 0x000fe20000100a00 */
[----:B--2---:R-:W-:-:S03]  /*15b80*/  IMAD.WIDE R54, R3, 0x4, R48 ;  /* 0x0000000403367825 */ /* 0x004fc600078e0230 */
[----:B------:R-:W-:Y:S01]  /*15b90*/  STL.64 [R1+0x2c88], R70 ;  /* 0x002c884601007387 */ /* 0x000fe20000100a00 */
[----:B------:R-:W-:-:S03]  /*15ba0*/  VIADD R15, R15, UR4 ;  /* 0x000000040f0f7c36 */ /* 0x000fc60008000000 */
[----:B------:R-:W-:Y:S01]  /*15bb0*/  STL.64 [R1+0x2c90], R72 ;  /* 0x002c904801007387 */ /* 0x000fe20000100a00 */
[----:B-1----:R-:W-:-:S03]  /*15bc0*/  IMAD.WIDE R52, R3, 0x4, R46 ;  /* 0x0000000403347825 */ /* 0x002fc600078e022e */
[----:B------:R-:W-:Y:S01]  /*15bd0*/  STL.64 [R1+0x2c98], R74 ;  /* 0x002c984a01007387 */ /* 0x000fe20000100a00 */
[----:B---3--:R-:W-:-:S03]  /*15be0*/  IMAD.WIDE R50, R3, 0x4, R44 ;  /* 0x0000000403327825 */ /* 0x008fc600078e022c */
[----:B------:R-:W-:Y:S01]  /*15bf0*/  STL.64 [R1+0x2ca0], R76 ;  /* 0x002ca04c01007387 */ /* 0x000fe20000100a00 */
[----:B------:R-:W-:-:S03]  /*15c00*/  IMAD.WIDE R26, R3, 0x4, R42 ;  /* 0x00000004031a7825 */ /* 0x000fc600078e022a */
[----:B------:R-:W-:Y:S01]  /*15c10*/  STL.64 [R1+0x2ca8], R78 ;  /* 0x002ca84e01007387 */ /* 0x000fe20000100a00 */
[----:B------:R-:W-:Y:S02]  /*15c20*/  VIADD R3, R6, 0xffffffd6 ;  /* 0xffffffd606037836 */ /* 0x000fe40000000000 */
[----:B------:R-:W1:Y:S01]  /*15c30*/  LDC R6, c[0x0][0x230] ;  /* 0x00008c00ff067b82 */ /* 0x000e620000000800 */
[----:B------:R-:W-:Y:S01]  /*15c40*/  STL.64 [R1+0x2cb0], R80 ;  /* 0x002cb05001007387 */ /* 0x000fe20000100a00 */
[----:B------:R-:W-:-:S03]  /*15c50*/  IMAD R4, R2, 0x9, RZ ;  /* 0x0000000902047824 */ /* 0x000fc600078e02ff */
[----:B------:R-:W-:Y:S04]  /*15c60*/  STL.64 [R1+0x2cb8], R82 ;  /* 0x002cb85201007387 */ /* 0x000fe80000100a00 */
[----:B------:R-:W-:Y:S04]  /*15c70*/  STL.64 [R1+0x2cc0], R84 ;  /* 0x002cc05401007387 */ /* 0x000fe80000100a00 */
[----:B------:R2:W-:Y:S04]  /*15c80*/  STL.64 [R1+0x7f0], R54 ;  /* 0x0007f03601007387 */ /* 0x0005e80000100a00 */
[----:B------:R2:W-:Y:S04]  /*15c90*/  LDGSTS.E [R15], desc[UR60][R54.64], !P2 ;  /* 0x00000000360f7fae */ /* 0x0005e8000d12187c */
[----:B------:R3:W-:Y:S04]  /*15ca0*/  STL.64 [R1+0x7e8], R52 ;  /* 0x0007e83401007387 */ /* 0x0007e80000100a00 */
[----:B------:R3:W-:Y:S04]  /*15cb0*/  LDGSTS.E [R15+0x4000], desc[UR60][R52.64], !P2 ;  /* 0x04000000340f7fae */ /* 0x0007e8000d12187c */
[----:B------:R4:W-:Y:S01]  /*15cc0*/  STL.64 [R1+0x7e0], R50 ;  /* 0x0007e03201007387 */ /* 0x0009e20000100a00 */
[----:B--2---:R-:W-:-:S03]  /*15cd0*/  IMAD.WIDE R54, R4, 0x4, R48 ;  /* 0x0000000404367825 */ /* 0x004fc600078e0230 */
[----:B------:R4:W-:Y:S04]  /*15ce0*/  LDGSTS.E [R15+0x8000], desc[UR60][R50.64], !P2 ;  /* 0x08000000320f7fae */ /* 0x0009e8000d12187c */
[----:B------:R2:W-:Y:S01]  /*15cf0*/  STL.64 [R1+0x7d8], R26 ;  /* 0x0007d81a01007387 */ /* 0x0005e20000100a00 */
[----:B---3--:R-:W-:-:S03]  /*15d00*/  IMAD.WIDE R52, R4, 0x4, R46 ;  /* 0x0000000404347825 */ /* 0x008fc600078e022e */
[----:B------:R2:W-:Y:S01]  /*15d10*/  LDGSTS.E [R15+0xc000], desc[UR60][R26.64], !P2 ;  /* 0x0c0000001a0f7fae */ /* 0x0005e2000d12187c */
[----:B------:R-:W-:Y:S01]  /*15d20*/  ISETP.GE.U32.AND P2, PT, R3, 0x7fffff57, PT ;  /* 0x7fffff570300780c */ /* 0x000fe20003f46070 */
[----:B----4-:R-:W-:Y:S02]  /*15d30*/  IMAD.WIDE R50, R4, 0x4, R44 ;  /* 0x0000000404327825 */ /* 0x010fe400078e022c */
[----:B------:R3:W-:Y:S02]  /*15d40*/  STL.64 [R1+0x7d0], R54 ;  /* 0x0007d03601007387 */ /* 0x0007e40000100a00 */
[----:B------:R-:W-:Y:S02]  /*15d50*/  IMAD R3, R2, 0xa, RZ ;  /* 0x0000000a02037824 */ /* 0x000fe400078e02ff */
[----:B------:R3:W-:Y:S01]  /*15d60*/  LDGSTS.E [R15+0x4], desc[UR60][R54.64], !P5 ;  /* 0x00004000360f7fae */ /* 0x0007e2000e92187c */
[----:B--2---:R-:W-:Y:S01]  /*15d70*/  IMAD.WIDE R26, R4, 0x4, R42 ;  /* 0x00000004041a7825 */ /* 0x004fe200078e022a */
[----:B------:R-:W-:-:S02]  /*15d80*/  IADD3 R4, R8, -0x2b, RZ ;  /* 0xffffffd508047810 */ /* 0x000fc40007ffe0ff */
[----:B------:R2:W-:Y:S01]  /*15d90*/  STL.64 [R1+0x7c8], R52 ;  /* 0x0007c83401007387 */ /* 0x0005e20000100a00 */
[----:B------:R-:W4:Y:S01]  /*15da0*/  LDC R8, c[0x0][0x230] ;  /* 0x00008c00ff087b82 */ /* 0x000f220000000800 */
[----:B------:R-:W-:Y:S02]  /*15db0*/  VIADD R5, R5, 0xffffffd4 ;  /* 0xffffffd405057836 */ /* 0x000fe40000000000 */
[----:B------:R2:W-:Y:S01]  /*15dc0*/  LDGSTS.E [R15+0x4004], desc[UR60][R52.64], !P5 ;  /* 0x04004000340f7fae */ /* 0x0005e2000e92187c */
[----:B---3--:R-:W-:-:S03]  /*15dd0*/  IMAD.WIDE R54, R3, 0x4, R48 ;  /* 0x0000000403367825 */ /* 0x008fc600078e0230 */
[----:B------:R3:W-:Y:S01]  /*15de0*/  STL.64 [R1+0x7c0], R50 ;  /* 0x0007c03201007387 */ /* 0x0007e20000100a00 */
[----:B------:R-:W-:Y:S02]  /*15df0*/  ISETP.GE.U32.AND P6, PT, R5, 0x7fffff55, PT ;  /* 0x7fffff550500780c */ /* 0x000fe40003fc6070 */
[----:B------:R-:W4:Y:S01]  /*15e00*/  LDC R5, c[0x0][0x230] ;  /* 0x00008c00ff057b82 */ /* 0x000f220000000800 */
[----:B------:R3:W-:Y:S01]  /*15e10*/  LDGSTS.E [R15+0x8004], desc[UR60][R50.64], !P5 ;  /* 0x08004000320f7fae */ /* 0x0007e2000e92187c */
[----:B--2---:R-:W-:-:S03]  /*15e20*/  IMAD.WIDE R52, R3, 0x4, R46 ;  /* 0x0000000403347825 */ /* 0x004fc600078e022e */
[----:B------:R2:W-:Y:S04]  /*15e30*/  STL.64 [R1+0x7b8], R26 ;  /* 0x0007b81a01007387 */ /* 0x0005e80000100a00 */
[----:B------:R2:W-:Y:S01]  /*15e40*/  LDGSTS.E [R15+0xc004], desc[UR60][R26.64], !P5 ;  /* 0x0c0040001a0f7fae */ /* 0x0005e2000e92187c */
[----:B---3--:R-:W-:-:S03]  /*15e50*/  IMAD.WIDE R50, R3, 0x4, R44 ;  /* 0x0000000403327825 */ /* 0x008fc600078e022c */
[----:B------:R3:W-:Y:S01]  /*15e60*/  STL.64 [R1+0x7b0], R54 ;  /* 0x0007b03601007387 */ /* 0x0007e20000100a00 */
[----:B------:R-:W-:-:S03]  /*15e70*/  ISETP.GE.U32.AND P5, PT, R4, 0x7fffff56, PT ;  /* 0x7fffff560400780c */ /* 0x000fc60003fa6070 */
[----:B------:R3:W-:Y:S01]  /*15e80*/  LDGSTS.E [R15+0x8], desc[UR60][R54.64], !P0 ;  /* 0x00008000360f7fae */ /* 0x0007e2000c12187c */
[----:B--2---:R-:W-:-:S03]  /*15e90*/  IMAD.WIDE R26, R3, 0x4, R42 ;  /* 0x00000004031a7825 */ /* 0x004fc600078e022a */
[----:B------:R2:W-:Y:S01]  /*15ea0*/  STL.64 [R1+0x7a8], R52 ;  /* 0x0007a83401007387 */ /* 0x0005e20000100a00 */
[----:B------:R-:W-:-:S03]  /*15eb0*/  IMAD R3, R2, 0xb, RZ ;  /* 0x0000000b02037824 */ /* 0x000fc600078e02ff */
[----:B------:R2:W-:Y:S01]  /*15ec0*/  LDGSTS.E [R15+0x4008], desc[UR60][R52.64], !P0 ;  /* 0x04008000340f7fae */ /* 0x0005e2000c12187c */
[----:B------:R-:W-:Y:S02]  /*15ed0*/  VIADD R4, R9, 0xffffffb7 ;  /* 0xffffffb709047836 */ /* 0x000fe40000000000 */
[C---:B---3--:R-:W-:Y:S01]  /*15ee0*/  IMAD.WIDE R54, R3.reuse, 0x4, R48 ;  /* 0x0000000403367825 */ /* 0x048fe200078e0230 */
[----:B------:R3:W-:Y:S04]  /*15ef0*/  STL.64 [R1+0x7a0], R50 ;  /* 0x0007a03201007387 */ /* 0x0007e80000100a00 */
[----:B------:R3:W-:Y:S04]  /*15f00*/  LDGSTS.E [R15+0x8008], desc[UR60][R50.64], !P0 ;  /* 0x08008000320f7fae */ /* 0x0007e8000c12187c */
[----:B------:R1:W-:Y:S01]  /*15f10*/  STL.64 [R1+0x798], R26 ;  /* 0x0007981a01007387 */ /* 0x0003e20000100a00 */
[----:B--2---:R-:W-:-:S03]  /*15f20*/  IMAD.WIDE R52, R3, 0x4, R46 ;  /* 0x0000000403347825 */ /* 0x004fc600078e022e */
[----:B------:R1:W-:Y:S01]  /*15f30*/  LDGSTS.E [R15+0xc008], desc[UR60][R26.64], !P0 ;  /* 0x0c0080001a0f7fae */ /* 0x0003e2000c12187c */
[----:B------:R-:W-:Y:S01]  /*15f40*/  ISETP.GE.U32.AND P0, PT, R4, 0x7fffff38, PT ;  /* 0x7fffff380400780c */ /* 0x000fe20003f06070 */
[C---:B---3--:R-:W-:Y:S02]  /*15f50*/  IMAD.WIDE R50, R3.reuse, 0x4, R44 ;  /* 0x0000000403327825 */ /* 0x048fe400078e022c */
[----:B------:R2:W-:Y:S02]  /*15f60*/  STL.64 [R1+0x790], R54 ;  /* 0x0007903601007387 */ /* 0x0005e40000100a00 */
[----:B------:R-:W-:Y:S02]  /*15f70*/  IMAD R4, R2, 0x28, RZ ;  /* 0x0000002802047824 */ /* 0x000fe400078e02ff */
        /* <DEDUP_REMOVED lines=20> */
[----:B------:R-:W4:Y:S03]  /*160c0*/  LDC R8, c[0x0][0x230] ;  /* 0x00008c00ff087b82 */ /* 0x000f260000000800 */
[----:B------:R2:W-:Y:S01]  /*160d0*/  LDGSTS.E [R15+0x14000], desc[UR60][R52.64], !P3 ;  /* 0x14000000340f7fae */ /* 0x0005e2000d92187c */
[----:B-1----:R-:W-:-:S03]  /*160e0*/  IMAD.WIDE R54, R3, 0x4, R48 ;  /* 0x0000000403367825 */ /* 0x002fc600078e0230 */
[----:B------:R1:W-:Y:S04]  /*160f0*/  STL.64 [R1+0x4e0], R50 ;  /* 0x0004e03201007387 */ /* 0x0003e80000100a00 */
[----:B------:R1:W-:Y:S01]  /*16100*/  LDGSTS.E [R15+0x18000], desc[UR60][R50.64], !P3 ;  /* 0x18000000320f7fae */ /* 0x0003e2000d92187c */
[----:B--2---:R-:W-:-:S03]  /*16110*/  IMAD.WIDE R52, R3, 0x4, R46 ;  /* 0x0000000403347825 */ /* 0x004fc600078e022e */
[----:B------:R2:W-:Y:S04]  /*16120*/  STL.64 [R1+0x4d8], R26 ;  /* 0x0004d81a01007387 */ /* 0x0005e80000100a00 */
[----:B------:R2:W-:Y:S01]  /*16130*/  LDGSTS.E [R15+0x1c000], desc[UR60][R26.64], !P3 ;  /* 0x1c0000001a0f7fae */ /* 0x0005e2000d92187c */
[----:B------:R-:W-:Y:S01]  /*16140*/  ISETP.GE.U32.AND P3, PT, R4, 0x7fffff36, PT ;  /* 0x7fffff360400780c */ /* 0x000fe20003f66070 */
[----:B-1----:R-:W-:Y:S02]  /*16150*/  IMAD.WIDE R50, R3, 0x4, R44 ;  /* 0x0000000403327825 */ /* 0x002fe400078e022c */
[----:B------:R1:W-:Y:S02]  /*16160*/  STL.64 [R1+0x4d0], R54 ;  /* 0x0004d03601007387 */ /* 0x0003e40000100a00 */
[----:B------:R-:W-:-:S02]  /*16170*/  IMAD R4, R2, 0x2a, RZ ;  /* 0x0000002a02047824 */ /* 0x000fc400078e02ff */
[----:B------:R1:W-:Y:S01]  /*16180*/  LDGSTS.E [R15+0x10004], desc[UR60][R54.64], !P2 ;  /* 0x10004000360f7fae */ /* 0x0003e2000d12187c */
[----:B--2---:R-:W-:-:S03]  /*16190*/  IMAD.WIDE R26, R3, 0x4, R42 ;  /* 0x00000004031a7825 */ /* 0x004fc600078e022a */
[----:B------:R2:W-:Y:S01]  /*161a0*/  STL.64 [R1+0x4c8], R52 ;  /* 0x0004c83401007387 */ /* 0x0005e20000100a00 */
[----:B------:R-:W-:-:S03]  /*161b0*/  VIADD R3, R5, 0xffffffb4 ;  /* 0xffffffb405037836 */ /* 0x000fc60000000000 */
[----:B------:R2:W-:Y:S01]  /*161c0*/  LDGSTS.E [R15+0x14004], desc[UR60][R52.64], !P2 ;  /* 0x14004000340f7fae */ /* 0x0005e2000d12187c */
[----:B------:R-:W4:Y:S01]  /*161d0*/  LDC R5, c[0x0][0x230] ;  /* 0x00008c00ff057b82 */ /* 0x000f220000000800 */
[C---:B-1----:R-:W-:Y:S02]  /*161e0*/  IMAD.WIDE R54, R4.reuse, 0x4, R48 ;  /* 0x0000000404367825 */ /* 0x042fe400078e0230 */
[----:B------:R1:W-:Y:S04]  /*161f0*/  STL.64 [R1+0x4c0], R50 ;  /* 0x0004c03201007387 */ /* 0x0003e80000100a00 */
[----:B------:R1:W-:Y:S04]  /*16200*/  LDGSTS.E [R15+0x18004], desc[UR60][R50.64], !P2 ;  /* 0x18004000320f7fae */ /* 0x0003e8000d12187c */
[----:B------:R3:W-:Y:S01]  /*16210*/  STL.64 [R1+0x4b8], R26 ;  /* 0x0004b81a01007387 */ /* 0x0007e20000100a00 */
[----:B--2---:R-:W-:-:S03]  /*16220*/  IMAD.WIDE R52, R4, 0x4, R46 ;  /* 0x0000000404347825 */ /* 0x004fc600078e022e */
[----:B------:R3:W-:Y:S01]  /*16230*/  LDGSTS.E [R15+0x1c004], desc[UR60][R26.64], !P2 ;  /* 0x1c0040001a0f7fae */ /* 0x0007e2000d12187c */
[----:B------:R-:W-:Y:S01]  /*16240*/  ISETP.GE.U32.AND P2, PT, R3, 0x7fffff35, PT ;  /* 0x7fffff350300780c */ /* 0x000fe20003f46070 */
[----:B-1----:R-:W-:Y:S02]  /*16250*/  IMAD.WIDE R50, R4, 0x4, R44 ;  /* 0x0000000404327825 */ /* 0x002fe400078e022c */
[----:B------:R1:W-:Y:S02]  /*16260*/  STL.64 [R1+0x4b0], R54 ;  /* 0x0004b03601007387 */ /* 0x0003e40000100a00 */
[----:B------:R-:W-:Y:S02]  /*16270*/  IMAD R3, R2, 0x2b, RZ ;  /* 0x0000002b02037824 */ /* 0x000fe400078e02ff */
[----:B------:R1:W-:Y:S01]  /*16280*/  LDGSTS.E [R15+0x10008], desc[UR60][R54.64], !P5 ;  /* 0x10008000360f7fae */ /* 0x0003e2000e92187c */
[----:B---3--:R-:W-:-:S03]  /*16290*/  IMAD.WIDE R26, R4, 0x4, R42 ;  /* 0x00000004041a7825 */ /* 0x008fc600078e022a */
[----:B------:R2:W-:Y:S01]  /*162a0*/  STL.64 [R1+0x4a8], R52 ;  /* 0x0004a83401007387 */ /* 0x0005e20000100a00 */
[----:B------:R-:W-:-:S03]  /*162b0*/  VIADD R4, R6, 0xffffff97 ;  /* 0xffffff9706047836 */ /* 0x000fc60000000000 */
[----:B------:R2:W-:Y:S01]  /*162c0*/  LDGSTS.E [R15+0x14008], desc[UR60][R52.64], !P5 ;  /* 0x14008000340f7fae */ /* 0x0005e2000e92187c */
[----:B------:R-:W3:Y:S03]  /*162d0*/  LDC R6, c[0x0][0x230] ;  /* 0x00008c00ff067b82 */ /* 0x000ee60000000800 */
[----:B------:R4:W-:Y:S01]  /*162e0*/  STL.64 [R1+0x4a0], R50 ;  /* 0x0004a03201007387 */ /* 0x0009e20000100a00 */
[----:B-1----:R-:W-:-:S03]  /*162f0*/  IMAD.WIDE R54, R3, 0x4, R48 ;  /* 0x0000000403367825 */ /* 0x002fc600078e0230 */
[----:B------:R4:W-:Y:S04]  /*16300*/  LDGSTS.E [R15+0x18008], desc[UR60][R50.64], !P5 ;  /* 0x18008000320f7fae */ /* 0x0009e8000e92187c */
[----:B------:R1:W-:Y:S01]  /*16310*/  STL.64 [R1+0x498], R26 ;  /* 0x0004981a01007387 */ /* 0x0003e20000100a00 */
[----:B--2---:R-:W-:-:S03]  /*16320*/  IMAD.WIDE R52, R3, 0x4, R46 ;  /* 0x0000000403347825 */ /* 0x004fc600078e022e */
[----:B------:R1:W-:Y:S01]  /*16330*/  LDGSTS.E [R15+0x1c008], desc[UR60][R26.64], !P5 ;  /* 0x1c0080001a0f7fae */ /* 0x0003e2000e92187c */
[----:B------:R-:W-:Y:S01]  /*16340*/  ISETP.GE.U32.AND P5, PT, R4, 0x7fffff18, PT ;  /* 0x7fffff180400780c */ /* 0x000fe20003fa6070 */
[C---:B----4-:R-:W-:Y:S02]  /*16350*/  IMAD.WIDE R50, R3.reuse, 0x4, R44 ;  /* 0x0000000403327825 */ /* 0x050fe400078e022c */
[----:B------:R2:W-:Y:S02]  /*16360*/  STL.64 [R1+0x490], R54 ;  /* 0x0004903601007387 */ /* 0x0005e40000100a00 */
[----:B------:R-:W-:Y:S02]  /*16370*/  IMAD R4, R2, 0x48, RZ ;  /* 0x0000004802047824 */ /* 0x000fe400078e02ff */
[----:B------:R2:W-:Y:S01]  /*16380*/  LDGSTS.E [R15+0x1000c], desc[UR60][R54.64], !P6 ;  /* 0x1000c000360f7fae */ /* 0x0005e2000f12187c */
[----:B-1----:R-:W-:-:S03]  /*16390*/  IMAD.WIDE R26, R3, 0x4, R42 ;  /* 0x00000004031a7825 */ /* 0x002fc600078e022a */
[----:B------:R1:W-:Y:S01]  /*163a0*/  STL.64 [R1+0x488], R52 ;  /* 0x0004883401007387 */ /* 0x0003e20000100a00 */
[----:B------:R-:W-:-:S03]  /*163b0*/  VIADD R3, R8, 0xffffff96 ;  /* 0xffffff9608037836 */ /* 0x000fc60000000000 */
[----:B------:R1:W-:Y:S01]  /*163c0*/  LDGSTS.E [R15+0x1400c], desc[UR60][R52.64], !P6 ;  /* 0x1400c000340f7fae */ /* 0x0003e2000f12187c */
[----:B------:R-:W4:Y:S01]  /*163d0*/  LDC R8, c[0x0][0x230] ;  /* 0x00008c00ff087b82 */ /* 0x000f220000000800 */
[C---:B--2---:R-:W-:Y:S02]  /*163e0*/  IMAD.WIDE R54, R4.reuse, 0x4, R48 ;  /* 0x0000000404367825 */ /* 0x044fe400078e0230 */
[----:B------:R2:W-:Y:S04]  /*163f0*/  STL.64 [R1+0x480], R50 ;  /* 0x0004803201007387 */ /* 0x0005e80000100a00 */
[----:B------:R2:W-:Y:S01]  /*16400*/  LDGSTS.E [R15+0x1800c], desc[UR60][R50.64], !P6 ;  /* 0x1800c000320f7fae */ /* 0x0005e2000f12187c */
[----:B-1----:R-:W-:-:S03]  /*16410*/  IMAD.WIDE R52, R4, 0x4, R46 ;  /* 0x0000000404347825 */ /* 0x002fc600078e022e */
[----:B------:R1:W-:Y:S04]  /*16420*/  STL.64 [R1+0x478], R26 ;  /* 0x0004781a01007387 */ /* 0x0003e80000100a00 */
[----:B------:R1:W-:Y:S01]  /*16430*/  LDGSTS.E [R15+0x1c00c], desc[UR60][R26.64], !P6 ;  /* 0x1c00c0001a0f7fae */ /* 0x0003e2000f12187c */
[----:B------:R-:W-:Y:S01]  /*16440*/  ISETP.GE.U32.AND P6, PT, R3, 0x7fffff17, PT ;  /* 0x7fffff170300780c */ /* 0x000fe20003fc6070 */
[----:B------:R-:W-:Y:S02]  /*16450*/  IMAD R3, R2, 0x49, RZ ;  /* 0x0000004902037824 */ /* 0x000fe400078e02ff */
[C---:B--2---:R-:W-:Y:S01]  /*16460*/  IMAD.WIDE R50, R4.reuse, 0x4, R44 ;  /* 0x0000000404327825 */ /* 0x044fe200078e022c */
[----:B------:R2:W-:Y:S04]  /*16470*/  STL.64 [R1+0x1f0], R54 ;  /* 0x0001f03601007387 */ /* 0x0005e80000100a00 */
[----:B------:R2:W-:Y:S01]  /*16480*/  LDGSTS.E [R15+0x20000], desc[UR60][R54.64], !P0 ;  /* 0x20000000360f7fae */ /* 0x0005e2000c12187c */
[----:B-1----:R-:W-:Y:S01]  /*16490*/  IMAD.WIDE R26, R4, 0x4, R42 ;  /* 0x00000004041a7825 */ /* 0x002fe200078e022a */
[----:B------:R-:W-:-:S02]  /*164a0*/  IADD3 R4, R5, -0x6b, RZ ;  /* 0xffffff9505047810 */ /* 0x000fc40007ffe0ff */
[----:B------:R1:W-:Y:S01]  /*164b0*/  STL.64 [R1+0x1e8], R52 ;  /* 0x0001e83401007387 */ /* 0x0003e20000100a00 */
[----:B------:R-:W4:Y:S03]  /*164c0*/  LDC R5, c[0x0][0x230] ;  /* 0x00008c00ff057b82 */ /* 0x000f260000000800 */
[----:B------:R1:W-:Y:S01]  /*164d0*/  LDGSTS.E [R15+0x24000], desc[UR60][R52.64], !P0 ;  /* 0x24000000340f7fae */ /* 0x0003e2000c12187c */
[----:B--2---:R-:W-:-:S03]  /*164e0*/  IMAD.WIDE R54, R3, 0x4, R48 ;  /* 0x0000000403367825 */ /* 0x004fc600078e0230 */
[----:B------:R2:W-:Y:S04]  /*164f0*/  STL.64 [R1+0x1e0], R50 ;  /* 0x0001e03201007387 */ /* 0x0005e80000100a00 */
[----:B------:R2:W-:Y:S04]  /*16500*/  LDGSTS.E [R15+0x28000], desc[UR60][R50.64], !P0 ;  /* 0x28000000320f7fae */ /* 0x0005e8000c12187c */
[----:B------:R3:W-:Y:S01]  /*16510*/  STL.64 [R1+0x1d8], R26 ;  /* 0x0001d81a01007387 */ /* 0x0007e20000100a00 */
[----:B-1----:R-:W-:-:S03]  /*16520*/  IMAD.WIDE R52, R3, 0x4, R46 ;  /* 0x0000000403347825 */ /* 0x002fc600078e022e */
[----:B------:R3:W-:Y:S01]  /*16530*/  LDGSTS.E [R15+0x2c000], desc[UR60][R26.64], !P0 ;  /* 0x2c0000001a0f7fae */ /* 0x0007e2000c12187c */
[----:B------:R-:W-:Y:S01]  /*16540*/  ISETP.GE.U32.AND P0, PT, R4, 0x7fffff16, PT ;  /* 0x7fffff160400780c */ /* 0x000fe20003f06070 */
[----:B------:R-:W-:Y:S02]  /*16550*/  IMAD R4, R2, 0x4a, RZ ;  /* 0x0000004a02047824 */ /* 0x000fe400078e02ff */
[C---:B--2---:R-:W-:Y:S01]  /*16560*/  IMAD.WIDE R50, R3.reuse, 0x4, R44 ;  /* 0x0000000403327825 */ /* 0x044fe200078e022c */
[----:B------:R1:W-:Y:S04]  /*16570*/  STL.64 [R1+0x1d0], R54 ;  /* 0x0001d03601007387 */ /* 0x0003e80000100a00 */
[----:B------:R1:W-:Y:S01]  /*16580*/  LDGSTS.E [R15+0x20004], desc[UR60][R54.64], !P4 ;  /* 0x20004000360f7fae */ /* 0x0003e2000e12187c */
[----:B---3--:R-:W-:-:S03]  /*16590*/  IMAD.WIDE R26, R3, 0x4, R42 ;  /* 0x00000004031a7825 */ /* 0x008fc600078e022a */
[----:B------:R2:W-:Y:S01]  /*165a0*/  STL.64 [R1+0x1c8], R52 ;  /* 0x0001c83401007387 */ /* 0x0005e20000100a00 */
[----:B------:R-:W-:-:S03]  /*165b0*/  VIADD R3, R6, 0xffffff94 ;  /* 0xffffff9406037836 */ /* 0x000fc60000000000 */
[----:B------:R2:W-:Y:S01]  /*165c0*/  LDGSTS.E [R15+0x24004], desc[UR60][R52.64], !P4 ;  /* 0x24004000340f7fae */ /* 0x0005e2000e12187c */
[----:B------:R-:W3:Y:S01]  /*165d0*/  LDC R6, c[0x0][0x230] ;  /* 0x00008c00ff067b82 */ /* 0x000ee20000000800 */
[C---:B-1----:R-:W-:Y:S02]  /*165e0*/  IMAD.WIDE R54, R4.reuse, 0x4, R48 ;  /* 0x0000000404367825 */ /* 0x042fe400078e0230 */
[----:B------:R1:W-:Y:S04]  /*165f0*/  STL.64 [R1+0x1c0], R50 ;  /* 0x0001c03201007387 */ /* 0x0003e80000100a00 */
[----:B------:R1:W-:Y:S01]  /*16600*/  LDGSTS.E [R15+0x28004], desc[UR60][R50.64], !P4 ;  /* 0x28004000320f7fae */ /* 0x0003e2000e12187c */
[----:B--2---:R-:W-:-:S03]  /*16610*/  IMAD.WIDE R52, R4, 0x4, R46 ;  /* 0x0000000404347825 */ /* 0x004fc600078e022e */
[----:B------:R2:W-:Y:S04]  /*16620*/  STL.64 [R1+0x1b8], R26 ;  /* 0x0001b81a01007387 */ /* 0x0005e80000100a00 */
[----:B------:R2:W-:Y:S01]  /*16630*/  LDGSTS.E [R15+0x2c004], desc[UR60][R26.64], !P4 ;  /* 0x2c0040001a0f7fae */ /* 0x0005e2000e12187c */
[----:B-1----:R-:W-:-:S03]  /*16640*/  IMAD.WIDE R50, R4, 0x4, R44 ;  /* 0x0000000404327825 */ /* 0x002fc600078e022c */
[----:B------:R-:W-:Y:S01]  /*16650*/  LDGSTS.E [R15+0x20008], desc[UR60][R54.64], !P3 ;  /* 0x20008000360f7fae */ /* 0x000fe2000d92187c */
[----:B------:R-:W-:Y:S01]  /*16660*/  ISETP.GE.U32.AND P4, PT, R3, 0x7fffff15, PT ;  /* 0x7fffff150300780c */ /* 0x000fe20003f86070 */
[----:B------:R-:W-:Y:S02]  /*16670*/  IMAD R3, R2, 0x4b, RZ ;  /* 0x0000004b02037824 */ /* 0x000fe400078e02ff */
[----:B------:R1:W-:Y:S01]  /*16680*/  LDGSTS.E [R15+0x24008], desc[UR60][R52.64], !P3 ;  /* 0x24008000340f7fae */ /* 0x0003e2000d92187c */
[----:B--2---:R-:W-:Y:S01]  /*16690*/  IMAD.WIDE R26, R4, 0x4, R42 ;  /* 0x00000004041a7825 */ /* 0x004fe200078e022a */
[----:B----4-:R-:W-:Y:S02]  /*166a0*/  IADD3 R4, R8, -0xd, RZ ;  /* 0xfffffff308047810 */ /* 0x010fe40007ffe0ff */
[----:B------:R2:W-:Y:S04]  /*166b0*/  LDGSTS.E [R15+0x28008], desc[UR60][R50.64], !P3 ;  /* 0x28008000320f7fae */ /* 0x0005e8000d92187c */
[----:B------:R4:W-:Y:S01]  /*166c0*/  LDGSTS.E [R15+0x2c008], desc[UR60][R26.64], !P3 ;  /* 0x2c0080001a0f7fae */ /* 0x0009e2000d92187c */
[----:B------:R-:W-:-:S02]  /*166d0*/  ISETP.GE.U32.AND P3, PT, R4, 0x7fffff74, PT ;  /* 0x7fffff740400780c */ /* 0x000fc40003f66070 */
[----:B------:R-:W3:Y:S01]  /*166e0*/  LDC R4, c[0x0][0x230] ;  /* 0x00008c00ff047b82 */ /* 0x000ee20000000800 */
[----:B------:R-:W-:Y:S01]  /*166f0*/  STL.64 [R1+0x1b0], R54 ;  /* 0x0001b03601007387 */ /* 0x000fe20000100a00 */
[----:B------:R-:W-:-:S03]  /*16700*/  IMAD.MOV.U32 R116, RZ, RZ, R114 ;  /* 0x000000ffff747224 */ /* 0x000fc600078e0072 */
[----:B------:R1:W-:Y:S01]  /*16710*/  STL.64 [R1+0x1a8], R52 ;  /* 0x0001a83401007387 */ /* 0x0003e20000100a00 */
[----:B------:R-:W-:-:S03]  /*16720*/  MOV R114, R112 ;  /* 0x0000007000727202 */ /* 0x000fc60000000f00 */
[----:B------:R2:W-:Y:S01]  /*16730*/  STL.64 [R1+0x1a0], R50 ;  /* 0x0001a03201007387 */ /* 0x0005e20000100a00 */
[----:B------:R-:W-:-:S03]  /*16740*/  IMAD.WIDE R8, R3, 0x4, R42 ;  /* 0x0000000403087825 */ /* 0x000fc600078e022a */
[----:B------:R4:W-:Y:S01]  /*16750*/  STL.64 [R1+0x198], R26 ;  /* 0x0001981a01007387 */ /* 0x0009e20000100a00 */
[----:B-1----:R-:W-:-:S04]  /*16760*/  IMAD.WIDE R52, R3, 0x4, R48 ;  /* 0x0000000403347825 */ /* 0x002fc800078e0230 */
[C---:B--2---:R-:W-:Y:S01]  /*16770*/  IMAD.WIDE R50, R3.reuse, 0x4, R46 ;  /* 0x0000000403327825 */ /* 0x044fe200078e022e */
[----:B------:R-:W-:Y:S03]  /*16780*/  LDGSTS.E [R15+0x2000c], desc[UR60][R52.64], !P2 ;  /* 0x2000c000340f7fae */ /* 0x000fe6000d12187c */
[----:B----4-:R-:W-:Y:S01]  /*16790*/  IMAD.WIDE R26, R3, 0x4, R44 ;  /* 0x00000004031a7825 */ /* 0x010fe200078e022c */
[----:B------:R-:W-:Y:S03]  /*167a0*/  LDGSTS.E [R15+0x2400c], desc[UR60][R50.64], !P2 ;  /* 0x2400c000320f7fae */ /* 0x000fe6000d12187c */
[----:B------:R-:W-:Y:S01]  /*167b0*/  IMAD.MOV.U32 R112, RZ, RZ, R110 ;  /* 0x000000ffff707224 */ /* 0x000fe200078e006e */
[----:B------:R-:W-:Y:S01]  /*167c0*/  MOV R110, R108 ;  /* 0x0000006c006e7202 */ /* 0x000fe20000000f00 */
[----:B------:R-:W-:Y:S01]  /*167d0*/  VIADD R3, R5, 0xfffffff2 ;  /* 0xfffffff205037836 */ /* 0x000fe20000000000 */
[----:B------:R-:W-:Y:S01]  /*167e0*/  LDGSTS.E [R15+0x2800c], desc[UR60][R26.64], !P2 ;  /* 0x2800c0001a0f7fae */ /* 0x000fe2000d12187c */
[----:B------:R-:W1:Y:S01]  /*167f0*/  LDC R5, c[0x0][0x230] ;  /* 0x00008c00ff057b82 */ /* 0x000e620000000800 */
[----:B------:R-:W-:Y:S01]  /*16800*/  IMAD.MOV.U32 R108, RZ, RZ, R106 ;  /* 0x000000ffff6c7224 */ /* 0x000fe200078e006a */
[----:B------:R-:W-:Y:S01]  /*16810*/  MOV R106, R104 ;  /* 0x00000068006a7202 */ /* 0x000fe20000000f00 */
[----:B------:R-:W-:Y:S01]  /*16820*/  IMAD.MOV.U32 R104, RZ, RZ, R100 ;  /* 0x000000ffff687224 */ /* 0x000fe200078e0064 */
[----:B------:R2:W-:Y:S01]  /*16830*/  LDGSTS.E [R15+0x2c00c], desc[UR60][R8.64], !P2 ;  /* 0x2c00c000080f7fae */ /* 0x0005e2000d12187c */
[----:B------:R-:W-:Y:S01]  /*16840*/  IMAD.MOV.U32 R117, RZ, RZ, R115 ;  /* 0x000000ffff757224 */ /* 0x000fe200078e0073 */
[----:B------:R-:W-:Y:S01]  /*16850*/  ISETP.GE.U32.AND P2, PT, R3, 0x7fffff73, PT ;  /* 0x7fffff730300780c */ /* 0x000fe20003f46070 */
[----:B------:R-:W-:Y:S01]  /*16860*/  IMAD R100, R2, 0x68, RZ ;  /* 0x0000006802647824 */ /* 0x000fe200078e02ff */
[----:B---3--:R-:W-:Y:S01]  /*16870*/  IADD3 R3, R6, -0xf, RZ ;  /* 0xfffffff106037810 */ /* 0x008fe20007ffe0ff */
[----:B------:R-:W-:Y:S01]  /*16880*/  IMAD.MOV.U32 R115, RZ, RZ, R113 ;  /* 0x000000ffff737224 */ /* 0x000fe200078e0071 */
[----:B------:R-:W3:Y:S01]  /*16890*/  LDC R6, c[0x0][0x230] ;  /* 0x00008c00ff067b82 */ /* 0x000ee20000000800 */
[----:B------:R-:W-:-:S02]  /*168a0*/  IMAD.MOV.U32 R113, RZ, RZ, R111 ;  /* 0x000000ffff717224 */ /* 0x000fc400078e006f */
[----:B------:R-:W-:Y:S02]  /*168b0*/  IMAD.MOV.U32 R111, RZ, RZ, R109 ;  /* 0x000000ffff6f7224 */ /* 0x000fe400078e006d */
[----:B------:R-:W-:Y:S02]  /*168c0*/  IMAD.MOV.U32 R109, RZ, RZ, R107 ;  /* 0x000000ffff6d7224 */ /* 0x000fe400078e006b */
[----:B------:R-:W-:-:S04]  /*168d0*/  IMAD.WIDE R94, R100, 0x4, R48 ;  /* 0x00000004645e7825 */ /* 0x000fc800078e0230 */
[----:B------:R-:W-:Y:S01]  /*168e0*/  IMAD.MOV.U32 R107, RZ, RZ, R105 ;  /* 0x000000ffff6b7224 */ /* 0x000fe200078e0069 */
[----:B------:R-:W-:Y:S01]  /*168f0*/  MOV R132, R102 ;  /* 0x0000006600847202 */ /* 0x000fe20000000f00 */
[----:B------:R-:W-:Y:S01]  /*16900*/  IMAD.MOV.U32 R126, RZ, RZ, R108 ;  /* 0x000000ffff7e7224 */ /* 0x000fe200078e006c */
[----:B------:R-:W-:Y:S01]  /*16910*/  LDGSTS.E [R15+0x30000], desc[UR60][R94.64], !P5 ;  /* 0x300000005e0f7fae */ /* 0x000fe2000e92187c */
[----:B------:R-:W-:-:S04]  /*16920*/  IMAD.WIDE R96, R100, 0x4, R46 ;  /* 0x0000000464607825 */ /* 0x000fc800078e022e */
[----:B------:R-:W-:Y:S01]  /*16930*/  IMAD.MOV.U32 R105, RZ, RZ, R101 ;  /* 0x000000ffff697224 */ /* 0x000fe200078e0065 */
[----:B------:R-:W-:Y:S01]  /*16940*/  LDGSTS.E [R15+0x34000], desc[UR60][R96.64], !P5 ;  /* 0x34000000600f7fae */ /* 0x000fe2000e92187c */
[----:B------:R-:W-:Y:S02]  /*16950*/  IMAD R108, R2, 0x69, RZ ;  /* 0x00000069026c7824 */ /* 0x000fe400078e02ff */
[----:B------:R-:W-:-:S04]  /*16960*/  IMAD.WIDE R98, R100, 0x4, R44 ;  /* 0x0000000464627825 */ /* 0x000fc800078e022c */
[----:B------:R-:W-:Y:S01]  /*16970*/  IMAD.WIDE R100, R100, 0x4, R42 ;  /* 0x0000000464647825 */ /* 0x000fe200078e022a */
[----:B------:R-:W-:Y:S01]  /*16980*/  MOV R128, R106 ;  /* 0x0000006a00807202 */ /* 0x000fe20000000f00 */
[----:B------:R-:W-:Y:S02]  /*16990*/  LDGSTS.E [R15+0x38000], desc[UR60][R98.64], !P5 ;  /* 0x38000000620f7fae */ /* 0x000fe4000e92187c */
[----:B------:R-:W-:Y:S02]  /*169a0*/  IMAD.MOV.U32 R133, RZ, RZ, R103 ;  /* 0x000000ffff857224 */ /* 0x000fe400078e0067 */
[----:B------:R-:W-:Y:S01]  /*169b0*/  IMAD.MOV.U32 R142, RZ, RZ, R104 ;  /* 0x000000ffff8e7224 */ /* 0x000fe200078e0068 */
[----:B------:R-:W-:Y:S01]  /*169c0*/  STL.64 [R1+0x190], R52 ;  /* 0x0001903401007387 */ /* 0x000fe20000100a00 */
[----:B------:R-:W-:Y:S02]  /*169d0*/  IMAD.MOV.U32 R143, RZ, RZ, R105 ;  /* 0x000000ffff8f7224 */ /* 0x000fe400078e0069 */
[----:B------:R-:W-:Y:S01]  /*169e0*/  IMAD.WIDE R102, R108, 0x4, R48 ;  /* 0x000000046c667825 */ /* 0x000fe200078e0230 */
[----:B------:R-:W-:Y:S01]  /*169f0*/  LDGSTS.E [R15+0x3c000], desc[UR60][R100.64], !P5 ;  /* 0x3c000000640f7fae */ /* 0x000fe2000e92187c */
[----:B------:R-:W-:-:S02]  /*16a00*/  ISETP.GE.U32.AND P5, PT, R3, 0x7fffff72, PT ;  /* 0x7fffff720300780c */ /* 0x000fc40003fa6070 */
[----:B------:R-:W-:Y:S02]  /*16a10*/  IMAD.MOV.U32 R130, RZ, RZ, R116 ;  /* 0x000000ffff827224 */ /* 0x000fe400078e0074 */
[----:B------:R-:W-:Y:S01]  /*16a20*/  IMAD.MOV.U32 R129, RZ, RZ, R107 ;  /* 0x000000ffff817224 */ /* 0x000fe200078e006b */
[----:B------:R-:W-:Y:S01]  /*16a30*/  STL.64 [R1+0x188], R50 ;  /* 0x0001883201007387 */ /* 0x000fe20000100a00 */
[----:B------:R-:W-:Y:S01]  /*16a40*/  IMAD.WIDE R104, R108, 0x4, R46 ;  /* 0x000000046c687825 */ /* 0x000fe200078e022e */
[----:B------:R-:W-:Y:S02]  /*16a50*/  MOV R136, R110 ;  /* 0x0000006e00887202 */ /* 0x000fe40000000f00 */
[----:B------:R-:W-:Y:S01]  /*16a60*/  LDGSTS.E [R15+0x30004], desc[UR60][R102.64], !P6 ;  /* 0x30004000660f7fae */ /* 0x000fe2000f12187c */
[----:B------:R-:W-:Y:S02]  /*16a70*/  IMAD.MOV.U32 R127, RZ, RZ, R109 ;  /* 0x000000ffff7f7224 */ /* 0x000fe400078e006d */
[----:B------:R-:W-:-:S02]  /*16a80*/  IMAD R116, R2, 0x6a, RZ ;  /* 0x0000006a02747824 */ /* 0x000fc400078e02ff */
[C---:B------:R-:W-:Y:S01]  /*16a90*/  IMAD.WIDE R106, R108.reuse, 0x4, R44 ;  /* 0x000000046c6a7825 */ /* 0x040fe200078e022c */
[----:B------:R-:W-:Y:S03]  /*16aa0*/  STL.64 [R1+0x180], R26 ;  /* 0x0001801a01007387 */ /* 0x000fe60000100a00 */
[----:B------:R-:W-:Y:S01]  /*16ab0*/  IMAD.WIDE R108, R108, 0x4, R42 ;  /* 0x000000046c6c7825 */ /* 0x000fe200078e022a */
[----:B------:R2:W-:Y:S03]  /*16ac0*/  STL.64 [R1+0x178], R8 ;  /* 0x0001780801007387 */ /* 0x0005e60000100a00 */
[----:B------:R-:W-:Y:S01]  /*16ad0*/  VIADD R3, R4, 0xfffffff0 ;  /* 0xfffffff004037836 */ /* 0x000fe20000000000 */
[----:B------:R-:W-:Y:S01]  /*16ae0*/  LDGSTS.E [R15+0x34004], desc[UR60][R104.64], !P6 ;  /* 0x34004000680f7fae */ /* 0x000fe2000f12187c */
[----:B------:R-:W-:Y:S01]  /*16af0*/  IMAD.MOV.U32 R137, RZ, RZ, R111 ;  /* 0x000000ffff897224 */ /* 0x000fe200078e006f */
[----:B------:R-:W-:Y:S01]  /*16b00*/  MOV R140, R114 ;  /* 0x00000072008c7202 */ /* 0x000fe20000000f00 */
[----:B------:R-:W-:Y:S01]  /*16b10*/  IMAD.MOV.U32 R138, RZ, RZ, R112 ;  /* 0x000000ffff8a7224 */ /* 0x000fe200078e0070 */
[----:B------:R-:W-:Y:S01]  /*16b20*/  LDGSTS.E [R15+0x38004], desc[UR60][R106.64], !P6 ;  /* 0x380040006a0f7fae */ /* 0x000fe2000f12187c */
[----:B------:R-:W-:-:S02]  /*16b30*/  IMAD.MOV.U32 R139, RZ, RZ, R113 ;  /* 0x000000ffff8b7224 */ /* 0x000fc400078e0071 */
[C---:B------:R-:W-:Y:S01]  /*16b40*/  IMAD.WIDE R110, R116.reuse, 0x4, R48 ;  /* 0x00000004746e7825 */ /* 0x040fe200078e0230 */
[----:B--2---:R-:W2:Y:S01]  /*16b50*/  LDC R8, c[0x0][0x230] ;  /* 0x00008c00ff087b82 */ /* 0x004ea20000000800 */
[----:B------:R-:W-:Y:S02]  /*16b60*/  LDGSTS.E [R15+0x3c004], desc[UR60][R108.64], !P6 ;  /* 0x3c0040006c0f7fae */ /* 0x000fe4000f12187c */
[----:B------:R-:W-:Y:S02]  /*16b70*/  IMAD.MOV.U32 R141, RZ, RZ, R115 ;  /* 0x000000ffff8d7224 */ /* 0x000fe400078e0073 */
[----:B------:R-:W-:Y:S01]  /*16b80*/  IMAD.WIDE R112, R116, 0x4, R46 ;  /* 0x0000000474707825 */ /* 0x000fe200078e022e */
[----:B------:R-:W-:Y:S01]  /*16b90*/  ISETP.GE.U32.AND P6, PT, R3, 0x7fffff71, PT ;  /* 0x7fffff710300780c */ /* 0x000fe20003fc6070 */
[----:B------:R-:W-:Y:S02]  /*16ba0*/  LDGSTS.E [R15+0x30008], desc[UR60][R110.64], !P0 ;  /* 0x300080006e0f7fae */ /* 0x000fe4000c12187c */
[----:B------:R-:W-:-:S02]  /*16bb0*/  IMAD.MOV.U32 R131, RZ, RZ, R117 ;  /* 0x000000ffff837224 */ /* 0x000fc400078e0075 */
[----:B------:R-:W-:Y:S01]  /*16bc0*/  IMAD R124, R2, 0x6b, RZ ;  /* 0x0000006b027c7824 */ /* 0x000fe200078e02ff */
[----:B------:R-:W-:Y:S01]  /*16bd0*/  LDGSTS.E [R15+0x34008], desc[UR60][R112.64], !P0 ;  /* 0x34008000700f7fae */ /* 0x000fe2000c12187c */
[----:B------:R-:W-:-:S04]  /*16be0*/  IMAD.WIDE R114, R116, 0x4, R44 ;  /* 0x0000000474727825 */ /* 0x000fc800078e022c */
[----:B------:R-:W-:Y:S01]  /*16bf0*/  IMAD.WIDE R116, R116, 0x4, R42 ;  /* 0x0000000474747825 */ /* 0x000fe200078e022a */
[----:B------:R-:W-:Y:S03]  /*16c00*/  LDGSTS.E [R15+0x38008], desc[UR60][R114.64], !P0 ;  /* 0x38008000720f7fae */ /* 0x000fe6000c12187c */
[----:B-1----:R-:W-:Y:S01]  /*16c10*/  VIADD R3, R5, 0xffffffd3 ;  /* 0xffffffd305037836 */ /* 0x002fe20000000000 */
[----:B------:R-:W-:Y:S01]  /*16c20*/  LDGSTS.E [R15+0x3c008], desc[UR60][R116.64], !P0 ;  /* 0x3c008000740f7fae */ /* 0x000fe2000c12187c */
[----:B------:R-:W1:Y:S01]  /*16c30*/  LDC R5, c[0x0][0x230] ;  /* 0x00008c00ff057b82 */ /* 0x000e620000000800 */
[C---:B------:R-:W-:Y:S02]  /*16c40*/  IMAD.WIDE R118, R124.reuse, 0x4, R48 ;  /* 0x000000047c767825 */ /* 0x040fe400078e0230 */
[----:B------:R-:W-:Y:S02]  /*16c50*/  ISETP.GE.U32.AND P0, PT, R3, 0x7fffff54, PT ;  /* 0x7fffff540300780c */ /* 0x000fe40003f06070 */
[C---:B------:R-:W-:Y:S01]  /*16c60*/  IMAD.WIDE R120, R124.reuse, 0x4, R46 ;  /* 0x000000047c787825 */ /* 0x040fe200078e022e */
[----:B------:R-:W-:Y:S03]  /*16c70*/  LDGSTS.E [R15+0x3000c], desc[UR60][R118.64], !P4 ;  /* 0x3000c000760f7fae */ /* 0x000fe6000e12187c */
[C---:B------:R-:W-:Y:S01]  /*16c80*/  IMAD.WIDE R122, R124.reuse, 0x4, R44 ;  /* 0x000000047c7a7825 */ /* 0x040fe200078e022c */
[----:B------:R-:W-:Y:S03]  /*16c90*/  LDGSTS.E [R15+0x3400c], desc[UR60][R120.64], !P4 ;  /* 0x3400c000780f7fae */ /* 0x000fe6000e12187c */
[----:B------:R-:W-:Y:S01]  /*16ca0*/  IMAD.WIDE R124, R124, 0x4, R42 ;  /* 0x000000047c7c7825 */ /* 0x000fe200078e022a */
[----:B------:R-:W-:Y:S03]  /*16cb0*/  LDGSTS.E [R15+0x3800c], desc[UR60][R122.64], !P4 ;  /* 0x3800c0007a0f7fae */ /* 0x000fe6000e12187c */
[----:B---3--:R-:W-:Y:S01]  /*16cc0*/  VIADD R3, R6, 0xffffffd2 ;  /* 0xffffffd206037836 */ /* 0x008fe20000000000 */
[----:B------:R-:W-:Y:S01]  /*16cd0*/  LDGSTS.E [R15+0x3c00c], desc[UR60][R124.64], !P4 ;  /* 0x3c00c0007c0f7fae */ /* 0x000fe2000e12187c */
[----:B------:R-:W-:Y:S01]  /*16ce0*/  IMAD.MOV.U32 R134, RZ, RZ, R16 ;  /* 0x000000ffff867224 */ /* 0x000fe200078e0010 */
[----:B------:R-:W-:Y:S01]  /*16cf0*/  LOP3.LUT R16, R0, 0x30, RZ, 0x3c, !PT ;  /* 0x0000003000107812 */ /* 0x000fe200078e3cff */
[----:B------:R-:W3:Y:S01]  /*16d00*/  LDC R6, c[0x0][0x230] ;  /* 0x00008c00ff067b82 */ /* 0x000ee20000000800 */
[----:B------:R-:W-:Y:S01]  /*16d10*/  ISETP.GE.U32.AND P4, PT, R3, 0x7fffff53, PT ;  /* 0x7fffff530300780c */ /* 0x000fe20003f86070 */
[----:B------:R-:W-:Y:S01]  /*16d20*/  IMAD R3, R2, 0xc, RZ ;  /* 0x0000000c02037824 */ /* 0x000fe200078e02ff */
[----:B------:R-:W-:-:S03]  /*16d30*/  IADD3 R16, R16, UR4, RZ ;  /* 0x0000000410107c10 */ /* 0x000fc6000fffe0ff */
[----:B------:R-:W-:-:S04]  /*16d40*/  IMAD.WIDE R54, R3, 0x4, R48 ;  /* 0x0000000403367825 */ /* 0x000fc800078e0230 */
[C---:B------:R-:W-:Y:S01]  /*16d50*/  IMAD.WIDE R52, R3.reuse, 0x4, R46 ;  /* 0x0000000403347825 */ /* 0x040fe200078e022e */
[----:B------:R4:W-:Y:S03]  /*16d60*/  STL.64 [R1+0x770], R54 ;  /* 0x0007703601007387 */ /* 0x0009e60000100a00 */
[C---:B------:R-:W-:Y:S01]  /*16d70*/  IMAD.WIDE R50, R3.reuse, 0x4, R44 ;  /* 0x0000000403327825 */ /* 0x040fe200078e022c */
[----:B------:R4:W-:Y:S03]  /*16d80*/  LDGSTS.E [R16], desc[UR60][R54.64], !P3 ;  /* 0x0000000036107fae */ /* 0x0009e6000d92187c */
[----:B------:R-:W-:Y:S01]  /*16d90*/  IMAD.WIDE R26, R3, 0x4, R42 ;  /* 0x00000004031a7825 */ /* 0x000fe200078e022a */
[----:B------:R1:W-:Y:S03]  /*16da0*/  STL.64 [R1+0x768], R52 ;  /* 0x0007683401007387 */ /* 0x0003e60000100a00 */
[----:B--2---:R-:W-:Y:S01]  /*16db0*/  VIADD R3, R8, 0xffffffd1 ;  /* 0xffffffd108037836 */ /* 0x004fe20000000000 */
[----:B------:R1:W-:Y:S01]  /*16dc0*/  LDGSTS.E [R16+0x4000], desc[UR60][R52.64], !P3 ;  /* 0x0400000034107fae */ /* 0x0003e2000d92187c */
[----:B------:R-:W-:Y:S01]  /*16dd0*/  IMAD R4, R2, 0xd, RZ ;  /* 0x0000000d02047824 */ /* 0x000fe200078e02ff */
[----:B------:R-:W2:Y:S02]  /*16de0*/  LDC R8, c[0x0][0x230] ;  /* 0x00008c00ff087b82 */ /* 0x000ea40000000800 */
[----:B------:R1:W-:Y:S01]  /*16df0*/  STL.64 [R1+0x760], R50 ;  /* 0x0007603201007387 */ /* 0x0003e20000100a00 */
[----:B----4-:R-:W-:-:S03]  /*16e00*/  IMAD.WIDE R54, R4, 0x4, R48 ;  /* 0x0000000404367825 */ /* 0x010fc600078e0230 */
[----:B------:R4:W-:Y:S04]  /*16e10*/  LDGSTS.E [R16+0x8000], desc[UR60][R50.64], !P3 ;  /* 0x0800000032107fae */ /* 0x0009e8000d92187c */
[----:B------:R3:W-:Y:S01]  /*16e20*/  STL.64 [R1+0x758], R26 ;  /* 0x0007581a01007387 */ /* 0x0007e20000100a00 */
[----:B-1----:R-:W-:-:S03]  /*16e30*/  IMAD.WIDE R52, R4, 0x4, R46 ;  /* 0x0000000404347825 */ /* 0x002fc600078e022e */
[----:B------:R3:W-:Y:S01]  /*16e40*/  LDGSTS.E [R16+0xc000], desc[UR60][R26.64], !P3 ;  /* 0x0c0000001a107fae */ /* 0x0007e2000d92187c */
[C---:B----4-:R-:W-:Y:S01]  /*16e50*/  IMAD.WIDE R50, R4.reuse, 0x4, R44 ;  /* 0x0000000404327825 */ /* 0x050fe200078e022c */
[----:B------:R-:W-:Y:S02]  /*16e60*/  ISETP.GE.U32.AND P3, PT, R3, 0x7fffff52, PT ;  /* 0x7fffff520300780c */ /* 0x000fe40003f66070 */
[----:B------:R1:W-:Y:S01]  /*16e70*/  LDGSTS.E [R16+0x4], desc[UR60][R54.64], !P2 ;  /* 0x0000400036107fae */ /* 0x0003e2000d12187c */
[----:B---3--:R-:W-:-:S03]  /*16e80*/  IMAD.WIDE R26, R4, 0x4, R42 ;  /* 0x00000004041a7825 */ /* 0x008fc600078e022a */
        /* <DEDUP_REMOVED lines=17> */
[----:B-1----:R-:W-:-:S03]  /*16fa0*/  IMAD.WIDE R26, R3, 0x4, R42 ;  /* 0x00000004031a7825 */ /* 0x002fc600078e022a */
[----:B------:R1:W-:Y:S01]  /*16fb0*/  STL.64 [R1+0x728], R52 ;  /* 0x0007283401007387 */ /* 0x0003e20000100a00 */
[----:B------:R-:W-:-:S03]  /*16fc0*/  VIADD R3, R6, 0xffffffb3 ;  /* 0xffffffb306037836 */ /* 0x000fc60000000000 */
[----:B------:R1:W-:Y:S01]  /*16fd0*/  LDGSTS.E [R16+0x4008], desc[UR60][R52.64], !P5 ;  /* 0x0400800034107fae */ /* 0x0003e2000e92187c */
[----:B------:R-:W2:Y:S01]  /*16fe0*/  LDC R6, c[0x0][0x230] ;  /* 0x00008c00ff067b82 */ /* 0x000ea20000000800 */
[C---:B---3--:R-:W-:Y:S02]  /*16ff0*/  IMAD.WIDE R54, R4.reuse, 0x4, R48 ;  /* 0x0000000404367825 */ /* 0x048fe400078e0230 */
[----:B------:R3:W-:Y:S04]  /*17000*/  STL.64 [R1+0x720], R50 ;  /* 0x0007203201007387 */ /* 0x0007e80000100a00 */
[----:B------:R3:W-:Y:S01]  /*17010*/  LDGSTS.E [R16+0x8008], desc[UR60][R50.64], !P5 ;  /* 0x0800800032107fae */ /* 0x0007e2000e92187c */
[----:B-1----:R-:W-:-:S03]  /*17020*/  IMAD.WIDE R52, R4, 0x4, R46 ;  /* 0x0000000404347825 */ /* 0x002fc600078e022e */
[----:B------:R1:W-:Y:S04]  /*17030*/  STL.64 [R1+0x718], R26 ;  /* 0x0007181a01007387 */ /* 0x0003e80000100a00 */
[----:B------:R1:W-:Y:S01]  /*17040*/  LDGSTS.E [R16+0xc008], desc[UR60][R26.64], !P5 ;  /* 0x0c0080001a107fae */ /* 0x0003e2000e92187c */
[----:B------:R-:W-:Y:S01]  /*17050*/  ISETP.GE.U32.AND P5, PT, R3, 0x7fffff34, PT ;  /* 0x7fffff340300780c */ /* 0x000fe20003fa6070 */
[----:B---3--:R-:W-:Y:S02]  /*17060*/  IMAD.WIDE R50, R4, 0x4, R44 ;  /* 0x0000000404327825 */ /* 0x008fe400078e022c */
[----:B------:R3:W-:Y:S02]  /*17070*/  STL.64 [R1+0x710], R54 ;  /* 0x0007103601007387 */ /* 0x0007e40000100a00 */
[----:B------:R-:W-:-:S02]  /*17080*/  IMAD R3, R2, 0x2c, RZ ;  /* 0x0000002c02037824 */ /* 0x000fc400078e02ff */
[----:B------:R3:W-:Y:S01]  /*17090*/  LDGSTS.E [R16+0xc], desc[UR60][R54.64], !P6 ;  /* 0x0000c00036107fae */ /* 0x0007e2000f12187c */
[----:B-1----:R-:W-:Y:S01]  /*170a0*/  IMAD.WIDE R26, R4, 0x4, R42 ;  /* 0x00000004041a7825 */ /* 0x002fe200078e022a */
[----:B------:R-:W-:Y:S02]  /*170b0*/  IADD3 R4, R8, -0x4e, RZ ;  /* 0xffffffb208047810 */ /* 0x000fe40007ffe0ff */
[----:B------:R1:W-:Y:S01]  /*170c0*/  STL.64 [R1+0x708], R52 ;  /* 0x0007083401007387 */ /* 0x0003e20000100a00 */
[----:B------:R-:W2:Y:S03]  /*170d0*/  LDC R8, c[0x0][0x230] ;  /* 0x00008c00ff087b82 */ /* 0x000ea60000000800 */
[----:B------:R1:W-:Y:S01]  /*170e0*/  LDGSTS.E [R16+0x400c], desc[UR60][R52.64], !P6 ;  /* 0x0400c00034107fae */ /* 0x0003e2000f12187c */
[----:B---3--:R-:W-:-:S03]  /*170f0*/  IMAD.WIDE R54, R3, 0x4, R48 ;  /* 0x0000000403367825 */ /* 0x008fc600078e0230 */
[----:B------:R3:W-:Y:S04]  /*17100*/  STL.64 [R1+0x700], R50 ;  /* 0x0007003201007387 */ /* 0x0007e80000100a00 */
[----:B------:R3:W-:Y:S04]  /*17110*/  LDGSTS.E [R16+0x800c], desc[UR60][R50.64], !P6 ;  /* 0x0800c00032107fae */ /* 0x0007e8000f12187c */
[----:B------:R4:W-:Y:S01]  /*17120*/  STL.64 [R1+0x6f8], R26 ;  /* 0x0006f81a01007387 */ /* 0x0009e20000100a00 */
[----:B-1----:R-:W-:-:S03]  /*17130*/  IMAD.WIDE R52, R3, 0x4, R46 ;  /* 0x0000000403347825 */ /* 0x002fc600078e022e */
[----:B------:R4:W-:Y:S01]  /*17140*/  LDGSTS.E [R16+0xc00c], desc[UR60][R26.64], !P6 ;  /* 0x0c00c0001a107fae */ /* 0x0009e2000f12187c */
[C---:B---3--:R-:W-:Y:S01]  /*17150*/  IMAD.WIDE R50, R3.reuse, 0x4, R44 ;  /* 0x0000000403327825 */ /* 0x048fe200078e022c */
        /* <DEDUP_REMOVED lines=36> */
[----:B-1----:R-:W-:-:S03]  /*173a0*/  IMAD.WIDE R26, R3, 0x4, R42 ;  /* 0x00000004031a7825 */ /* 0x002fc600078e022a */
[----:B------:R1:W-:Y:S01]  /*173b0*/  STL.64 [R1+0x428], R52 ;  /* 0x0004283401007387 */ /* 0x0003e20000100a00 */
[----:B------:R-:W-:-:S03]  /*173c0*/  VIADD R3, R8, 0xffffff93 ;  /* 0xffffff9308037836 */ /* 0x000fc60000000000 */
[----:B------:R1:W-:Y:S01]  /*173d0*/  LDGSTS.E [R16+0x14008], desc[UR60][R52.64], !P3 ;  /* 0x1400800034107fae */ /* 0x0003e2000d92187c */
[----:B------:R-:W2:Y:S03]  /*173e0*/  LDC R8, c[0x0][0x230] ;  /* 0x00008c00ff087b82 */ /* 0x000ea60000000800 */
[----:B------:R4:W-:Y:S01]  /*173f0*/  STL.64 [R1+0x420], R50 ;  /* 0x0004203201007387 */ /* 0x0009e20000100a00 */
[----:B---3--:R-:W-:-:S03]  /*17400*/  IMAD.WIDE R54, R4, 0x4, R48 ;  /* 0x0000000404367825 */ /* 0x008fc600078e0230 */
[----:B------:R4:W-:Y:S04]  /*17410*/  LDGSTS.E [R16+0x18008], desc[UR60][R50.64], !P3 ;  /* 0x1800800032107fae */ /* 0x0009e8000d92187c */
[----:B------:R3:W-:Y:S01]  /*17420*/  STL.64 [R1+0x418], R26 ;  /* 0x0004181a01007387 */ /* 0x0007e20000100a00 */
[----:B-1----:R-:W-:-:S03]  /*17430*/  IMAD.WIDE R52, R4, 0x4, R46 ;  /* 0x0000000404347825 */ /* 0x002fc600078e022e */
[----:B------:R3:W-:Y:S01]  /*17440*/  LDGSTS.E [R16+0x1c008], desc[UR60][R26.64], !P3 ;  /* 0x1c0080001a107fae */ /* 0x0007e2000d92187c */
[C---:B----4-:R-:W-:Y:S01]  /*17450*/  IMAD.WIDE R50, R4.reuse, 0x4, R44 ;  /* 0x0000000404327825 */ /* 0x050fe200078e022c */
[----:B------:R-:W-:Y:S02]  /*17460*/  ISETP.GE.U32.AND P3, PT, R3, 0x7fffff14, PT ;  /* 0x7fffff140300780c */ /* 0x000fe40003f66070 */
[----:B------:R1:W-:Y:S01]  /*17470*/  LDGSTS.E [R16+0x1000c], desc[UR60][R54.64], !P2 ;  /* 0x1000c00036107fae */ /* 0x0003e2000d12187c */
[----:B---3--:R-:W-:Y:S01]  /*17480*/  IMAD.WIDE R26, R4, 0x4, R42 ;  /* 0x00000004041a7825 */ /* 0x008fe200078e022a */
        /* <DEDUP_REMOVED lines=44> */
[----:B----4-:R-:W-:Y:S01]  /*17750*/  IMAD.WIDE R50, R3, 0x4, R44 ;  /* 0x0000000403327825 */ /* 0x010fe200078e022c */
[----:B------:R-:W-:-:S03]  /*17760*/  ISETP.GE.U32.AND P6, PT, R4, 0x7fffff11, PT ;  /* 0x7fffff110400780c */ /* 0x000fc60003fc6070 */
[----:B------:R-:W-:Y:S01]  /*17770*/  IMAD.MOV.U32 R144, RZ, RZ, R142 ;  /* 0x000000ffff907224 */ /* 0x000fe200078e008e */
[----:B------:R1:W-:Y:S01]  /*17780*/  STL.64 [R1+0x130], R54 ;  /* 0x0001303601007387 */ /* 0x0003e20000100a00 */
[----:B---3--:R-:W-:-:S03]  /*17790*/  IMAD.WIDE R26, R3, 0x4, R42 ;  /* 0x00000004031a7825 */ /* 0x008fc600078e022a */
[----:B------:R1:W-:Y:S01]  /*177a0*/  LDGSTS.E [R16+0x20008], desc[UR60][R54.64], !P0 ;  /* 0x2000800036107fae */ /* 0x0003e2000c12187c */
[----:B------:R-:W-:Y:S02]  /*177b0*/  VIADD R3, R5, 0xffffffef ;  /* 0xffffffef05037836 */ /* 0x000fe40000000000 */
[----:B------:R-:W-:Y:S01]  /*177c0*/  IMAD R4, R2, 0x4f, RZ ;  /* 0x0000004f02047824 */ /* 0x000fe200078e02ff */
[----:B------:R-:W3:Y:S01]  /*177d0*/  LDC R5, c[0x0][0x230] ;  /* 0x00008c00ff057b82 */ /* 0x000ee20000000800 */
[----:B------:R-:W-:Y:S01]  /*177e0*/  IMAD.MOV.U32 R142, RZ, RZ, R140 ;  /* 0x000000ffff8e7224 */ /* 0x000fe200078e008c */
[----:B------:R4:W-:Y:S01]  /*177f0*/  STL.64 [R1+0x128], R52 ;  /* 0x0001283401007387 */ /* 0x0009e20000100a00 */
[----:B------:R-:W-:Y:S02]  /*17800*/  IMAD.MOV.U32 R140, RZ, RZ, R138 ;  /* 0x000000ffff8c7224 */ /* 0x000fe400078e008a */
[----:B------:R-:W-:Y:S01]  /*17810*/  IMAD.MOV.U32 R138, RZ, RZ, R136 ;  /* 0x000000ffff8a7224 */ /* 0x000fe200078e0088 */
[----:B------:R4:W-:Y:S01]  /*17820*/  LDGSTS.E [R16+0x24008], desc[UR60][R52.64], !P0 ;  /* 0x2400800034107fae */ /* 0x0009e2000c12187c */
[----:B------:R-:W-:-:S02]  /*17830*/  IMAD.MOV.U32 R136, RZ, RZ, R134 ;  /* 0x000000ffff887224 */ /* 0x000fc400078e0086 */
[----:B-1----:R-:W-:Y:S01]  /*17840*/  IMAD.WIDE R54, R4, 0x4, R48 ;  /* 0x0000000404367825 */ /* 0x002fe200078e0230 */
[----:B------:R1:W-:Y:S01]  /*17850*/  STL.64 [R1+0x120], R50 ;  /* 0x0001203201007387 */ /* 0x0003e20000100a00 */
[----:B------:R-:W-:Y:S02]  /*17860*/  MOV R145, R143 ;  /* 0x0000008f00917202 */ /* 0x000fe40000000f00 */
[----:B------:R-:W-:Y:S01]  /*17870*/  IMAD.MOV.U32 R134, RZ, RZ, R132 ;  /* 0x000000ffff867224 */ /* 0x000fe200078e0084 */
[----:B------:R1:W-:Y:S01]  /*17880*/  LDGSTS.E [R16+0x28008], desc[UR60][R50.64], !P0 ;  /* 0x2800800032107fae */ /* 0x0003e2000c12187c */
[----:B------:R-:W-:Y:S02]  /*17890*/  IMAD.MOV.U32 R135, RZ, RZ, R17 ;  /* 0x000000ffff877224 */ /* 0x000fe400078e0011 */
[----:B------:R-:W-:Y:S01]  /*178a0*/  IMAD R132, R2, 0x6c, RZ ;  /* 0x0000006c02847824 */ /* 0x000fe200078e02ff */
[----:B------:R2:W-:Y:S01]  /*178b0*/  STL.64 [R1+0x118], R26 ;  /* 0x0001181a01007387 */ /* 0x0005e20000100a00 */
[----:B----4-:R-:W-:-:S03]  /*178c0*/  IMAD.WIDE R52, R4, 0x4, R46 ;  /* 0x0000000404347825 */ /* 0x010fc600078e022e */
[----:B------:R4:W-:Y:S01]  /*178d0*/  LDGSTS.E [R16+0x2c008], desc[UR60][R26.64], !P0 ;  /* 0x2c0080001a107fae */ /* 0x0009e2000c12187c */
[----:B------:R-:W-:Y:S01]  /*178e0*/  IMAD.MOV.U32 R143, RZ, RZ, R141 ;  /* 0x000000ffff8f7224 */ /* 0x000fe200078e008d */
[----:B------:R-:W-:Y:S01]  /*178f0*/  ISETP.GE.U32.AND P0, PT, R3, 0x7fffff70, PT ;  /* 0x7fffff700300780c */ /* 0x000fe20003f06070 */
[----:B-1----:R-:W-:Y:S01]  /*17900*/  IMAD.WIDE R50, R4, 0x4, R44 ;  /* 0x0000000404327825 */ /* 0x002fe200078e022c */
[----:B------:R-:W-:Y:S01]  /*17910*/  MOV R141, R139 ;  /* 0x0000008b008d7202 */ /* 0x000fe20000000f00 */
[----:B------:R1:W-:Y:S01]  /*17920*/  LDGSTS.E [R16+0x2000c], desc[UR60][R54.64], !P4 ;  /* 0x2000c00036107fae */ /* 0x0003e2000e12187c */
[----:B--2---:R-:W-:Y:S01]  /*17930*/  IADD3 R3, R6, -0x12, RZ ;  /* 0xffffffee06037810 */ /* 0x004fe20007ffe0ff */
[----:B------:R-:W-:Y:S01]  /*17940*/  IMAD.MOV.U32 R174, RZ, RZ, R126 ;  /* 0x000000ffffae7224 */ /* 0x000fe200078e007e */
[----:B------:R-:W-:Y:S01]  /*17950*/  MOV R173, R129 ;  /* 0x0000008100ad7202 */ /* 0x000fe20000000f00 */
[----:B------:R-:W-:Y:S01]  /*17960*/  IMAD.MOV.U32 R175, RZ, RZ, R127 ;  /* 0x000000ffffaf7224 */ /* 0x000fe200078e007f */
[----:B------:R2:W-:Y:S01]  /*17970*/  LDGSTS.E [R16+0x2400c], desc[UR60][R52.64], !P4 ;  /* 0x2400c00034107fae */ /* 0x0005e2000e12187c */
[----:B----4-:R-:W-:Y:S01]  /*17980*/  IMAD.WIDE R26, R4, 0x4, R42 ;  /* 0x00000004041a7825 */ /* 0x010fe200078e022a */
[----:B------:R-:W4:Y:S02]  /*17990*/  LDC R6, c[0x0][0x230] ;  /* 0x00008c00ff067b82 */ /* 0x000f240000000800 */
[----:B------:R2:W-:Y:S01]  /*179a0*/  LDGSTS.E [R16+0x2800c], desc[UR60][R50.64], !P4 ;  /* 0x2800c00032107fae */ /* 0x0005e2000e12187c */
[----:B------:R-:W-:Y:S01]  /*179b0*/  IMAD.MOV.U32 R139, RZ, RZ, R137 ;  /* 0x000000ffff8b7224 */ /* 0x000fe200078e0089 */
[----:B------:R-:W-:Y:S01]  /*179c0*/  MOV R137, R135 ;  /* 0x0000008700897202 */ /* 0x000fe20000000f00 */
[----:B------:R-:W-:Y:S01]  /*179d0*/  IMAD.MOV.U32 R172, RZ, RZ, R128 ;  /* 0x000000ffffac7224 */ /* 0x000fe200078e0080 */
[----:B------:R2:W-:Y:S01]  /*179e0*/  LDGSTS.E [R16+0x2c00c], desc[UR60][R26.64], !P4 ;  /* 0x2c00c0001a107fae */ /* 0x0005e2000e12187c */
[----:B------:R-:W-:Y:S01]  /*179f0*/  IMAD.WIDE R126, R132, 0x4, R48 ;  /* 0x00000004847e7825 */ /* 0x000fe200078e0230 */
[----:B------:R-:W1:Y:S01]  /*17a00*/  LDC R4, c[0x0][0x230] ;  /* 0x00008c00ff047b82 */ /* 0x000e620000000800 */
[----:B------:R-:W-:-:S02]  /*17a10*/  ISETP.GE.U32.AND P4, PT, R3, 0x7fffff6f, PT ;  /* 0x7fffff6f0300780c */ /* 0x000fc40003f86070 */
[----:B------:R-:W-:Y:S01]  /*17a20*/  IMAD.MOV.U32 R182, RZ, RZ, R130 ;  /* 0x000000ffffb67224 */ /* 0x000fe200078e0082 */
[----:B------:R-:W-:Y:S01]  /*17a30*/  LDGSTS.E [R16+0x30000], desc[UR60][R126.64], !P3 ;  /* 0x300000007e107fae */ /* 0x000fe2000d92187c */
[----:B------:R-:W-:Y:S02]  /*17a40*/  IMAD.MOV.U32 R183, RZ, RZ, R131 ;  /* 0x000000ffffb77224 */ /* 0x000fe400078e0083 */
[----:B------:R-:W-:-:S04]  /*17a50*/  IMAD.WIDE R128, R132, 0x4, R46 ;  /* 0x0000000484807825 */ /* 0x000fc800078e022e */
[----:B------:R-:W-:Y:S01]  /*17a60*/  IMAD.MOV.U32 R135, RZ, RZ, R133 ;  /* 0x000000ffff877224 */ /* 0x000fe200078e0085 */
[----:B------:R-:W-:Y:S01]  /*17a70*/  LDGSTS.E [R16+0x34000], desc[UR60][R128.64], !P3 ;  /* 0x3400000080107fae */ /* 0x000fe2000d92187c */
[----:B------:R-:W-:-:S04]  /*17a80*/  IMAD.WIDE R130, R132, 0x4, R44 ;  /* 0x0000000484827825 */ /* 0x000fc800078e022c */
[----:B------:R-:W-:Y:S01]  /*17a90*/  IMAD.WIDE R132, R132, 0x4, R42 ;  /* 0x0000000484847825 */ /* 0x000fe200078e022a */
[----:B------:R-:W-:Y:S03]  /*17aa0*/  LDGSTS.E [R16+0x38000], desc[UR60][R130.64], !P3 ;  /* 0x3800000082107fae */ /* 0x000fe6000d92187c */
[----:B------:R-:W-:Y:S01]  /*17ab0*/  VIADD R3, R8, 0xffffffed ;  /* 0xffffffed08037836 */ /* 0x000fe20000000000 */
[----:B------:R-:W-:Y:S01]  /*17ac0*/  LDGSTS.E [R16+0x3c000], desc[UR60][R132.64], !P3 ;  /* 0x3c00000084107fae */ /* 0x000fe2000d92187c */
[----:B------:R-:W-:Y:S01]  /*17ad0*/  IMAD.MOV.U32 R178, RZ, RZ, R140 ;  /* 0x000000ffffb27224 */ /* 0x000fe200078e008c */
[----:B------:R-:W-:Y:S01]  /*17ae0*/  MOV R169, R135 ;  /* 0x0000008700a97202 */ /* 0x000fe20000000f00 */
[----:B------:R-:W-:Y:S01]  /*17af0*/  IMAD R140, R2, 0x6d, RZ ;  /* 0x0000006d028c7824 */ /* 0x000fe200078e02ff */
[----:B------:R-:W-:Y:S01]  /*17b00*/  ISETP.GE.U32.AND P3, PT, R3, 0x7fffff6e, PT ;  /* 0x7fffff6e0300780c */ /* 0x000fe20003f66070 */
[----:B------:R-:W-:Y:S01]  /*17b10*/  IMAD.MOV.U32 R168, RZ, RZ, R134 ;  /* 0x000000ffffa87224 */ /* 0x000fe200078e0086 */
[----:B---3--:R-:W-:Y:S01]  /*17b20*/  IADD3 R3, R5, -0x14, RZ ;  /* 0xffffffec05037810 */ /* 0x008fe20007ffe0ff */
[----:B------:R-:W-:Y:S01]  /*17b30*/  IMAD.MOV.U32 R166, RZ, RZ, R136 ;  /* 0x000000ffffa67224 */ /* 0x000fe200078e0088 */
[----:B------:R-:W3:Y:S01]  /*17b40*/  LDC R5, c[0x0][0x230] ;  /* 0x00008c00ff057b82 */ /* 0x000ee20000000800 */
[----:B------:R-:W-:Y:S01]  /*17b50*/  IMAD.MOV.U32 R167, RZ, RZ, R137 ;  /* 0x000000ffffa77224 */ /* 0x000fe200078e0089 */
[----:B------:R-:W-:Y:S01]  /*17b60*/  MOV R177, R139 ;  /* 0x0000008b00b17202 */ /* 0x000fe20000000f00 */
[----:B------:R-:W-:-:S04]  /*17b70*/  IMAD.WIDE R134, R140, 0x4, R48 ;  /* 0x000000048c867825 */ /* 0x000fc800078e0230 */
[----:B------:R-:W-:Y:S02]  /*17b80*/  IMAD.MOV.U32 R176, RZ, RZ, R138 ;  /* 0x000000ffffb07224 */ /* 0x000fe400078e008a */
[----:B------:R-:W-:Y:S01]  /*17b90*/  IMAD R148, R2, 0x6e, RZ ;  /* 0x0000006e02947824 */ /* 0x000fe200078e02ff */
[----:B------:R-:W-:Y:S01]  /*17ba0*/  MOV R181, R143 ;  /* 0x0000008f00b57202 */ /* 0x000fe20000000f00 */
[C---:B------:R-:W-:Y:S01]  /*17bb0*/  IMAD.WIDE R136, R140.reuse, 0x4, R46 ;  /* 0x000000048c887825 */ /* 0x040fe200078e022e */
[----:B------:R-:W-:Y:S01]  /*17bc0*/  LDGSTS.E [R16+0x30004], desc[UR60][R134.64], !P2 ;  /* 0x3000400086107fae */ /* 0x000fe2000d12187c */
[----:B------:R-:W3:Y:S02]  /*17bd0*/  LDC R8, c[0x0][0x230] ;  /* 0x00008c00ff087b82 */ /* 0x000ee40000000800 */
[----:B------:R-:W-:Y:S01]  /*17be0*/  IMAD.MOV.U32 R179, RZ, RZ, R141 ;  /* 0x000000ffffb37224 */ /* 0x000fe200078e008d */
[----:B------:R-:W-:Y:S01]  /*17bf0*/  LDGSTS.E [R16+0x34004], desc[UR60][R136.64], !P2 ;  /* 0x3400400088107fae */ /* 0x000fe2000d12187c */
[----:B------:R-:W-:-:S04]  /*17c00*/  IMAD.WIDE R138, R140, 0x4, R44 ;  /* 0x000000048c8a7825 */ /* 0x000fc800078e022c */
[----:B------:R-:W-:Y:S01]  /*17c10*/  IMAD.WIDE R140, R140, 0x4, R42 ;  /* 0x000000048c8c7825 */ /* 0x000fe200078e022a */
[----:B------:R-:W-:Y:S03]  /*17c20*/  LDGSTS.E [R16+0x38004], desc[UR60][R138.64], !P2 ;  /* 0x380040008a107fae */ /* 0x000fe6000d12187c */
[----:B------:R-:W-:Y:S01]  /*17c30*/  IMAD.MOV.U32 R180, RZ, RZ, R142 ;  /* 0x000000ffffb47224 */ /* 0x000fe200078e008e */
[----:B------:R-:W-:Y:S01]  /*17c40*/  LDGSTS.E [R16+0x3c004], desc[UR60][R140.64], !P2 ;  /* 0x3c0040008c107fae */ /* 0x000fe2000d12187c */
[----:B------:R-:W-:Y:S02]  /*17c50*/  IMAD.MOV.U32 R170, RZ, RZ, R144 ;  /* 0x000000ffffaa7224 */ /* 0x000fe400078e0090 */
[----:B------:R-:W-:Y:S02]  /*17c60*/  IMAD.MOV.U32 R171, RZ, RZ, R145 ;  /* 0x000000ffffab7224 */ /* 0x000fe400078e0091 */
[----:B------:R-:W-:Y:S01]  /*17c70*/  IMAD.WIDE R142, R148, 0x4, R48 ;  /* 0x00000004948e7825 */ /* 0x000fe200078e0230 */
[----:B------:R-:W-:-:S03]  /*17c80*/  ISETP.GE.U32.AND P2, PT, R3, 0x7fffff6d, PT ;  /* 0x7fffff6d0300780c */ /* 0x000fc60003f46070 */
[C---:B------:R-:W-:Y:S01]  /*17c90*/  IMAD.WIDE R144, R148.reuse, 0x4, R46 ;  /* 0x0000000494907825 */ /* 0x040fe200078e022e */
[----:B------:R-:W-:Y:S03]  /*17ca0*/  LDGSTS.E [R16+0x30008], desc[UR60][R142.64], !P5 ;  /* 0x300080008e107fae */ /* 0x000fe6000e92187c */
[C---:B------:R-:W-:Y:S01]  /*17cb0*/  IMAD.WIDE R146, R148.reuse, 0x4, R44 ;  /* 0x0000000494927825 */ /* 0x040fe200078e022c */
[----:B------:R-:W-:Y:S03]  /*17cc0*/  LDGSTS.E [R16+0x34008], desc[UR60][R144.64], !P5 ;  /* 0x3400800090107fae */ /* 0x000fe6000e92187c */
[----:B------:R-:W-:Y:S01]  /*17cd0*/  IMAD.WIDE R148, R148, 0x4, R42 ;  /* 0x0000000494947825 */ /* 0x000fe200078e022a */
[----:B------:R-:W-:Y:S03]  /*17ce0*/  LDGSTS.E [R16+0x38008], desc[UR60][R146.64], !P5 ;  /* 0x3800800092107fae */ /* 0x000fe6000e92187c */
[----:B-1----:R-:W-:Y:S01]  /*17cf0*/  VIADD R3, R4, 0xffffffcf ;  /* 0xffffffcf04037836 */ /* 0x002fe20000000000 */
[----:B------:R-:W-:Y:S01]  /*17d00*/  LDGSTS.E [R16+0x3c008], desc[UR60][R148.64], !P5 ;  /* 0x3c00800094107fae */ /* 0x000fe2000e92187c */
[----:B------:R-:W-:-:S02]  /*17d10*/  IMAD R164, R2, 0x6f, RZ ;  /* 0x0000006f02a47824 */ /* 0x000fc400078e02ff */
[----:B----4-:R-:W-:Y:S01]  /*17d20*/  VIADD R4, R6, 0xffffffce ;  /* 0xffffffce06047836 */ /* 0x010fe20000000000 */
[----:B------:R-:W-:Y:S01]  /*17d30*/  ISETP.GE.U32.AND P5, PT, R3, 0x7fffff50, PT ;  /* 0x7fffff500300780c */ /* 0x000fe20003fa6070 */
[----:B------:R1:W-:Y:S01]  /*17d40*/  STL.64 [R1+0x110], R54 ;  /* 0x0001103601007387 */ /* 0x0003e20000100a00 */
[----:B------:R-:W-:Y:S01]  /*17d50*/  IMAD.SHL.U32 R3, R2, 0x10, RZ ;  /* 0x0000001002037824 */ /* 0x000fe200078e00ff */
[----:B------:R-:W4:Y:S01]  /*17d60*/  LDC R6, c[0x0][0x230] ;  /* 0x00008c00ff067b82 */ /* 0x000f220000000800 */
[----:B------:R-:W-:Y:S01]  /*17d70*/  IMAD.WIDE R150, R164, 0x4, R48 ;  /* 0x00000004a4967825 */ /* 0x000fe200078e0230 */
[----:B------:R2:W-:Y:S01]  /*17d80*/  STL.64 [R1+0x108], R52 ;  /* 0x0001083401007387 */ /* 0x0005e20000100a00 */
[----:B------:R-:W-:Y:S02]  /*17d90*/  LOP3.LUT R17, R0, 0x40, RZ, 0x3c, !PT ;  /* 0x0000004000117812 */ /* 0x000fe400078e3cff */
[C---:B------:R-:W-:Y:S01]  /*17da0*/  IMAD.WIDE R160, R164.reuse, 0x4, R46 ;  /* 0x00000004a4a07825 */ /* 0x040fe200078e022e */
[----:B------:R3:W-:Y:S03]  /*17db0*/  STL.64 [R1+0x100], R50 ;  /* 0x0001003201007387 */ /* 0x0007e60000100a00 */
[C---:B------:R-:W-:Y:S01]  /*17dc0*/  IMAD.WIDE R162, R164.reuse, 0x4, R44 ;  /* 0x00000004a4a27825 */ /* 0x040fe200078e022c */
[----:B------:R3:W-:Y:S03]  /*17dd0*/  STL.64 [R1+0xf8], R26 ;  /* 0x0000f81a01007387 */ /* 0x0007e60000100a00 */
[----:B------:R-:W-:Y:S01]  /*17de0*/  IMAD.WIDE R164, R164, 0x4, R42 ;  /* 0x00000004a4a47825 */ /* 0x000fe200078e022a */
[----:B------:R-:W-:Y:S01]  /*17df0*/  LDGSTS.E [R16+0x3000c], desc[UR60][R150.64], !P6 ;  /* 0x3000c00096107fae */ /* 0x000fe2000f12187c */
[----:B------:R-:W-:-:S02]  /*17e00*/  IADD3 R17, R17, UR4, RZ ;  /* 0x0000000411117c10 */ /* 0x000fc4000fffe0ff */
[C---:B-1----:R-:W-:Y:S01]  /*17e10*/  IMAD.WIDE R54, R3.reuse, 0x4, R48 ;  /* 0x0000000403367825 */ /* 0x042fe200078e0230 */
[----:B------:R-:W-:Y:S03]  /*17e20*/  LDGSTS.E [R16+0x3400c], desc[UR60][R160.64], !P6 ;  /* 0x3400c000a0107fae */ /* 0x000fe6000f12187c */
[C---:B--2---:R-:W-:Y:S01]  /*17e30*/  IMAD.WIDE R52, R3.reuse, 0x4, R46 ;  /* 0x0000000403347825 */ /* 0x044fe200078e022e */
[----:B------:R-:W-:Y:S03]  /*17e40*/  LDGSTS.E [R16+0x3800c], desc[UR60][R162.64], !P6 ;  /* 0x3800c000a2107fae */ /* 0x000fe6000f12187c */
[C---:B---3--:R-:W-:Y:S01]  /*17e50*/  IMAD.WIDE R50, R3.reuse, 0x4, R44 ;  /* 0x0000000403327825 */ /* 0x048fe200078e022c */
[----:B------:R-:W-:Y:S03]  /*17e60*/  LDGSTS.E [R16+0x3c00c], desc[UR60][R164.64], !P6 ;  /* 0x3c00c000a4107fae */ /* 0x000fe6000f12187c */
[----:B------:R-:W-:Y:S01]  /*17e70*/  IMAD.WIDE R26, R3, 0x4, R42 ;  /* 0x00000004031a7825 */ /* 0x000fe200078e022a */
[----:B------:R-:W-:Y:S01]  /*17e80*/  ISETP.GE.U32.AND P6, PT, R4, 0x7fffff4f, PT ;  /* 0x7fffff4f0400780c */ /* 0x000fe20003fc6070 */
[----:B------:R1:W-:Y:S02]  /*17e90*/  LDGSTS.E [R17], desc[UR60][R54.64], !P0 ;  /* 0x0000000036117fae */ /* 0x0003e4000c12187c */
[----:B------:R-:W-:-:S02]  /*17ea0*/  VIADD R3, R5, 0xffffffcd ;  /* 0xffffffcd05037836 */ /* 0x000fc40000000000 */
[----:B------:R-:W2:Y:S01]  /*17eb0*/  LDC R5, c[0x0][0x230] ;  /* 0x00008c00ff057b82 */ /* 0x000ea20000000800 */
[----:B------:R-:W-:Y:S01]  /*17ec0*/  IMAD R4, R2, 0x11, RZ ;  /* 0x0000001102047824 */ /* 0x000fe200078e02ff */
[----:B------:R3:W-:Y:S04]  /*17ed0*/  LDGSTS.E [R17+0x4000], desc[UR60][R52.64], !P0 ;  /* 0x0400000034117fae */ /* 0x0007e8000c12187c */
        /* <DEDUP_REMOVED lines=11> */
[----:B----4-:R-:W-:-:S03]  /*17f90*/  IMAD.WIDE R50, R4, 0x4, R44 ;  /* 0x0000000404327825 */ /* 0x010fc600078e022c */
[----:B------:R3:W-:Y:S01]  /*17fa0*/  LDGSTS.E [R17+0x4], desc[UR60][R54.64], !P4 ;  /* 0x0000400036117fae */ /* 0x0007e2000e12187c */
[----:B-1----:R-:W-:-:S03]  /*17fb0*/  IMAD.WIDE R26, R4, 0x4, R42 ;  /* 0x00000004041a7825 */ /* 0x002fc600078e022a */
[----:B------:R1:W-:Y:S01]  /*17fc0*/  STL.64 [R1+0x6c8], R52 ;  /* 0x0006c83401007387 */ /* 0x0003e20000100a00 */
[----:B------:R-:W-:-:S03]  /*17fd0*/  VIADD R4, R8, 0xffffffcc ;  /* 0xffffffcc08047836 */ /* 0x000fc60000000000 */
[----:B------:R1:W-:Y:S01]  /*17fe0*/  LDGSTS.E [R17+0x4004], desc[UR60][R52.64], !P4 ;  /* 0x0400400034117fae */ /* 0x0003e2000e12187c */
[----:B------:R-:W4:Y:S01]  /*17ff0*/  LDC R8, c[0x0][0x230] ;  /* 0x00008c00ff087b82 */ /* 0x000f220000000800 */
        /* <DEDUP_REMOVED lines=15> */
[----:B------:R-:W4:Y:S03]  /*180f0*/  LDC R6, c[0x0][0x230] ;  /* 0x00008c00ff067b82 */ /* 0x000f260000000800 */
[----:B------:R2:W-:Y:S01]  /*18100*/  STL.64 [R1+0x6a0], R50 ;  /* 0x0006a03201007387 */ /* 0x0005e20000100a00 */
[----:B---3--:R-:W-:-:S03]  /*18110*/  IMAD.WIDE R54, R4, 0x4, R48 ;  /* 0x0000000404367825 */ /* 0x008fc600078e0230 */
[----:B------:R2:W-:Y:S04]  /*18120*/  LDGSTS.E [R17+0x8008], desc[UR60][R50.64], !P3 ;  /* 0x0800800032117fae */ /* 0x0005e8000d92187c */
[----:B------:R3:W-:Y:S01]  /*18130*/  STL.64 [R1+0x698], R26 ;  /* 0x0006981a01007387 */ /* 0x0007e20000100a00 */
[----:B-1----:R-:W-:-:S03]  /*18140*/  IMAD.WIDE R52, R4, 0x4, R46 ;  /* 0x0000000404347825 */ /* 0x002fc600078e022e */
[----:B------:R3:W-:Y:S01]  /*18150*/  LDGSTS.E [R17+0xc008], desc[UR60][R26.64], !P3 ;  /* 0x0c0080001a117fae */ /* 0x0007e2000d92187c */
[C---:B--2---:R-:W-:Y:S01]  /*18160*/  IMAD.WIDE R50, R4.reuse, 0x4, R44 ;  /* 0x0000000404327825 */ /* 0x044fe200078e022c */
[----:B------:R-:W-:Y:S02]  /*18170*/  ISETP.GE.U32.AND P3, PT, R3, 0x7fffff30, PT ;  /* 0x7fffff300300780c */ /* 0x000fe40003f66070 */
[----:B------:R1:W-:Y:S01]  /*18180*/  LDGSTS.E [R17+0xc], desc[UR60][R54.64], !P2 ;  /* 0x0000c00036117fae */ /* 0x0003e2000d12187c */
[----:B---3--:R-:W-:Y:S01]  /*18190*/  IMAD.WIDE R26, R4, 0x4, R42 ;  /* 0x00000004041a7825 */ /* 0x008fe200078e022a */
[----:B------:R-:W-:Y:S02]  /*181a0*/  IADD3 R4, R5, -0x52, RZ ;  /* 0xffffffae05047810 */ /* 0x000fe40007ffe0ff */
[----:B------:R2:W-:Y:S01]  /*181b0*/  LDGSTS.E [R17+0x400c], desc[UR60][R52.64], !P2 ;  /* 0x0400c00034117fae */ /* 0x0005e2000d12187c */
[----:B------:R-:W3:Y:S01]  /*181c0*/  LDC R5, c[0x0][0x230] ;  /* 0x00008c00ff057b82 */ /* 0x000ee20000000800 */
        /* <DEDUP_REMOVED lines=36> */
[----:B--2---:R-:W-:-:S03]  /*18410*/  IMAD.WIDE R54, R3, 0x4, R48 ;  /* 0x0000000403367825 */ /* 0x004fc600078e0230 */
[----:B------:R3:W-:Y:S04]  /*18420*/  LDGSTS.E [R17+0x18004], desc[UR60][R50.64], !P6 ;  /* 0x1800400032117fae */ /* 0x0007e8000f12187c */
[----:B------:R2:W-:Y:S01]  /*18430*/  STL.64 [R1+0x3b8], R26 ;  /* 0x0003b81a01007387 */ /* 0x0005e20000100a00 */
[----:B-1----:R-:W-:-:S03]  /*18440*/  IMAD.WIDE R52, R3, 0x4, R46 ;  /* 0x0000000403347825 */ /* 0x002fc600078e022e */
[----:B------:R2:W-:Y:S01]  /*18450*/  LDGSTS.E [R17+0x1c004], desc[UR60][R26.64], !P6 ;  /* 0x1c0040001a117fae */ /* 0x0005e2000f12187c */
[C---:B---3--:R-:W-:Y:S01]  /*18460*/  IMAD.WIDE R50, R3.reuse, 0x4, R44 ;  /* 0x0000000403327825 */ /* 0x048fe200078e022c */
[----:B------:R-:W-:Y:S02]  /*18470*/  ISETP.GE.U32.AND P6, PT, R4, 0x7fffff2d, PT ;  /* 0x7fffff2d0400780c */ /* 0x000fe40003fc6070 */
[----:B------:R1:W-:Y:S01]  /*18480*/  LDGSTS.E [R17+0x10008], desc[UR60][R54.64], !P0 ;  /* 0x1000800036117fae */ /* 0x0003e2000c12187c */
[----:B--2---:R-:W-:-:S03]  /*18490*/  IMAD.WIDE R26, R3, 0x4, R42 ;  /* 0x00000004031a7825 */ /* 0x004fc600078e022a */
[----:B------:R2:W-:Y:S01]  /*184a0*/  LDGSTS.E [R17+0x14008], desc[UR60][R52.64], !P0 ;  /* 0x1400800034117fae */ /* 0x0005e2000c12187c */
[----:B------:R-:W-:-:S03]  /*184b0*/  VIADD R3, R5, 0xffffff8f ;  /* 0xffffff8f05037836 */ /* 0x000fc60000000000 */
[----:B------:R1:W-:Y:S01]  /*184c0*/  STL.64 [R1+0x3b0], R54 ;  /* 0x0003b03601007387 */ /* 0x0003e20000100a00 */
[----:B------:R-:W3:Y:S01]  /*184d0*/  LDC R5, c[0x0][0x230] ;  /* 0x00008c00ff057b82 */ /* 0x000ee20000000800 */
        /* <DEDUP_REMOVED lines=13> */
[----:B-1----:R-:W-:Y:S01]  /*185b0*/  IMAD.WIDE R26, R4, 0x4, R42 ;  /* 0x00000004041a7825 */ /* 0x002fe200078e022a */
[----:B------:R-:W-:Y:S02]  /*185c0*/  IADD3 R4, R8, -0x72, RZ ;  /* 0xffffff8e08047810 */ /* 0x000fe40007ffe0ff */
[----:B------:R1:W-:Y:S01]  /*185d0*/  STL.64 [R1+0x388], R52 ;  /* 0x0003883401007387 */ /* 0x0003e20000100a00 */
[----:B------:R-:W4:Y:S03]  /*185e0*/  LDC R8, c[0x0][0x230] ;  /* 0x00008c00ff087b82 */ /* 0x000f260000000800 */
        /* <DEDUP_REMOVED lines=52> */
[----:B------:R-:W-:Y:S02]  /*18930*/  IMAD.MOV.U32 R184, RZ, RZ, R182 ;  /* 0x000000ffffb87224 */ /* 0x000fe400078e00b6 */
[----:B-1----:R-:W-:Y:S01]  /*18940*/  IMAD.WIDE R52, R4, 0x4, R46 ;  /* 0x0000000404347825 */ /* 0x002fe200078e022e */
[----:B------:R1:W-:Y:S04]  /*18950*/  STL.64 [R1+0x98], R26 ;  /* 0x0000981a01007387 */ /* 0x0003e80000100a00 */
[----:B------:R1:W-:Y:S01]  /*18960*/  LDGSTS.E [R17+0x2c008], desc[UR60][R26.64], !P5 ;  /* 0x2c0080001a117fae */ /* 0x0003e2000e92187c */
[----:B------:R-:W-:-:S02]  /*18970*/  IMAD.MOV.U32 R182, RZ, RZ, R180 ;  /* 0x000000ffffb67224 */ /* 0x000fc400078e00b4 */
[----:B--2---:R-:W-:Y:S01]  /*18980*/  IMAD.WIDE R50, R4, 0x4, R44 ;  /* 0x0000000404327825 */ /* 0x004fe200078e022c */
[----:B------:R-:W-:Y:S01]  /*18990*/  ISETP.GE.U32.AND P5, PT, R3, 0x7fffff6c, PT ;  /* 0x7fffff6c0300780c */ /* 0x000fe20003fa6070 */
[----:B------:R2:W-:Y:S01]  /*189a0*/  LDGSTS.E [R17+0x2000c], desc[UR60][R54.64], !P6 ;  /* 0x2000c00036117fae */ /* 0x0005e2000f12187c */
[----:B------:R-:W-:Y:S01]  /*189b0*/  IADD3 R3, R6, -0x16, RZ ;  /* 0xffffffea06037810 */ /* 0x000fe20007ffe0ff */
[----:B------:R-:W-:Y:S01]  /*189c0*/  IMAD.MOV.U32 R180, RZ, RZ, R178 ;  /* 0x000000ffffb47224 */ /* 0x000fe200078e00b2 */
[----:B------:R-:W-:Y:S01]  /*189d0*/  MOV R185, R183 ;  /* 0x000000b700b97202 */ /* 0x000fe20000000f00 */
[----:B------:R-:W-:Y:S01]  /*189e0*/  IMAD.MOV.U32 R178, RZ, RZ, R176 ;  /* 0x000000ffffb27224 */ /* 0x000fe200078e00b0 */
[----:B------:R2:W-:Y:S01]  /*189f0*/  LDGSTS.E [R17+0x2400c], desc[UR60][R52.64], !P6 ;  /* 0x2400c00034117fae */ /* 0x0005e2000f12187c */
[----:B-1----:R-:W-:Y:S01]  /*18a00*/  IMAD.WIDE R26, R4, 0x4, R42 ;  /* 0x00000004041a7825 */ /* 0x002fe200078e022a */
[----:B------:R-:W-:Y:S01]  /*18a10*/  MOV R205, R169 ;  /* 0x000000a900cd7202 */ /* 0x000fe20000000f00 */
[----:B------:R-:W1:Y:S01]  /*18a20*/  LDC R4, c[0x0][0x230] ;  /* 0x00008c00ff047b82 */ /* 0x000e620000000800 */
[----:B------:R2:W-:Y:S01]  /*18a30*/  LDGSTS.E [R17+0x2800c], desc[UR60][R50.64], !P6 ;  /* 0x2800c00032117fae */ /* 0x0005e2000f12187c */
[----:B------:R-:W-:-:S02]  /*18a40*/  IMAD.MOV.U32 R176, RZ, RZ, R174 ;  /* 0x000000ffffb07224 */ /* 0x000fc400078e00ae */
[----:B------:R-:W-:Y:S01]  /*18a50*/  IMAD.MOV.U32 R174, RZ, RZ, R172 ;  /* 0x000000ffffae7224 */ /* 0x000fe200078e00ac */
[----:B------:R2:W-:Y:S01]  /*18a60*/  LDGSTS.E [R17+0x2c00c], desc[UR60][R26.64], !P6 ;  /* 0x2c00c0001a117fae */ /* 0x0005e2000f12187c */
[----:B------:R-:W-:Y:S01]  /*18a70*/  IMAD.MOV.U32 R183, RZ, RZ, R181 ;  /* 0x000000ffffb77224 */ /* 0x000fe200078e00b5 */
[----:B------:R-:W-:Y:S01]  /*18a80*/  ISETP.GE.U32.AND P6, PT, R3, 0x7fffff6b, PT ;  /* 0x7fffff6b0300780c */ /* 0x000fe20003fc6070 */
[----:B------:R-:W-:Y:S01]  /*18a90*/  IMAD R172, R2, 0x70, RZ ;  /* 0x0000007002ac7824 */ /* 0x000fe200078e02ff */
[----:B------:R-:W-:Y:S01]  /*18aa0*/  MOV R181, R179 ;  /* 0x000000b300b57202 */ /* 0x000fe20000000f00 */
[----:B---3--:R-:W-:Y:S01]  /*18ab0*/  VIADD R3, R5, 0xffffffe9 ;  /* 0xffffffe905037836 */ /* 0x008fe20000000000 */
[----:B------:R-:W3:Y:S01]  /*18ac0*/  LDC R6, c[0x0][0x230] ;  /* 0x00008c00ff067b82 */ /* 0x000ee20000000800 */
[----:B------:R-:W-:Y:S01]  /*18ad0*/  IMAD.MOV.U32 R179, RZ, RZ, R177 ;  /* 0x000000ffffb37224 */ /* 0x000fe200078e00b1 */
[----:B------:R-:W-:Y:S01]  /*18ae0*/  MOV R177, R175 ;  /* 0x000000af00b17202 */ /* 0x000fe20000000f00 */
[----:B------:R-:W-:-:S02]  /*18af0*/  IMAD.MOV.U32 R206, RZ, RZ, R166 ;  /* 0x000000ffffce7224 */ /* 0x000fc400078e00a6 */
[----:B------:R-:W-:-:S03]  /*18b00*/  IMAD.MOV.U32 R207, RZ, RZ, R167 ;  /* 0x000000ffffcf7224 */ /* 0x000fc600078e00a7 */
[----:B------:R-:W2:Y:S01]  /*18b10*/  LDC R5, c[0x0][0x230] ;  /* 0x00008c00ff057b82 */ /* 0x000ea20000000800 */
[----:B------:R-:W-:Y:S02]  /*18b20*/  IMAD.MOV.U32 R175, RZ, RZ, R173 ;  /* 0x000000ffffaf7224 */ /* 0x000fe400078e00ad */
[----:B------:R-:W-:Y:S02]  /*18b30*/  IMAD.MOV.U32 R204, RZ, RZ, R168 ;  /* 0x000000ffffcc7224 */ /* 0x000fe400078e00a8 */
[----:B------:R-:W-:-:S04]  /*18b40*/  IMAD.WIDE R166, R172, 0x4, R48 ;  /* 0x00000004aca67825 */ /* 0x000fc800078e0230 */
[----:B------:R-:W-:Y:S02]  /*18b50*/  IMAD.MOV.U32 R210, RZ, RZ, R180 ;  /* 0x000000ffffd27224 */ /* 0x000fe400078e00b4 */
[----:B------:R-:W-:Y:S02]  /*18b60*/  IMAD.MOV.U32 R214, RZ, RZ, R170 ;  /* 0x000000ffffd67224 */ /* 0x000fe400078e00aa */
[----:B------:R-:W-:Y:S01]  /*18b70*/  IMAD.MOV.U32 R215, RZ, RZ, R171 ;  /* 0x000000ffffd77224 */ /* 0x000fe200078e00ab */
[----:B------:R-:W-:Y:S01]  /*18b80*/  MOV R217, R175 ;  /* 0x000000af00d97202 */ /* 0x000fe20000000f00 */
[----:B------:R-:W-:Y:S01]  /*18b90*/  IMAD.WIDE R168, R172, 0x4, R46 ;  /* 0x00000004aca87825 */ /* 0x000fe200078e022e */
[----:B------:R-:W-:Y:S03]  /*18ba0*/  LDGSTS.E [R17+0x30000], desc[UR60][R166.64], !P0 ;  /* 0x30000000a6117fae */ /* 0x000fe6000c12187c */
[----:B------:R-:W-:Y:S01]  /*18bb0*/  IMAD R180, R2, 0x71, RZ ;  /* 0x0000007102b47824 */ /* 0x000fe200078e02ff */
[----:B------:R-:W-:Y:S01]  /*18bc0*/  LDGSTS.E [R17+0x34000], desc[UR60][R168.64], !P0 ;  /* 0x34000000a8117fae */ /* 0x000fe2000c12187c */
[----:B------:R-:W-:-:S04]  /*18bd0*/  IMAD.WIDE R170, R172, 0x4, R44 ;  /* 0x00000004acaa7825 */ /* 0x000fc800078e022c */
[----:B------:R-:W-:Y:S01]  /*18be0*/  IMAD.WIDE R172, R172, 0x4, R42 ;  /* 0x00000004acac7825 */ /* 0x000fe200078e022a */
[----:B------:R-:W-:Y:S01]  /*18bf0*/  MOV R209, R179 ;  /* 0x000000b300d17202 */ /* 0x000fe20000000f00 */
[----:B------:R-:W-:Y:S02]  /*18c00*/  LDGSTS.E [R17+0x38000], desc[UR60][R170.64], !P0 ;  /* 0x38000000aa117fae */ /* 0x000fe4000c12187c */
[----:B------:R-:W-:Y:S02]  /*18c10*/  IMAD.MOV.U32 R216, RZ, RZ, R174 ;  /* 0x000000ffffd87224 */ /* 0x000fe400078e00ae */
[----:B------:R-:W-:Y:S01]  /*18c20*/  IMAD.MOV.U32 R200, RZ, RZ, R176 ;  /* 0x000000ffffc87224 */ /* 0x000fe200078e00b0 */
[----:B------:R-:W-:Y:S01]  /*18c30*/  LDGSTS.E [R17+0x3c000], desc[UR60][R172.64], !P0 ;  /* 0x3c000000ac117fae */ /* 0x000fe2000c12187c */
[----:B------:R-:W-:Y:S02]  /*18c40*/  IMAD.MOV.U32 R201, RZ, RZ, R177 ;  /* 0x000000ffffc97224 */ /* 0x000fe400078e00b1 */
[----:B------:R-:W-:Y:S01]  /*18c50*/  IMAD.WIDE R174, R180, 0x4, R48 ;  /* 0x00000004b4ae7825 */ /* 0x000fe200078e0230 */
[----:B------:R-:W-:-:S03]  /*18c60*/  ISETP.GE.U32.AND P0, PT, R3, 0x7fffff6a, PT ;  /* 0x7fffff6a0300780c */ /* 0x000fc60003f06070 */
[----:B------:R-:W-:Y:S02]  /*18c70*/  IMAD.MOV.U32 R208, RZ, RZ, R178 ;  /* 0x000000ffffd07224 */ /* 0x000fe400078e00b2 */
[----:B------:R-:W-:Y:S01]  /*18c80*/  IMAD R188, R2, 0x72, RZ ;  /* 0x0000007202bc7824 */ /* 0x000fe200078e02ff */
[----:B------:R-:W-:Y:S01]  /*18c90*/  MOV R213, R183 ;  /* 0x000000b700d57202 */ /* 0x000fe20000000f00 */
[C---:B------:R-:W-:Y:S01]  /*18ca0*/  IMAD.WIDE R176, R180.reuse, 0x4, R46 ;  /* 0x00000004b4b07825 */ /* 0x040fe200078e022e */
[----:B------:R-:W-:Y:S03]  /*18cb0*/  LDGSTS.E [R17+0x30004], desc[UR60][R174.64], !P4 ;  /* 0x30004000ae117fae */ /* 0x000fe6000e12187c */
[----:B------:R-:W-:Y:S01]  /*18cc0*/  IMAD.MOV.U32 R211, RZ, RZ, R181 ;  /* 0x000000ffffd37224 */ /* 0x000fe200078e00b5 */
[----:B------:R-:W-:Y:S01]  /*18cd0*/  LDGSTS.E [R17+0x34004], desc[UR60][R176.64], !P4 ;  /* 0x34004000b0117fae */ /* 0x000fe2000e12187c */
[----:B------:R-:W-:-:S04]  /*18ce0*/  IMAD.WIDE R178, R180, 0x4, R44 ;  /* 0x00000004b4b27825 */ /* 0x000fc800078e022c */
[----:B------:R-:W-:Y:S01]  /*18cf0*/  IMAD.WIDE R180, R180, 0x4, R42 ;  /* 0x00000004b4b47825 */ /* 0x000fe200078e022a */
[----:B------:R-:W-:Y:S03]  /*18d00*/  LDGSTS.E [R17+0x38004], desc[UR60][R178.64], !P4 ;  /* 0x38004000b2117fae */ /* 0x000fe6000e12187c */
[----:B----4-:R-:W-:Y:S01]  /*18d10*/  VIADD R3, R8, 0xffffffe8 ;  /* 0xffffffe808037836 */ /* 0x010fe20000000000 */
[----:B------:R-:W-:Y:S01]  /*18d20*/  LDGSTS.E [R17+0x3c004], desc[UR60][R180.64], !P4 ;  /* 0x3c004000b4117fae */ /* 0x000fe2000e12187c */
[----:B------:R-:W-:Y:S01]  /*18d30*/  IMAD.MOV.U32 R212, RZ, RZ, R182 ;  /* 0x000000ffffd47224 */ /* 0x000fe200078e00b6 */
[----:B------:R-:W4:Y:S01]  /*18d40*/  LDC R8, c[0x0][0x230] ;  /* 0x00008c00ff087b82 */ /* 0x000f220000000800 */
[----:B------:R-:W-:Y:S02]  /*18d50*/  IMAD.MOV.U32 R202, RZ, RZ, R184 ;  /* 0x000000ffffca7224 */ /* 0x000fe400078e00b8 */
[----:B------:R-:W-:-:S02]  /*18d60*/  IMAD.MOV.U32 R203, RZ, RZ, R185 ;  /* 0x000000ffffcb7224 */ /* 0x000fc400078e00b9 */
        /* <DEDUP_REMOVED lines=9> */
[----:B-1----:R-:W-:Y:S01]  /*18e00*/  VIADD R3, R4, 0xffffffcb ;  /* 0xffffffcb04037836 */ /* 0x002fe20000000000 */
[----:B------:R-:W-:Y:S01]  /*18e10*/  LDGSTS.E [R17+0x3c008], desc[UR60][R188.64], !P3 ;  /* 0x3c008000bc117fae */ /* 0x000fe2000d92187c */
[----:B------:R-:W-:-:S04]  /*18e20*/  IMAD.WIDE R190, R196, 0x4, R48 ;  /* 0x00000004c4be7825 */ /* 0x000fc800078e0230 */
[C---:B------:R-:W-:Y:S01]  /*18e30*/  IMAD.WIDE R192, R196.reuse, 0x4, R46 ;  /* 0x00000004c4c07825 */ /* 0x040fe200078e022e */
[----:B------:R-:W-:Y:S01]  /*18e40*/  ISETP.GE.U32.AND P3, PT, R3, 0x7fffff4c, PT ;  /* 0x7fffff4c0300780c */ /* 0x000fe20003f66070 */
[----:B------:R-:W-:Y:S02]  /*18e50*/  LDGSTS.E [R17+0x3000c], desc[UR60][R190.64], !P2 ;  /* 0x3000c000be117fae */ /* 0x000fe4000d12187c */
[C---:B------:R-:W-:Y:S01]  /*18e60*/  IMAD.WIDE R194, R196.reuse, 0x4, R44 ;  /* 0x00000004c4c27825 */ /* 0x040fe200078e022c */
[----:B--2---:R-:W-:Y:S01]  /*18e70*/  IADD3 R3, R5, -0x36, RZ ;  /* 0xffffffca05037810 */ /* 0x004fe20007ffe0ff */
[----:B------:R-:W-:Y:S01]  /*18e80*/  LDGSTS.E [R17+0x3400c], desc[UR60][R192.64], !P2 ;  /* 0x3400c000c0117fae */ /* 0x000fe2000d12187c */
[----:B------:R-:W1:Y:S01]  /*18e90*/  LDC R5, c[0x0][0x230] ;  /* 0x00008c00ff057b82 */ /* 0x000e620000000800 */
[----:B------:R-:W-:Y:S02]  /*18ea0*/  IMAD.WIDE R196, R196, 0x4, R42 ;  /* 0x00000004c4c47825 */ /* 0x000fe400078e022a */
[----:B------:R-:W-:Y:S02]  /*18eb0*/  LDGSTS.E [R17+0x3800c], desc[UR60][R194.64], !P2 ;  /* 0x3800c000c2117fae */ /* 0x000fe4000d12187c */
[----:B------:R-:W-:-:S02]  /*18ec0*/  IMAD.MOV.U32 R198, RZ, RZ, R18 ;  /* 0x000000ffffc67224 */ /* 0x000fc400078e0012 */
[----:B------:R-:W-:Y:S01]  /*18ed0*/  LDGSTS.E [R17+0x3c00c], desc[UR60][R196.64], !P2 ;  /* 0x3c00c000c4117fae */ /* 0x000fe2000d12187c */
[----:B------:R-:W-:Y:S01]  /*18ee0*/  ISETP.GE.U32.AND P2, PT, R3, 0x7fffff4b, PT ;  /* 0x7fffff4b0300780c */ /* 0x000fe20003f46070 */
[----:B------:R-:W-:Y:S01]  /*18ef0*/  IMAD R3, R2, 0x14, RZ ;  /* 0x0000001402037824 */ /* 0x000fe200078e02ff */
[----:B------:R-:W-:Y:S01]  /*18f00*/  LOP3.LUT R18, R0, 0x50, RZ, 0x3c, !PT ;  /* 0x0000005000127812 */ /* 0x000fe200078e3cff */
[----:B------:R2:W-:Y:S04]  /*18f10*/  STL.64 [R1+0x90], R54 ;  /* 0x0000903601007387 */ /* 0x0005e80000100a00 */
[----:B------:R3:W-:Y:S04]  /*18f20*/  STL.64 [R1+0x88], R52 ;  /* 0x0000883401007387 */ /* 0x0007e80000100a00 */
[----:B------:R4:W-:Y:S01]  /*18f30*/  STL.64 [R1+0x80], R50 ;  /* 0x0000803201007387 */ /* 0x0009e20000100a00 */
[----:B------:R-:W-:-:S03]  /*18f40*/  VIADD R18, R18, UR4 ;  /* 0x0000000412127c36 */ /* 0x000fc60008000000 */
[----:B------:R4:W-:Y:S01]  /*18f50*/  STL.64 [R1+0x78], R26 ;  /* 0x0000781a01007387 */ /* 0x0009e20000100a00 */
[----:B--2---:R-:W-:-:S04]  /*18f60*/  IMAD.WIDE R54, R3, 0x4, R48 ;  /* 0x0000000403367825 */ /* 0x004fc800078e0230 */
[----:B---3--:R-:W-:-:S04]  /*18f70*/  IMAD.WIDE R52, R3, 0x4, R46 ;  /* 0x0000000403347825 */ /* 0x008fc800078e022e */
[----:B----4-:R-:W-:-:S04]  /*18f80*/  IMAD.WIDE R50, R3, 0x4, R44 ;  /* 0x0000000403327825 */ /* 0x010fc800078e022c */
[----:B------:R-:W-:Y:S01]  /*18f90*/  IMAD.WIDE R26, R3, 0x4, R42 ;  /* 0x00000004031a7825 */ /* 0x000fe200078e022a */
[----:B------:R2:W-:Y:S03]  /*18fa0*/  LDGSTS.E [R18], desc[UR60][R54.64], !P5 ;  /* 0x0000000036127fae */ /* 0x0005e6000e92187c */
[----:B------:R-:W-:Y:S01]  /*18fb0*/  VIADD R3, R6, 0xffffffc9 ;  /* 0xffffffc906037836 */ /* 0x000fe20000000000 */
[----:B------:R2:W-:Y:S01]  /*18fc0*/  STL.64 [R1+0x670], R54 ;  /* 0x0006703601007387 */ /* 0x0005e20000100a00 */
[----:B------:R-:W3:Y:S01]  /*18fd0*/  LDC R6, c[0x0][0x230] ;  /* 0x00008c00ff067b82 */ /* 0x000ee20000000800 */
[----:B------:R-:W-:Y:S02]  /*18fe0*/  IMAD R4, R2, 0x15, RZ ;  /* 0x0000001502047824 */ /* 0x000fe400078e02ff */
[----:B------:R4:W-:Y:S04]  /*18ff0*/  STL.64 [R1+0x668], R52 ;  /* 0x0006683401007387 */ /* 0x0009e80000100a00 */
[----:B------:R4:W-:Y:S04]  /*19000*/  LDGSTS.E [R18+0x4000], desc[UR60][R52.64], !P5 ;  /* 0x0400000034127fae */ /* 0x0009e8000e92187c */
[----:B------:R1:W-:Y:S01]  /*19010*/  STL.64 [R1+0x660], R50 ;  /* 0x0006603201007387 */ /* 0x0003e20000100a00 */
[----:B--2---:R-:W-:-:S03]  /*19020*/  IMAD.WIDE R54, R4, 0x4, R48 ;  /* 0x0000000404367825 */ /* 0x004fc600078e0230 */
[----:B------:R1:W-:Y:S04]  /*19030*/  LDGSTS.E [R18+0x8000], desc[UR60][R50.64], !P5 ;  /* 0x0800000032127fae */ /* 0x0003e8000e92187c */
[----:B------:R2:W-:Y:S01]  /*19040*/  STL.64 [R1+0x658], R26 ;  /* 0x0006581a01007387 */ /* 0x0005e20000100a00 */
[----:B----4-:R-:W-:-:S03]  /*19050*/  IMAD.WIDE R52, R4, 0x4, R46 ;  /* 0x0000000404347825 */ /* 0x010fc600078e022e */
[----:B------:R2:W-:Y:S01]  /*19060*/  LDGSTS.E [R18+0xc000], desc[UR60][R26.64], !P5 ;  /* 0x0c0000001a127fae */ /* 0x0005e2000e92187c */
[----:B------:R-:W-:Y:S01]  /*19070*/  ISETP.GE.U32.AND P5, PT, R3, 0x7fffff4a, PT ;  /* 0x7fffff4a0300780c */ /* 0x000fe20003fa6070 */
[----:B------:R-:W-:Y:S02]  /*19080*/  IMAD R3, R2, 0x16, RZ ;  /* 0x0000001602037824 */ /* 0x000fe400078e02ff */
[C---:B-1----:R-:W-:Y:S01]  /*19090*/  IMAD.WIDE R50, R4.reuse, 0x4, R44 ;  /* 0x0000000404327825 */ /* 0x042fe200078e022c */
[----:B------:R1:W-:Y:S04]  /*190a0*/  STL.64 [R1+0x650], R54 ;  /* 0x0006503601007387 */ /* 0x0003e80000100a00 */
        /* <DEDUP_REMOVED lines=19> */
[----:B------:R-:W-:Y:S02]  /*191e0*/  IADD3 R3, R5, -0x55, RZ ;  /* 0xffffffab05037810 */ /* 0x000fe40007ffe0ff */
[----:B------:R-:W4:Y:S01]  /*191f0*/  LDC R5, c[0x0][0x230] ;  /* 0x00008c00ff057b82 */ /* 0x000f220000000800 */
[----:B------:R2:W-:Y:S04]  /*19200*/  LDGSTS.E [R18+0x4008], desc[UR60][R52.64], !P0 ;  /* 0x0400800034127fae */ /* 0x0005e8000c12187c */
[----:B------:R3:W-:Y:S01]  /*19210*/  STL.64 [R1+0x620], R50 ;  /* 0x0006203201007387 */ /* 0x0007e20000100a00 */
[----:B-1----:R-:W-:-:S03]  /*19220*/  IMAD.WIDE R54, R4, 0x4, R48 ;  /* 0x0000000404367825 */ /* 0x002fc600078e0230 */
[----:B------:R3:W-:Y:S04]  /*19230*/  LDGSTS.E [R18+0x8008], desc[UR60][R50.64], !P0 ;  /* 0x0800800032127fae */ /* 0x0007e8000c12187c */
[----:B------:R1:W-:Y:S01]  /*19240*/  STL.64 [R1+0x618], R26 ;  /* 0x0006181a01007387 */ /* 0x0003e20000100a00 */
[----:B--2---:R-:W-:-:S03]  /*19250*/  IMAD.WIDE R52, R4, 0x4, R46 ;  /* 0x0000000404347825 */ /* 0x004fc600078e022e */
[----:B------:R1:W-:Y:S01]  /*19260*/  LDGSTS.E [R18+0xc008], desc[UR60][R26.64], !P0 ;  /* 0x0c0080001a127fae */ /* 0x0003e2000c12187c */
[C---:B---3--:R-:W-:Y:S01]  /*19270*/  IMAD.WIDE R50, R4.reuse, 0x4, R44 ;  /* 0x0000000404327825 */ /* 0x048fe200078e022c */
[----:B------:R-:W-:Y:S02]  /*19280*/  ISETP.GE.U32.AND P0, PT, R3, 0x7fffff2c, PT ;  /* 0x7fffff2c0300780c */ /* 0x000fe40003f06070 */
[----:B------:R2:W-:Y:S01]  /*19290*/  STL.64 [R1+0x610], R54 ;  /* 0x0006103601007387 */ /* 0x0005e20000100a00 */
[----:B-1----:R-:W-:-:S03]  /*192a0*/  IMAD.WIDE R26, R4, 0x4, R42 ;  /* 0x00000004041a7825 */ /* 0x002fc600078e022a */
[----:B------:R2:W-:Y:S01]  /*192b0*/  LDGSTS.E [R18+0xc], desc[UR60][R54.64], !P4 ;  /* 0x0000c00036127fae */ /* 0x0005e2000e12187c */
[----:B------:R-:W-:Y:S02]  /*192c0*/  VIADD R4, R6, 0xffffffaa ;  /* 0xffffffaa06047836 */ /* 0x000fe40000000000 */
[----:B------:R-:W-:Y:S01]  /*192d0*/  IMAD R3, R2, 0x34, RZ ;  /* 0x0000003402037824 */ /* 0x000fe200078e02ff */
[----:B------:R-:W1:Y:S01]  /*192e0*/  LDC R6, c[0x0][0x230] ;  /* 0x00008c00ff067b82 */ /* 0x000e620000000800 */
[----:B------:R3:W-:Y:S04]  /*192f0*/  STL.64 [R1+0x608], R52 ;  /* 0x0006083401007387 */ /* 0x0007e80000100a00 */
[----:B------:R3:W-:Y:S01]  /*19300*/  LDGSTS.E [R18+0x400c], desc[UR60][R52.64], !P4 ;  /* 0x0400c00034127fae */ /* 0x0007e2000e12187c */
[----:B--2---:R-:W-:-:S03]  /*19310*/  IMAD.WIDE R54, R3, 0x4, R48 ;  /* 0x0000000403367825 */ /* 0x004fc600078e0230 */
[----:B------:R2:W-:Y:S04]  /*19320*/  STL.64 [R1+0x600], R50 ;  /* 0x0006003201007387 */ /* 0x0005e80000100a00 */
[----:B------:R2:W-:Y:S04]  /*19330*/  LDGSTS.E [R18+0x800c], desc[UR60][R50.64], !P4 ;  /* 0x0800c00032127fae */ /* 0x0005e8000e12187c */
[----:B------:R4:W-:Y:S01]  /*19340*/  STL.64 [R1+0x5f8], R26 ;  /* 0x0005f81a01007387 */ /* 0x0009e20000100a00 */
[----:B---3--:R-:W-:-:S03]  /*19350*/  IMAD.WIDE R52, R3, 0x4, R46 ;  /* 0x0000000403347825 */ /* 0x008fc600078e022e */
[----:B------:R4:W-:Y:S01]  /*19360*/  LDGSTS.E [R18+0xc00c], desc[UR60][R26.64], !P4 ;  /* 0x0c00c0001a127fae */ /* 0x0009e2000e12187c */
[----:B------:R-:W-:Y:S01]  /*19370*/  ISETP.GE.U32.AND P4, PT, R4, 0x7fffff2b, PT ;  /* 0x7fffff2b0400780c */ /* 0x000fe20003f86070 */
[----:B------:R-:W-:Y:S02]  /*19380*/  IMAD R4, R2, 0x35, RZ ;  /* 0x0000003502047824 */ /* 0x000fe400078e02ff */
[C---:B--2---:R-:W-:Y:S01]  /*19390*/  IMAD.WIDE R50, R3.reuse, 0x4, R44 ;  /* 0x0000000403327825 */ /* 0x044fe200078e022c */
[----:B------:R2:W-:Y:S04]  /*193a0*/  STL.64 [R1+0x370], R54 ;  /* 0x0003703601007387 */ /* 0x0005e80000100a00 */
[----:B------:R2:W-:Y:S01]  /*193b0*/  LDGSTS.E [R18+0x10000], desc[UR60][R54.64], !P3 ;  /* 0x1000000036127fae */ /* 0x0005e2000d92187c */
[----:B----4-:R-:W-:-:S03]  /*193c0*/  IMAD.WIDE R26, R3, 0x4, R42 ;  /* 0x00000004031a7825 */ /* 0x010fc600078e022a */
[----:B------:R3:W-:Y:S01]  /*193d0*/  STL.64 [R1+0x368], R52 ;  /* 0x0003683401007387 */ /* 0x0007e20000100a00 */
[----:B------:R-:W-:-:S03]  /*193e0*/  VIADD R3, R8, 0xffffffa9 ;  /* 0xffffffa908037836 */ /* 0x000fc60000000000 */
[----:B------:R3:W-:Y:S01]  /*193f0*/  LDGSTS.E [R18+0x14000], desc[UR60][R52.64], !P3 ;  /* 0x1400000034127fae */ /* 0x0007e2000d92187c */
[----:B------:R-:W4:Y:S01]  /*19400*/  LDC R8, c[0x0][0x230] ;  /* 0x00008c00ff087b82 */ /* 0x000f220000000800 */
[C---:B--2---:R-:W-:Y:S02]  /*19410*/  IMAD.WIDE R54, R4.reuse, 0x4, R48 ;  /* 0x0000000404367825 */ /* 0x044fe400078e0230 */
[----:B------:R2:W-:Y:S04]  /*19420*/  STL.64 [R1+0x360], R50 ;  /* 0x0003603201007387 */ /* 0x0005e80000100a00 */
[----:B------:R2:W-:Y:S01]  /*19430*/  LDGSTS.E [R18+0x18000], desc[UR60][R50.64], !P3 ;  /* 0x1800000032127fae */ /* 0x0005e2000d92187c */
[----:B---3--:R-:W-:-:S03]  /*19440*/  IMAD.WIDE R52, R4, 0x4, R46 ;  /* 0x0000000404347825 */ /* 0x008fc600078e022e */
[----:B------:R3:W-:Y:S04]  /*19450*/  STL.64 [R1+0x358], R26 ;  /* 0x0003581a01007387 */ /* 0x0007e80000100a00 */
[----:B------:R3:W-:Y:S01]  /*19460*/  LDGSTS.E [R18+0x1c000], desc[UR60][R26.64], !P3 ;  /* 0x1c0000001a127fae */ /* 0x0007e2000d92187c */
[----:B------:R-:W-:Y:S01]  /*19470*/  ISETP.GE.U32.AND P3, PT, R3, 0x7fffff2a, PT ;  /* 0x7fffff2a0300780c */ /* 0x000fe20003f66070 */
[----:B--2---:R-:W-:Y:S02]  /*19480*/  IMAD.WIDE R50, R4, 0x4, R44 ;  /* 0x0000000404327825 */ /* 0x004fe400078e022c */
[----:B------:R2:W-:Y:S02]  /*19490*/  STL.64 [R1+0x350], R54 ;  /* 0x0003503601007387 */ /* 0x0005e40000100a00 */
[----:B------:R-:W-:-:S02]  /*194a0*/  IMAD R3, R2, 0x36, RZ ;  /* 0x0000003602037824 */ /* 0x000fc400078e02ff */
[----:B------:R2:W-:Y:S01]  /*194b0*/  LDGSTS.E [R18+0x10004], desc[UR60][R54.64], !P2 ;  /* 0x1000400036127fae */ /* 0x0005e2000d12187c */
[----:B---3--:R-:W-:-:S03]  /*194c0*/  IMAD.WIDE R26, R4, 0x4, R42 ;  /* 0x00000004041a7825 */ /* 0x008fc600078e022a */
        /* <DEDUP_REMOVED lines=8> */
[----:B---3--:R-:W-:-:S03]  /*19550*/  IMAD.WIDE R52, R3, 0x4, R46 ;  /* 0x0000000403347825 */ /* 0x008fc600078e022e */
[----:B------:R2:W-:Y:S01]  /*19560*/  LDGSTS.E [R18+0x1c004], desc[UR60][R26.64], !P2 ;  /* 0x1c0040001a127fae */ /* 0x0005e2000d12187c */
[----:B------:R-:W-:Y:S01]  /*19570*/  ISETP.GE.U32.AND P2, PT, R4, 0x7fffff29, PT ;  /* 0x7fffff290400780c */ /* 0x000fe20003f46070 */
[C---:B-1----:R-:W-:Y:S02]  /*19580*/  IMAD.WIDE R50, R3.reuse, 0x4, R44 ;  /* 0x0000000403327825 */ /* 0x042fe400078e022c */
[----:B------:R1:W-:Y:S02]  /*19590*/  STL.64 [R1+0x330], R54 ;  /* 0x0003303601007387 */ /* 0x0003e40000100a00 */
[----:B------:R-:W-:Y:S02]  /*195a0*/  IMAD R4, R2, 0x37, RZ ;  /* 0x0000003702047824 */ /* 0x000fe400078e02ff */
[----:B------:R1:W-:Y:S01]  /*195b0*/  LDGSTS.E [R18+0x10008], desc[UR60][R54.64], !P5 ;  /* 0x1000800036127fae */ /* 0x0003e2000e92187c */
[----:B--2---:R-:W-:Y:S01]  /*195c0*/  IMAD.WIDE R26, R3, 0x4, R42 ;  /* 0x00000004031a7825 */ /* 0x004fe200078e022a */
[----:B------:R-:W-:-:S02]  /*195d0*/  IADD3 R3, R6, -0x75, RZ ;  /* 0xffffff8b06037810 */ /* 0x000fc40007ffe0ff */
[----:B------:R2:W-:Y:S01]  /*195e0*/  STL.64 [R1+0x328], R52 ;  /* 0x0003283401007387 */ /* 0x0005e20000100a00 */
[----:B------:R-:W3:Y:S03]  /*195f0*/  LDC R6, c[0x0][0x230] ;  /* 0x00008c00ff067b82 */ /* 0x000ee60000000800 */
        /* <DEDUP_REMOVED lines=9> */
[----:B------:R1:W-:Y:S02]  /*19690*/  LDGSTS.E [R18+0x1000c], desc[UR60][R54.64], !P6 ;  /* 0x1000c00036127fae */ /* 0x0003e4000f12187c */
[----:B------:R-:W-:-:S02]  /*196a0*/  IMAD R3, R2, 0x54, RZ ;  /* 0x0000005402037824 */ /* 0x000fc400078e02ff */
[----:B------:R3:W-:Y:S01]  /*196b0*/  LDGSTS.E [R18+0x1400c], desc[UR60][R52.64], !P6 ;  /* 0x1400c00034127fae */ /* 0x0007e2000f12187c */
[----:B--2---:R-:W-:-:S03]  /*196c0*/  IMAD.WIDE R26, R4, 0x4, R42 ;  /* 0x00000004041a7825 */ /* 0x004fc600078e022a */
[----:B------:R1:W-:Y:S01]  /*196d0*/  STL.64 [R1+0x310], R54 ;  /* 0x0003103601007387 */ /* 0x0003e20000100a00 */
[----:B----4-:R-:W-:-:S03]  /*196e0*/  VIADD R4, R8, 0xffffff8a ;  /* 0xffffff8a08047836 */ /* 0x010fc60000000000 */
[----:B------:R2:W-:Y:S01]  /*196f0*/  LDGSTS.E [R18+0x1800c], desc[UR60][R50.64], !P6 ;  /* 0x1800c00032127fae */ /* 0x0005e2000f12187c */
[----:B------:R-:W4:Y:S03]  /*19700*/  LDC R8, c[0x0][0x230] ;  /* 0x00008c00ff087b82 */ /* 0x000f260000000800 */
        /* <DEDUP_REMOVED lines=12> */
[----:B------:R1:W-:Y:S04]  /*197d0*/  STL.64 [R1+0x68], R52 ;  /* 0x0000683401007387 */ /* 0x0003e80000100a00 */
[----:B------:R1:W-:Y:S01]  /*197e0*/  LDGSTS.E [R18+0x24000], desc[UR60][R52.64], !P0 ;  /* 0x2400000034127fae */ /* 0x0003e2000c12187c */
[----:B---3--:R-:W-:-:S03]  /*197f0*/  IMAD.WIDE R54, R4, 0x4, R48 ;  /* 0x0000000404367825 */ /* 0x008fc600078e0230 */
[----:B------:R2:W-:Y:S04]  /*19800*/  STL.64 [R1+0x60], R50 ;  /* 0x0000603201007387 */ /* 0x0005e80000100a00 */
[----:B------:R2:W-:Y:S01]  /*19810*/  LDGSTS.E [R18+0x28000], desc[UR60][R50.64], !P0 ;  /* 0x2800000032127fae */ /* 0x0005e2000c12187c */
[----:B------:R-:W-:Y:S02]  /*19820*/  VIADD R3, R5, 0xffffff89 ;  /* 0xffffff8905037836 */ /* 0x000fe40000000000 */
[----:B------:R-:W3:Y:S01]  /*19830*/  LDC R5, c[0x0][0x230] ;  /* 0x00008c00ff057b82 */ /* 0x000ee20000000800 */
[C---:B-1----:R-:W-:Y:S01]  /*19840*/  IMAD.WIDE R52, R4.reuse, 0x4, R46 ;  /* 0x0000000404347825 */ /* 0x042fe200078e022e */
[----:B------:R1:W-:Y:S04]  /*19850*/  STL.64 [R1+0x58], R26 ;  /* 0x0000581a01007387 */ /* 0x0003e80000100a00 */
[----:B------:R1:W-:Y:S01]  /*19860*/  LDGSTS.E [R18+0x2c000], desc[UR60][R26.64], !P0 ;  /* 0x2c0000001a127fae */ /* 0x0003e2000c12187c */
[----:B--2---:R-:W-:-:S03]  /*19870*/  IMAD.WIDE R50, R4, 0x4, R44 ;  /* 0x0000000404327825 */ /* 0x004fc600078e022c */
[----:B------:R2:W-:Y:S04]  /*19880*/  LDGSTS.E [R18+0x20004], desc[UR60][R54.64], !P4 ;  /* 0x2000400036127fae */ /* 0x0005e8000e12187c */
[----:B------:R4:W-:Y:S01]  /*19890*/  LDGSTS.E [R18+0x24004], desc[UR60][R52.64], !P4 ;  /* 0x2400400034127fae */ /* 0x0009e2000e12187c */
[----:B-1----:R-:W-:-:S03]  /*198a0*/  IMAD.WIDE R26, R4, 0x4, R42 ;  /* 0x00000004041a7825 */ /* 0x002fc600078e022a */
[----:B------:R1:W-:Y:S01]  /*198b0*/  LDGSTS.E [R18+0x28004], desc[UR60][R50.64], !P4 ;  /* 0x2800400032127fae */ /* 0x0003e2000e12187c */
[----:B------:R-:W-:-:S03]  /*198c0*/  VIADD R4, R6, 0xffffff88 ;  /* 0xffffff8806047836 */ /* 0x000fc60000000000 */
[----:B------:R1:W-:Y:S01]  /*198d0*/  LDGSTS.E [R18+0x2c004], desc[UR60][R26.64], !P4 ;  /* 0x2c0040001a127fae */ /* 0x0003e2000e12187c */
[----:B------:R-:W-:Y:S01]  /*198e0*/  ISETP.GE.U32.AND P0, PT, R3, 0x7fffff0a, PT ;  /* 0x7fffff0a0300780c */ /* 0x000fe20003f06070 */
[----:B------:R-:W-:Y:S01]  /*198f0*/  IMAD R250, R2, 0x57, RZ ;  /* 0x0000005702fa7824 */ /* 0x000fe200078e02ff */
[----:B------:R-:W3:Y:S01]  /*19900*/  LDC R6, c[0x0][0x230] ;  /* 0x00008c00ff067b82 */ /* 0x000ee20000000800 */
[----:B------:R-:W-:Y:S01]  /*19910*/  ISETP.GE.U32.AND P4, PT, R4, 0x7fffff09, PT ;  /* 0x7fffff090400780c */ /* 0x000fe20003f86070 */
[----:B------:R-:W-:Y:S01]  /*19920*/  IMAD R3, R2, 0x56, RZ ;  /* 0x0000005602037824 */ /* 0x000fe200078e02ff */
[----:B------:R2:W-:Y:S05]  /*19930*/  STL.64 [R1+0x50], R54 ;  /* 0x0000503601007387 */ /* 0x0005ea0000100a00 */
[----:B------:R-:W3:Y:S01]  /*19940*/  LDC R4, c[0x0][0x230] ;  /* 0x00008c00ff047b82 */ /* 0x000ee20000000800 */
[----:B------:R4:W-:Y:S04]  /*19950*/  STL.64 [R1+0x48], R52 ;  /* 0x0000483401007387 */ /* 0x0009e80000100a00 */
[----:B------:R1:W-:Y:S01]  /*19960*/  STL.64 [R1+0x40], R50 ;  /* 0x0000403201007387 */ /* 0x0003e20000100a00 */
[----:B--2---:R-:W-:-:S03]  /*19970*/  IMAD.WIDE R54, R3, 0x4, R48 ;  /* 0x0000000403367825 */ /* 0x004fc600078e0230 */
[----:B------:R2:W-:Y:S01]  /*19980*/  STL.64 [R1+0x38], R26 ;  /* 0x0000381a01007387 */ /* 0x0005e20000100a00 */
[----:B----4-:R-:W-:-:S03]  /*19990*/  IMAD.WIDE R52, R3, 0x4, R46 ;  /* 0x0000000403347825 */ /* 0x010fc600078e022e */
[----:B------:R-:W-:Y:S01]  /*199a0*/  STL.64 [R1+0x30], R54 ;  /* 0x0000303601007387 */ /* 0x000fe20000100a00 */
[----:B-1----:R-:W-:-:S03]  /*199b0*/  IMAD.WIDE R50, R3, 0x4, R44 ;  /* 0x0000000403327825 */ /* 0x002fc600078e022c */
[----:B------:R-:W-:Y:S01]  /*199c0*/  LDGSTS.E [R18+0x20008], desc[UR60][R54.64], !P3 ;  /* 0x2000800036127fae */ /* 0x000fe2000d92187c */
[----:B--2---:R-:W-:-:S03]  /*199d0*/  IMAD.WIDE R26, R3, 0x4, R42 ;  /* 0x00000004031a7825 */ /* 0x004fc600078e022a */
[----:B------:R-:W-:Y:S01]  /*199e0*/  STL.64 [R1+0x28], R52 ;  /* 0x0000283401007387 */ /* 0x000fe20000100a00 */
[----:B------:R-:W-:Y:S01]  /*199f0*/  MOV R218, R216 ;  /* 0x000000d800da7202 */ /* 0x000fe20000000f00 */
[----:B------:R-:W-:Y:S02]  /*19a00*/  VIADD R3, R8, 0xffffffe7 ;  /* 0xffffffe708037836 */ /* 0x000fe40000000000 */
[----:B------:R-:W-:Y:S01]  /*19a10*/  LDGSTS.E [R18+0x24008], desc[UR60][R52.64], !P3 ;  /* 0x2400800034127fae */ /* 0x000fe2000d92187c */
[----:B------:R-:W-:-:S03]  /*19a20*/  IMAD.MOV.U32 R216, RZ, RZ, R214 ;  /* 0x000000ffffd87224 */ /* 0x000fc600078e00d6 */
[----:B------:R1:W-:Y:S01]  /*19a30*/  STL.64 [R1+0x20], R50 ;  /* 0x0000203201007387 */ /* 0x0003e20000100a00 */
[----:B------:R-:W-:-:S03]  /*19a40*/  MOV R214, R212 ;  /* 0x000000d400d67202 */ /* 0x000fc60000000f00 */
[----:B------:R1:W-:Y:S01]  /*19a50*/  LDGSTS.E [R18+0x28008], desc[UR60][R50.64], !P3 ;  /* 0x2800800032127fae */ /* 0x0003e2000d92187c */
[----:B------:R-:W-:-:S03]  /*19a60*/  IMAD.WIDE R8, R250, 0x4, R44 ;  /* 0x00000004fa087825 */ /* 0x000fc600078e022c */
[----:B------:R2:W-:Y:S01]  /*19a70*/  STL.64 [R1+0x18], R26 ;  /* 0x0000181a01007387 */ /* 0x0005e20000100a00 */
[----:B------:R-:W-:-:S03]  /*19a80*/  IMAD.MOV.U32 R212, RZ, RZ, R210 ;  /* 0x000000ffffd47224 */ /* 0x000fc600078e00d2 */
[----:B------:R2:W-:Y:S01]  /*19a90*/  LDGSTS.E [R18+0x2c008], desc[UR60][R26.64], !P3 ;  /* 0x2c0080001a127fae */ /* 0x0005e2000d92187c */
[----:B------:R-:W-:Y:S01]  /*19aa0*/  ISETP.GE.U32.AND P3, PT, R3, 0x7fffff68, PT ;  /* 0x7fffff680300780c */ /* 0x000fe20003f66070 */
[C---:B-1----:R-:W-:Y:S01]  /*19ab0*/  IMAD.WIDE R50, R250.reuse, 0x4, R48 ;  /* 0x00000004fa327825 */ /* 0x042fe200078e0230 */
[----:B------:R-:W-:Y:S02]  /*19ac0*/  MOV R210, R208 ;  /* 0x000000d000d27202 */ /* 0x000fe40000000f00 */
[----:B------:R-:W-:Y:S01]  /*19ad0*/  MOV R199, R19 ;  /* 0x0000001300c77202 */ /* 0x000fe20000000f00 */
[----:B---3--:R-:W-:Y:S01]  /*19ae0*/  VIADD R3, R5, 0xffffffe6 ;  /* 0xffffffe605037836 */ /* 0x008fe20000000000 */
[----:B------:R-:W-:Y:S01]  /*19af0*/  LDGSTS.E [R18+0x2000c], desc[UR60][R50.64], !P2 ;  /* 0x2000c00032127fae */ /* 0x000fe2000d12187c */
[C---:B--2---:R-:W-:Y:S01]  /*19b00*/  IMAD.WIDE R26, R250.reuse, 0x4, R46 ;  /* 0x00000004fa1a7825 */ /* 0x044fe200078e022e */
[----:B------:R-:W1:Y:S03]  /*19b10*/  LDC R5, c[0x0][0x230] ;  /* 0x00008c00ff057b82 */ /* 0x000e660000000800 */
[----:B------:R-:W-:Y:S01]  /*19b20*/  IMAD.WIDE R250, R250, 0x4, R42 ;  /* 0x00000004fafa7825 */ /* 0x000fe200078e022a */
[----:B------:R2:W-:Y:S03]  /*19b30*/  LDGSTS.E [R18+0x2400c], desc[UR60][R26.64], !P2 ;  /* 0x2400c0001a127fae */ /* 0x0005e6000d12187c */
[----:B------:R-:W-:Y:S01]  /*19b40*/  IMAD.MOV.U32 R208, RZ, RZ, R206 ;  /* 0x000000ffffd07224 */ /* 0x000fe200078e00ce */
[----:B------:R-:W-:Y:S01]  /*19b50*/  MOV R206, R204 ;  /* 0x000000cc00ce7202 */ /* 0x000fe20000000f00 */
[----:B------:R-:W-:Y:S01]  /*19b60*/  IMAD.MOV.U32 R219, RZ, RZ, R217 ;  /* 0x000000ffffdb7224 */ /* 0x000fe200078e00d9 */
[----:B------:R3:W-:Y:S01]  /*19b70*/  LDGSTS.E [R18+0x2800c], desc[UR60][R8.64], !P2 ;  /* 0x2800c00008127fae */ /* 0x0007e2000d12187c */
[----:B------:R-:W-:-:S02]  /*19b80*/  IMAD R204, R2, 0x74, RZ ;  /* 0x0000007402cc7824 */ /* 0x000fc400078e02ff */
[----:B------:R-:W-:Y:S01]  /*19b90*/  IMAD.MOV.U32 R217, RZ, RZ, R215 ;  /* 0x000000ffffd97224 */ /* 0x000fe200078e00d7 */
[----:B------:R-:W-:Y:S01]  /*19ba0*/  LDGSTS.E [R18+0x2c00c], desc[UR60][R250.64], !P2 ;  /* 0x2c00c000fa127fae */ /* 0x000fe2000d12187c */
[----:B------:R-:W-:Y:S01]  /*19bb0*/  IMAD.MOV.U32 R215, RZ, RZ, R213 ;  /* 0x000000ffffd77224 */ /* 0x000fe200078e00d5 */
[----:B------:R-:W-:Y:S01]  /*19bc0*/  ISETP.GE.U32.AND P2, PT, R3, 0x7fffff67, PT ;  /* 0x7fffff670300780c */ /* 0x000fe20003f46070 */
[----:B------:R-:W-:Y:S01]  /*19bd0*/  IMAD.MOV.U32 R213, RZ, RZ, R211 ;  /* 0x000000ffffd57224 */ /* 0x000fe200078e00d3 */
[----:B------:R-:W-:Y:S01]  /*19be0*/  IADD3 R3, R4, -0x1b, RZ ;  /* 0xffffffe504037810 */ /* 0x000fe20007ffe0ff */
[----:B------:R-:W-:Y:S01]  /*19bf0*/  IMAD.MOV.U32 R234, RZ, RZ, R198 ;  /* 0x000000ffffea7224 */ /* 0x000fe200078e00c6 */
[----:B------:R-:W-:Y:S01]  /*19c00*/  MOV R246, R200 ;  /* 0x000000c800f67202 */ /* 0x000fe20000000f00 */
[----:B------:R-:W-:Y:S01]  /*19c10*/  IMAD.MOV.U32 R235, RZ, RZ, R199 ;  /* 0x000000ffffeb7224 */ /* 0x000fe200078e00c7 */
[----:B------:R-:W4:Y:S01]  /*19c20*/  LDC R4, c[0x0][0x230] ;  /* 0x00008c00ff047b82 */ /* 0x000f220000000800 */
[----:B------:R-:W-:-:S02]  /*19c30*/  IMAD.MOV.U32 R211, RZ, RZ, R209 ;  /* 0x000000ffffd37224 */ /* 0x000fc400078e00d1 */
[----:B------:R-:W-:Y:S02]  /*19c40*/  IMAD.MOV.U32 R247, RZ, RZ, R201 ;  /* 0x000000fffff77224 */ /* 0x000fe400078e00c9 */
[----:B------:R-:W-:-:S04]  /*19c50*/  IMAD.WIDE R198, R204, 0x4, R48 ;  /* 0x00000004ccc67825 */ /* 0x000fc800078e0230 */
[----:B------:R-:W-:Y:S01]  /*19c60*/  IMAD.MOV.U32 R209, RZ, RZ, R207 ;  /* 0x000000ffffd17224 */ /* 0x000fe200078e00cf */
[----:B------:R-:W-:Y:S01]  /*19c70*/  LDGSTS.E [R18+0x30000], desc[UR60][R198.64], !P5 ;  /* 0x30000000c6127fae */ /* 0x000fe2000e92187c */
[----:B------:R-:W-:Y:S02]  /*19c80*/  IMAD.MOV.U32 R238, RZ, RZ, R202 ;  /* 0x000000ffffee7224 */ /* 0x000fe400078e00ca */
[----:B------:R-:W-:Y:S02]  /*19c90*/  IMAD.MOV.U32 R239, RZ, RZ, R203 ;  /* 0x000000ffffef7224 */ /* 0x000fe400078e00cb */
[----:B------:R-:W-:-:S04]  /*19ca0*/  IMAD.WIDE R200, R204, 0x4, R46 ;  /* 0x00000004ccc87825 */ /* 0x000fc800078e022e */
[----:B------:R-:W-:Y:S01]  /*19cb0*/  IMAD.MOV.U32 R207, RZ, RZ, R205 ;  /* 0x000000ffffcf7224 */ /* 0x000fe200078e00cd */
[----:B------:R-:W-:Y:S01]  /*19cc0*/  LDGSTS.E [R18+0x34000], desc[UR60][R200.64], !P5 ;  /* 0x34000000c8127fae */ /* 0x000fe2000e92187c */
[----:B------:R-:W-:-:S04]  /*19cd0*/  IMAD.WIDE R202, R204, 0x4, R44 ;  /* 0x00000004ccca7825 */ /* 0x000fc800078e022c */
[----:B------:R-:W-:Y:S01]  /*19ce0*/  IMAD.MOV.U32 R248, RZ, RZ, R212 ;  /* 0x000000fffff87224 */ /* 0x000fe200078e00d4 */
[----:B------:R-:W-:Y:S01]  /*19cf0*/  MOV R236, R206 ;  /* 0x000000ce00ec7202 */ /* 0x000fe20000000f00 */
[----:B------:R-:W-:Y:S01]  /*19d00*/  IMAD.WIDE R204, R204, 0x4, R42 ;  /* 0x00000004cccc7825 */ /* 0x000fe200078e022a */
[----:B------:R-:W-:Y:S03]  /*19d10*/  LDGSTS.E [R18+0x38000], desc[UR60][R202.64], !P5 ;  /* 0x38000000ca127fae */ /* 0x000fe6000e92187c */
[----:B------:R-:W-:Y:S01]  /*19d20*/  IMAD R212, R2, 0x75, RZ ;  /* 0x0000007502d47824 */ /* 0x000fe200078e02ff */
[----:B------:R-:W-:Y:S01]  /*19d30*/  LDGSTS.E [R18+0x3c000], desc[UR60][R204.64], !P5 ;  /* 0x3c000000cc127fae */ /* 0x000fe2000e92187c */
[----:B------:R-:W-:Y:S01]  /*19d40*/  IMAD.MOV.U32 R237, RZ, RZ, R207 ;  /* 0x000000ffffed7224 */ /* 0x000fe200078e00cf */
[----:B------:R-:W-:Y:S01]  /*19d50*/  MOV R242, R210 ;  /* 0x000000d200f27202 */ /* 0x000fe20000000f00 */
[----:B------:R-:W-:Y:S01]  /*19d60*/  IMAD.MOV.U32 R244, RZ, RZ, R208 ;  /* 0x000000fffff47224 */ /* 0x000fe200078e00d0 */
[----:B------:R-:W-:Y:S01]  /*19d70*/  ISETP.GE.U32.AND P5, PT, R3, 0x7fffff66, PT ;  /* 0x7fffff660300780c */ /* 0x000fe20003fa6070 */
[----:B------:R-:W-:-:S02]  /*19d80*/  IMAD.MOV.U32 R245, RZ, RZ, R209 ;  /* 0x000000fffff57224 */ /* 0x000fc400078e00d1 */
[C---:B------:R-:W-:Y:S01]  /*19d90*/  IMAD.WIDE R206, R212.reuse, 0x4, R48 ;  /* 0x00000004d4ce7825 */ /* 0x040fe200078e0230 */
[----:B------:R-:W-:Y:S03]  /*19da0*/  STL.64 [R1+0x10], R50 ;  /* 0x0000103201007387 */ /* 0x000fe60000100a00 */
[----:B------:R-:W-:Y:S01]  /*19db0*/  IMAD.MOV.U32 R243, RZ, RZ, R211 ;  /* 0x000000fffff37224 */ /* 0x000fe200078e00d3 */
[----:B------:R-:W-:Y:S01]  /*19dc0*/  LDGSTS.E [R18+0x30004], desc[UR60][R206.64], !P6 ;  /* 0x30004000ce127fae */ /* 0x000fe2000f12187c */
[----:B------:R-:W-:-:S04]  /*19dd0*/  IMAD.WIDE R208, R212, 0x4, R46 ;  /* 0x00000004d4d07825 */ /* 0x000fc800078e022e */
[----:B------:R-:W-:Y:S02]  /*19de0*/  IMAD.MOV.U32 R249, RZ, RZ, R213 ;  /* 0x000000fffff97224 */ /* 0x000fe400078e00d5 */
[----:B------:R-:W-:Y:S02]  /*19df0*/  IMAD R220, R2, 0x76, RZ ;  /* 0x0000007602dc7824 */ /* 0x000fe400078e02ff */
[----:B------:R-:W-:Y:S01]  /*19e00*/  VIADD R3, R6, 0xffffffe4 ;  /* 0xffffffe406037836 */ /* 0x000fe20000000000 */
[----:B------:R2:W-:Y:S01]  /*19e10*/  STL.64 [R1+0x8], R26 ;  /* 0x0000081a01007387 */ /* 0x0005e20000100a00 */
[C---:B------:R-:W-:Y:S01]  /*19e20*/  IMAD.WIDE R210, R212.reuse, 0x4, R44 ;  /* 0x00000004d4d27825 */ /* 0x040fe200078e022c */
[----:B------:R-:W3:Y:S01]  /*19e30*/  LDC R6, c[0x0][0x230] ;  /* 0x00008c00ff067b82 */ /* 0x000ee20000000800 */
[----:B------:R-:W-:Y:S01]  /*19e40*/  MOV R240, R218 ;  /* 0x000000da00f07202 */ /* 0x000fe20000000f00 */
[----:B------:R-:W-:Y:S01]  /*19e50*/  LDGSTS.E [R18+0x34004], desc[UR60][R208.64], !P6 ;  /* 0x34004000d0127fae */ /* 0x000fe2000f12187c */
[----:B------:R-:W-:-:S03]  /*19e60*/  IMAD.WIDE R212, R212, 0x4, R42 ;  /* 0x00000004d4d47825 */ /* 0x000fc600078e022a */
[----:B------:R-:W-:Y:S01]  /*19e70*/  LDGSTS.E [R18+0x38004], desc[UR60][R210.64], !P6 ;  /* 0x38004000d2127fae */ /* 0x000fe2000f12187c */
[----:B------:R-:W-:Y:S02]  /*19e80*/  IMAD.MOV.U32 R152, RZ, RZ, R216 ;  /* 0x000000ffff987224 */ /* 0x000fe400078e00d8 */
[----:B------:R-:W-:Y:S01]  /*19e90*/  IMAD.MOV.U32 R153, RZ, RZ, R217 ;  /* 0x000000ffff997224 */ /* 0x000fe200078e00d9 */
[----:B--2---:R-:W-:Y:S01]  /*19ea0*/  MOV R26, R214 ;  /* 0x000000d6001a7202 */ /* 0x004fe20000000f00 */
[----:B------:R-:W-:Y:S01]  /*19eb0*/  IMAD.MOV.U32 R27, RZ, RZ, R215 ;  /* 0x000000ffff1b7224 */ /* 0x000fe200078e00d7 */
[----:B------:R-:W-:Y:S01]  /*19ec0*/  LDGSTS.E [R18+0x3c004], desc[UR60][R212.64], !P6 ;  /* 0x3c004000d4127fae */ /* 0x000fe2000f12187c */
[----:B------:R-:W-:Y:S01]  /*19ed0*/  IMAD.WIDE R214, R220, 0x4, R48 ;  /* 0x00000004dcd67825 */ /* 0x000fe200078e0230 */
[----:B------:R-:W-:-:S03]  /*19ee0*/  ISETP.GE.U32.AND P6, PT, R3, 0x7fffff65, PT ;  /* 0x7fffff650300780c */ /* 0x000fc60003fc6070 */
[----:B------:R-:W-:Y:S01]  /*19ef0*/  IMAD.MOV.U32 R241, RZ, RZ, R219 ;  /* 0x000000fffff17224 */ /* 0x000fe200078e00db */
[----:B------:R-:W-:Y:S01]  /*19f00*/  LDGSTS.E [R18+0x30008], desc[UR60][R214.64], !P0 ;  /* 0x30008000d6127fae */ /* 0x000fe2000c12187c */
[----:B------:R-:W-:-:S04]  /*19f10*/  IMAD.WIDE R216, R220, 0x4, R46 ;  /* 0x00000004dcd87825 */ /* 0x000fc800078e022e */
[----:B------:R-:W-:Y:S01]  /*19f20*/  IMAD R228, R2, 0x77, RZ ;  /* 0x0000007702e47824 */ /* 0x000fe200078e02ff */
[----:B------:R-:W-:Y:S01]  /*19f30*/  LDGSTS.E [R18+0x34008], desc[UR60][R216.64], !P0 ;  /* 0x34008000d8127fae */ /* 0x000fe2000c12187c */
[----:B------:R-:W-:-:S04]  /*19f40*/  IMAD.WIDE R218, R220, 0x4, R44 ;  /* 0x00000004dcda7825 */ /* 0x000fc800078e022c */
[----:B------:R-:W-:Y:S01]  /*19f50*/  IMAD.WIDE R220, R220, 0x4, R42 ;  /* 0x00000004dcdc7825 */ /* 0x000fe200078e022a */
[----:B------:R-:W-:Y:S03]  /*19f60*/  LDGSTS.E [R18+0x38008], desc[UR60][R218.64], !P0 ;  /* 0x38008000da127fae */ /* 0x000fe6000c12187c */
[----:B-1----:R-:W-:Y:S01]  /*19f70*/  VIADD R3, R5, 0xffffffc7 ;  /* 0xffffffc705037836 */ /* 0x002fe20000000000 */
[----:B------:R-:W-:Y:S01]  /*19f80*/  LDGSTS.E [R18+0x3c008], desc[UR60][R220.64], !P0 ;  /* 0x3c008000dc127fae */ /* 0x000fe2000c12187c */
[C---:B------:R-:W-:Y:S01]  /*19f90*/  IMAD.WIDE R222, R228.reuse, 0x4, R48 ;  /* 0x00000004e4de7825 */ /* 0x040fe200078e0230 */
[----:B------:R-:W1:Y:S03]  /*19fa0*/  LDC R5, c[0x0][0x230] ;  /* 0x00008c00ff057b82 */ /* 0x000e660000000800 */
[C---:B------:R-:W-:Y:S01]  /*19fb0*/  IMAD.WIDE R224, R228.reuse, 0x4, R46 ;  /* 0x00000004e4e07825 */ /* 0x040fe200078e022e */
[----:B------:R-:W-:Y:S01]  /*19fc0*/  ISETP.GE.U32.AND P0, PT, R3, 0x7fffff48, PT ;  /* 0x7fffff480300780c */ /* 0x000fe20003f06070 */
[----:B------:R-:W-:Y:S02]  /*19fd0*/  LDGSTS.E [R18+0x3000c], desc[UR60][R222.64], !P4 ;  /* 0x3000c000de127fae */ /* 0x000fe4000e12187c */
[----:B------:R-:W-:-:S02]  /*19fe0*/  IMAD.WIDE R226, R228, 0x4, R44 ;  /* 0x00000004e4e27825 */ /* 0x000fc400078e022c */
[----:B------:R-:W-:Y:S02]  /*19ff0*/  LDGSTS.E [R18+0x3400c], desc[UR60][R224.64], !P4 ;  /* 0x3400c000e0127fae */ /* 0x000fe4000e12187c */
[----:B------:R-:W-:Y:S02]  /*1a000*/  IMAD.WIDE R228, R228, 0x4, R42 ;  /* 0x00000004e4e47825 */ /* 0x000fe400078e022a */
[----:B------:R-:W-:Y:S02]  /*1a010*/  LDGSTS.E [R18+0x3800c], desc[UR60][R226.64], !P4 ;  /* 0x3800c000e2127fae */ /* 0x000fe4000e12187c */
[----:B----4-:R-:W-:Y:S02]  /*1a020*/  VIADD R3, R4, 0xffffffc6 ;  /* 0xffffffc604037836 */ /* 0x010fe40000000000 */
[----:B------:R-:W-:Y:S01]  /*1a030*/  LDGSTS.E [R18+0x3c00c], desc[UR60][R228.64], !P4 ;  /* 0x3c00c000e4127fae */ /* 0x000fe2000e12187c */
[----:B------:R-:W-:Y:S02]  /*1a040*/  LOP3.LUT R19, R0, 0x60, RZ, 0x3c, !PT ;  /* 0x0000006000137812 */ /* 0x000fe400078e3cff */
[----:B------:R-:W-:Y:S01]  /*1a050*/  ISETP.GE.U32.AND P4, PT, R3, 0x7fffff47, PT ;  /* 0x7fffff470300780c */ /* 0x000fe20003f86070 */
[----:B------:R3:W-:Y:S01]  /*1a060*/  STL.64 [R1], R8 ;  /* 0x0000000801007387 */ /* 0x0007e20000100a00 */
[----:B------:R-:W-:Y:S01]  /*1a070*/  IMAD R3, R2, 0x18, RZ ;  /* 0x0000001802037824 */ /* 0x000fe200078e02ff */
[----:B------:R-:W-:-:S03]  /*1a080*/  IADD3 R19, R19, UR4, RZ ;  /* 0x0000000413137c10 */ /* 0x000fc6000fffe0ff */
[C---:B------:R-:W-:Y:S01]  /*1a090*/  IMAD.WIDE R56, R3.reuse, 0x4, R48 ;  /* 0x0000000403387825 */ /* 0x040fe200078e0230 */
[----:B---3--:R-:W2:Y:S03]  /*1a0a0*/  LDC R8, c[0x0][0x230] ;  /* 0x00008c00ff087b82 */ /* 0x008ea60000000800 */
[----:B------:R-:W-:-:S04]  /*1a0b0*/  IMAD.WIDE R54, R3, 0x4, R46 ;  /* 0x0000000403367825 */ /* 0x000fc800078e022e */
[----:B------:R-:W-:-:S04]  /*1a0c0*/  IMAD.WIDE R52, R3, 0x4, R44 ;  /* 0x0000000403347825 */ /* 0x000fc800078e022c */
[----:B------:R-:W-:Y:S01]  /*1a0d0*/  IMAD.WIDE R50, R3, 0x4, R42 ;  /* 0x0000000403327825 */ /* 0x000fe200078e022a */
[----:B------:R3:W-:Y:S03]  /*1a0e0*/  LDGSTS.E [R19], desc[UR60][R56.64], !P3 ;  /* 0x0000000038137fae */ /* 0x0007e6000d92187c */
[----:B------:R-:W-:Y:S01]  /*1a0f0*/  VIADD R3, R6, 0xffffffc5 ;  /* 0xffffffc506037836 */ /* 0x000fe20000000000 */
[----:B------:R3:W-:Y:S01]  /*1a100*/  STL.64 [R1+0x8d8], R56 ;  /* 0x0008d83801007387 */ /* 0x0007e20000100a00 */
[----:B------:R-:W4:Y:S01]  /*1a110*/  LDC R6, c[0x0][0x230] ;  /* 0x00008c00ff067b82 */ /* 0x000f220000000800 */
[----:B------:R-:W-:Y:S02]  /*1a120*/  IMAD R4, R2, 0x19, RZ ;  /* 0x0000001902047824 */ /* 0x000fe400078e02ff */
[----:B------:R1:W-:Y:S04]  /*1a130*/  STL.64 [R1+0x8f8], R54 ;  /* 0x0008f83601007387 */ /* 0x0003e80000100a00 */
[----:B------:R1:W-:Y:S04]  /*1a140*/  LDGSTS.E [R19+0x4000], desc[UR60][R54.64], !P3 ;  /* 0x0400000036137fae */ /* 0x0003e8000d92187c */
[----:B------:R1:W-:Y:S01]  /*1a150*/  STL.64 [R1+0x918], R52 ;  /* 0x0009183401007387 */ /* 0x0003e20000100a00 */
[----:B---3--:R-:W-:-:S03]  /*1a160*/  IMAD.WIDE R56, R4, 0x4, R48 ;  /* 0x0000000404387825 */ /* 0x008fc600078e0230 */
[----:B------:R3:W-:Y:S04]  /*1a170*/  LDGSTS.E [R19+0x8000], desc[UR60][R52.64], !P3 ;  /* 0x0800000034137fae */ /* 0x0007e8000d92187c */
[----:B------:R2:W-:Y:S01]  /*1a180*/  STL.64 [R1+0x938], R50 ;  /* 0x0009383201007387 */ /* 0x0005e20000100a00 */
[----:B-1----:R-:W-:-:S03]  /*1a190*/  IMAD.WIDE R54, R4, 0x4, R46 ;  /* 0x0000000404367825 */ /* 0x002fc600078e022e */
[----:B------:R2:W-:Y:S01]  /*1a1a0*/  LDGSTS.E [R19+0xc000], desc[UR60][R50.64], !P3 ;  /* 0x0c00000032137fae */ /* 0x0005e2000d92187c */
[----:B------:R-:W-:Y:S01]  /*1a1b0*/  ISETP.GE.U32.AND P3, PT, R3, 0x7fffff46, PT ;  /* 0x7fffff460300780c */ /* 0x000fe20003f66070 */
[----:B------:R-:W-:Y:S02]  /*1a1c0*/  IMAD R3, R2, 0x1a, RZ ;  /* 0x0000001a02037824 */ /* 0x000fe400078e02ff */
[C---:B---3--:R-:W-:Y:S01]  /*1a1d0*/  IMAD.WIDE R52, R4.reuse, 0x4, R44 ;  /* 0x0000000404347825 */ /* 0x048fe200078e022c */
[----:B------:R1:W-:Y:S04]  /*1a1e0*/  STL.64 [R1+0x958], R56 ;  /* 0x0009583801007387 */ /* 0x0003e80000100a00 */
[----:B------:R1:W-:Y:S01]  /*1a1f0*/  LDGSTS.E [R19+0x4], desc[UR60][R56.64], !P2 ;  /* 0x0000400038137fae */ /* 0x0003e2000d12187c */
[----:B--2---:R-:W-:-:S03]  /*1a200*/  IMAD.WIDE R50, R4, 0x4, R42 ;  /* 0x0000000404327825 */ /* 0x004fc600078e022a */
        /* <DEDUP_REMOVED lines=26> */
[C---:B----4-:R-:W-:Y:S01]  /*1a3b0*/  IMAD.WIDE R52, R4.reuse, 0x4, R44 ;  /* 0x0000000404347825 */ /* 0x050fe200078e022c */
[----:B------:R-:W-:Y:S02]  /*1a3c0*/  ISETP.GE.U32.AND P5, PT, R3, 0x7fffff28, PT ;  /* 0x7fffff280300780c */ /* 0x000fe40003fa6070 */
[----:B------:R2:W-:Y:S01]  /*1a3d0*/  STL.64 [R1+0xa60], R56 ;  /* 0x000a603801007387 */ /* 0x0005e20000100a00 */
[----:B-1----:R-:W-:Y:S01]  /*1a3e0*/  IMAD.WIDE R50, R4, 0x4, R42 ;  /* 0x0000000404327825 */ /* 0x002fe200078e022a */
[----:B------:R-:W-:Y:S02]  /*1a3f0*/  IADD3 R4, R6, -0x5a, RZ ;  /* 0xffffffa606047810 */ /* 0x000fe40007ffe0ff */
[----:B------:R2:W-:Y:S01]  /*1a400*/  LDGSTS.E [R19+0xc], desc[UR60][R56.64], !P6 ;  /* 0x0000c00038137fae */ /* 0x0005e2000f12187c */
[----:B------:R-:W1:Y:S01]  /*1a410*/  LDC R6, c[0x0][0x230] ;  /* 0x00008c00ff067b82 */ /* 0x000e620000000800 */
[----:B------:R-:W-:-:S02]  /*1a420*/  IMAD R3, R2, 0x38, RZ ;  /* 0x0000003802037824 */ /* 0x000fc400078e02ff */
        /* <DEDUP_REMOVED lines=17> */
[----:B------:R-:W4:Y:S01]  /*1a540*/  LDC R5, c[0x0][0x230] ;  /* 0x00008c00ff057b82 */ /* 0x000f220000000800 */
[C---:B---3--:R-:W-:Y:S02]  /*1a550*/  IMAD.WIDE R56, R4.reuse, 0x4, R48 ;  /* 0x0000000404387825 */ /* 0x048fe400078e0230 */
[----:B------:R3:W-:Y:S04]  /*1a560*/  STL.64 [R1+0xb50], R52 ;  /* 0x000b503401007387 */ /* 0x0007e80000100a00 */
[----:B------:R3:W-:Y:S01]  /*1a570*/  LDGSTS.E [R19+0x18000], desc[UR60][R52.64], !P0 ;  /* 0x1800000034137fae */ /* 0x0007e2000c12187c */
[----:B--2---:R-:W-:-:S03]  /*1a580*/  IMAD.WIDE R54, R4, 0x4, R46 ;  /* 0x0000000404367825 */ /* 0x004fc600078e022e */
[----:B------:R2:W-:Y:S04]  /*1a590*/  STL.64 [R1+0xb78], R50 ;  /* 0x000b783201007387 */ /* 0x0005e80000100a00 */
[----:B------:R2:W-:Y:S01]  /*1a5a0*/  LDGSTS.E [R19+0x1c000], desc[UR60][R50.64], !P0 ;  /* 0x1c00000032137fae */ /* 0x0005e2000c12187c */
[----:B------:R-:W-:Y:S01]  /*1a5b0*/  ISETP.GE.U32.AND P0, PT, R3, 0x7fffff26, PT ;  /* 0x7fffff260300780c */ /* 0x000fe20003f06070 */
[----:B---3--:R-:W-:Y:S02]  /*1a5c0*/  IMAD.WIDE R52, R4, 0x4, R44 ;  /* 0x0000000404347825 */ /* 0x008fe400078e022c */
[----:B------:R3:W-:Y:S02]  /*1a5d0*/  STL.64 [R1+0xba0], R56 ;  /* 0x000ba03801007387 */ /* 0x0007e40000100a00 */
[----:B------:R-:W-:-:S02]  /*1a5e0*/  IMAD R3, R2, 0x3a, RZ ;  /* 0x0000003a02037824 */ /* 0x000fc400078e02ff */
[----:B------:R3:W-:Y:S01]  /*1a5f0*/  LDGSTS.E [R19+0x10004], desc[UR60][R56.64], !P4 ;  /* 0x1000400038137fae */ /* 0x0007e2000e12187c */
[----:B--2---:R-:W-:-:S03]  /*1a600*/  IMAD.WIDE R50, R4, 0x4, R42 ;  /* 0x0000000404327825 */ /* 0x004fc600078e022a */
        /* <DEDUP_REMOVED lines=8> */
[----:B--2---:R-:W-:-:S03]  /*1a690*/  IMAD.WIDE R54, R3, 0x4, R46 ;  /* 0x0000000403367825 */ /* 0x004fc600078e022e */
[----:B------:R3:W-:Y:S01]  /*1a6a0*/  LDGSTS.E [R19+0x1c004], desc[UR60][R50.64], !P4 ;  /* 0x1c00400032137fae */ /* 0x0007e2000e12187c */
[C---:B-1----:R-:W-:Y:S01]  /*1a6b0*/  IMAD.WIDE R52, R3.reuse, 0x4, R44 ;  /* 0x0000000403347825 */ /* 0x042fe200078e022c */
[----:B------:R-:W-:Y:S02]  /*1a6c0*/  ISETP.GE.U32.AND P4, PT, R4, 0x7fffff25, PT ;  /* 0x7fffff250400780c */ /* 0x000fe40003f86070 */
[----:B------:R1:W-:Y:S01]  /*1a6d0*/  STL.64 [R1+0xc40], R56 ;  /* 0x000c403801007387 */ /* 0x0003e20000100a00 */
[----:B---3--:R-:W-:-:S03]  /*1a6e0*/  IMAD.WIDE R50, R3, 0x4, R42 ;  /* 0x0000000403327825 */ /* 0x008fc600078e022a */
[----:B------:R1:W-:Y:S01]  /*1a6f0*/  LDGSTS.E [R19+0x10008], desc[UR60][R56.64], !P3 ;  /* 0x1000800038137fae */ /* 0x0003e2000d92187c */
[----:B------:R-:W-:-:S03]  /*1a700*/  VIADD R3, R6, 0xffffff87 ;  /* 0xffffff8706037836 */ /* 0x000fc60000000000 */
[----:B------:R2:W-:Y:S01]  /*1a710*/  STL.64 [R1+0xc68], R54 ;  /* 0x000c683601007387 */ /* 0x0005e20000100a00 */
[----:B------:R-:W3:Y:S01]  /*1a720*/  LDC R6, c[0x0][0x230] ;  /* 0x00008c00ff067b82 */ /* 0x000ee20000000800 */
[----:B------:R-:W-:Y:S02]  /*1a730*/  IMAD R4, R2, 0x3b, RZ ;  /* 0x0000003b02047824 */ /* 0x000fe400078e02ff */
[----:B------:R2:W-:Y:S04]  /*1a740*/  LDGSTS.E [R19+0x14008], desc[UR60][R54.64], !P3 ;  /* 0x1400800036137fae */ /* 0x0005e8000d92187c */
[----:B------:R4:W-:Y:S01]  /*1a750*/  STL.64 [R1+0xc80], R52 ;  /* 0x000c803401007387 */ /* 0x0009e20000100a00 */
[----:B-1----:R-:W-:-:S03]  /*1a760*/  IMAD.WIDE R56, R4, 0x4, R48 ;  /* 0x0000000404387825 */ /* 0x002fc600078e0230 */
[----:B------:R4:W-:Y:S04]  /*1a770*/  LDGSTS.E [R19+0x18008], desc[UR60][R52.64], !P3 ;  /* 0x1800800034137fae */ /* 0x0009e8000d92187c */
[----:B------:R1:W-:Y:S01]  /*1a780*/  STL.64 [R1+0xc98], R50 ;  /* 0x000c983201007387 */ /* 0x0003e20000100a00 */
[----:B--2---:R-:W-:-:S03]  /*1a790*/  IMAD.WIDE R54, R4, 0x4, R46 ;  /* 0x0000000404367825 */ /* 0x004fc600078e022e */
[----:B------:R1:W-:Y:S01]  /*1a7a0*/  LDGSTS.E [R19+0x1c008], desc[UR60][R50.64], !P3 ;  /* 0x1c00800032137fae */ /* 0x0003e2000d92187c */
[----:B------:R-:W-:Y:S01]  /*1a7b0*/  ISETP.GE.U32.AND P3, PT, R3, 0x7fffff08, PT ;  /* 0x7fffff080300780c */ /* 0x000fe20003f66070 */
[----:B------:R-:W-:Y:S02]  /*1a7c0*/  IMAD R3, R2, 0x58, RZ ;  /* 0x0000005802037824 */ /* 0x000fe400078e02ff */
[C---:B----4-:R-:W-:Y:S01]  /*1a7d0*/  IMAD.WIDE R52, R4.reuse, 0x4, R44 ;  /* 0x0000000404347825 */ /* 0x050fe200078e022c */
        /* <DEDUP_REMOVED lines=31> */
[----:B------:R1:W-:Y:S01]  /*1a9d0*/  STL.64 [R1+0xd88], R56 ;  /* 0x000d883801007387 */ /* 0x0003e20000100a00 */
[----:B--2---:R-:W-:-:S03]  /*1a9e0*/  IMAD.WIDE R50, R4, 0x4, R42 ;  /* 0x0000000404327825 */ /* 0x004fc600078e022a */
        /* <DEDUP_REMOVED lines=36> */
[----:B------:R-:W4:Y:S03]  /*1ac30*/  LDC R8, c[0x0][0x230] ;  /* 0x00008c00ff087b82 */ /* 0x000f260000000800 */
[----:B------:R1:W-:Y:S04]  /*1ac40*/  LDGSTS.E [R19+0x2400c], desc[UR60][R54.64], !P4 ;  /* 0x2400c00036137fae */ /* 0x0003e8000e12187c */
[----:B------:R3:W-:Y:S01]  /*1ac50*/  STL.64 [R1+0xe80], R52 ;  /* 0x000e803401007387 */ /* 0x0007e20000100a00 */
[----:B--2---:R-:W-:-:S03]  /*1ac60*/  IMAD.WIDE R56, R3, 0x4, R48 ;  /* 0x0000000403387825 */ /* 0x004fc600078e0230 */
[----:B------:R3:W-:Y:S04]  /*1ac70*/  LDGSTS.E [R19+0x2800c], desc[UR60][R52.64], !P4 ;  /* 0x2800c00034137fae */ /* 0x0007e8000e12187c */
[----:B------:R2:W-:Y:S01]  /*1ac80*/  STL.64 [R1+0xe98], R50 ;  /* 0x000e983201007387 */ /* 0x0005e20000100a00 */
[----:B-1----:R-:W-:-:S03]  /*1ac90*/  IMAD.WIDE R54, R3, 0x4, R46 ;  /* 0x0000000403367825 */ /* 0x002fc600078e022e */
[----:B------:R2:W-:Y:S01]  /*1aca0*/  LDGSTS.E [R19+0x2c00c], desc[UR60][R50.64], !P4 ;  /* 0x2c00c00032137fae */ /* 0x0005e2000e12187c */
[----:B------:R-:W-:Y:S01]  /*1acb0*/  ISETP.GE.U32.AND P4, PT, R4, 0x7fffff63, PT ;  /* 0x7fffff630400780c */ /* 0x000fe20003f86070 */
[C---:B---3--:R-:W-:Y:S02]  /*1acc0*/  IMAD.WIDE R52, R3.reuse, 0x4, R44 ;  /* 0x0000000403347825 */ /* 0x048fe400078e022c */
[----:B------:R1:W-:Y:S02]  /*1acd0*/  STL.64 [R1+0xeb0], R56 ;  /* 0x000eb03801007387 */ /* 0x0003e40000100a00 */
[----:B------:R-:W-:Y:S02]  /*1ace0*/  IMAD R4, R2, 0x79, RZ ;  /* 0x0000007902047824 */ /* 0x000fe400078e02ff */
        /* <DEDUP_REMOVED lines=13> */
[----:B------:R-:W-:Y:S02]  /*1adc0*/  IMAD R3, R2, 0x7a, RZ ;  /* 0x0000007a02037824 */ /* 0x000fe400078e02ff */
[C---:B-1----:R-:W-:Y:S01]  /*1add0*/  IMAD.WIDE R52, R4.reuse, 0x4, R44 ;  /* 0x0000000404347825 */ /* 0x042fe200078e022c */
[----:B------:R1:W-:Y:S04]  /*1ade0*/  LDGSTS.E [R19+0x30004], desc[UR60][R56.64], !P2 ;  /* 0x3000400038137fae */ /* 0x0003e8000d12187c */
        /* <DEDUP_REMOVED lines=29> */
[----:B---3--:R-:W-:Y:S01]  /*1afc0*/  IMAD.WIDE R52, R4, 0x4, R44 ;  /* 0x0000000404347825 */ /* 0x008fe200078e022c */
[----:B------:R-:W-:Y:S01]  /*1afd0*/  IADD3 R3, R6, -0x3e, RZ ;  /* 0xffffffc206037810 */ /* 0x000fe20007ffe0ff */
[----:B------:R3:W-:Y:S01]  /*1afe0*/  LDGSTS.E [R19+0x3000c], desc[UR60][R56.64], !P6 ;  /* 0x3000c00038137fae */ /* 0x0007e2000f12187c */
[----:B------:R-:W-:Y:S01]  /*1aff0*/  LOP3.LUT R154, R0, 0x70, RZ, 0x3c, !PT ;  /* 0x00000070009a7812 */ /* 0x000fe200078e3cff */
[----:B------:R-:W2:Y:S02]  /*1b000*/  LDC R6, c[0x0][0x230] ;  /* 0x00008c00ff067b82 */ /* 0x000ea40000000800 */
[----:B------:R4:W-:Y:S01]  /*1b010*/  LDGSTS.E [R19+0x3400c], desc[UR60][R54.64], !P6 ;  /* 0x3400c00036137fae */ /* 0x0009e2000f12187c */
[----:B-1----:R-:W-:-:S03]  /*1b020*/  IMAD.WIDE R50, R4, 0x4, R42 ;  /* 0x0000000404327825 */ /* 0x002fc600078e022a */
[----:B------:R1:W-:Y:S02]  /*1b030*/  LDGSTS.E [R19+0x3800c], desc[UR60][R52.64], !P6 ;  /* 0x3800c00034137fae */ /* 0x0003e4000f12187c */
[----:B------:R-:W2:Y:S02]  /*1b040*/  LDC R4, c[0x0][0x230] ;  /* 0x00008c00ff047b82 */ /* 0x000ea40000000800 */
[----:B------:R1:W-:Y:S01]  /*1b050*/  LDGSTS.E [R19+0x3c00c], desc[UR60][R50.64], !P6 ;  /* 0x3c00c00032137fae */ /* 0x0003e2000f12187c */
[----:B------:R-:W-:Y:S01]  /*1b060*/  ISETP.GE.U32.AND P6, PT, R3, 0x7fffff43, PT ;  /* 0x7fffff430300780c */ /* 0x000fe20003fc6070 */
[----:B------:R-:W-:Y:S02]  /*1b070*/  IMAD R3, R2, 0x1c, RZ ;  /* 0x0000001c02037824 */ /* 0x000fe400078e02ff */
[----:B------:R3:W-:Y:S04]  /*1b080*/  STL.64 [R1+0x1000], R56 ;  /* 0x0010003801007387 */ /* 0x0007e80000100a00 */
[----:B------:R4:W-:Y:S04]  /*1b090*/  STL.64 [R1+0x1028], R54 ;  /* 0x0010283601007387 */ /* 0x0009e80000100a00 */
[----:B------:R1:W-:Y:S01]  /*1b0a0*/  STL.64 [R1+0x1040], R52 ;  /* 0x0010403401007387 */ /* 0x0003e20000100a00 */
[----:B------:R-:W-:-:S03]  /*1b0b0*/  VIADD R154, R154, UR4 ;  /* 0x000000049a9a7c36 */ /* 0x000fc60008000000 */
[----:B------:R1:W-:Y:S01]  /*1b0c0*/  STL.64 [R1+0x1058], R50 ;  /* 0x0010583201007387 */ /* 0x0003e20000100a00 */
[----:B---3--:R-:W-:-:S04]  /*1b0d0*/  IMAD.WIDE R56, R3, 0x4, R48 ;  /* 0x0000000403387825 */ /* 0x008fc800078e0230 */
[C---:B----4-:R-:W-:Y:S01]  /*1b0e0*/  IMAD.WIDE R54, R3.reuse, 0x4, R46 ;  /* 0x0000000403367825 */ /* 0x050fe200078e022e */
[----:B------:R3:W-:Y:S03]  /*1b0f0*/  LDGSTS.E [R154], desc[UR60][R56.64], !P0 ;  /* 0x00000000389a7fae */ /* 0x0007e6000c12187c */
[----:B-1----:R-:W-:-:S04]  /*1b100*/  IMAD.WIDE R52, R3, 0x4, R44 ;  /* 0x0000000403347825 */ /* 0x002fc800078e022c */
[----:B------:R-:W-:Y:S01]  /*1b110*/  IMAD.WIDE R50, R3, 0x4, R42 ;  /* 0x0000000403327825 */ /* 0x000fe200078e022a */
[----:B------:R3:W-:Y:S03]  /*1b120*/  STL.64 [R1+0x1068], R56 ;  /* 0x0010683801007387 */ /* 0x0007e60000100a00 */
[----:B------:R-:W-:Y:S01]  /*1b130*/  VIADD R3, R5, 0xffffffc1 ;  /* 0xffffffc105037836 */ /* 0x000fe20000000000 */
[----:B------:R1:W-:Y:S01]  /*1b140*/  LDGSTS.E [R154+0x4000], desc[UR60][R54.64], !P0 ;  /* 0x04000000369a7fae */ /* 0x0003e2000c12187c */
[----:B------:R-:W4:Y:S01]  /*1b150*/  LDC R5, c[0x0][0x230] ;  /* 0x00008c00ff057b82 */ /* 0x000f220000000800 */
[----:B------:R-:W-:Y:S02]  /*1b160*/  IMAD R0, R2, 0x1d, RZ ;  /* 0x0000001d02007824 */ /* 0x000fe400078e02ff */
[----:B------:R1:W-:Y:S04]  /*1b170*/  STL.64 [R1+0x1080], R54 ;  /* 0x0010803601007387 */ /* 0x0003e80000100a00 */
[----:B------:R2:W-:Y:S01]  /*1b180*/  LDGSTS.E [R154+0x8000], desc[UR60][R52.64], !P0 ;  /* 0x08000000349a7fae */ /* 0x0005e2000c12187c */
[----:B---3--:R-:W-:-:S03]  /*1b190*/  IMAD.WIDE R56, R0, 0x4, R48 ;  /* 0x0000000400387825 */ /* 0x008fc600078e0230 */
[----:B------:R2:W-:Y:S04]  /*1b1a0*/  STL.64 [R1+0x1098], R52 ;  /* 0x0010983401007387 */ /* 0x0005e80000100a00 */
[----:B------:R3:W-:Y:S01]  /*1b1b0*/  LDGSTS.E [R154+0xc000], desc[UR60][R50.64], !P0 ;  /* 0x0c000000329a7fae */ /* 0x0007e2000c12187c */
[----:B-1----:R-:W-:Y:S01]  /*1b1c0*/  IMAD.WIDE R54, R0, 0x4, R46 ;  /* 0x0000000400367825 */ /* 0x002fe200078e022e */
[----:B------:R-:W-:Y:S02]  /*1b1d0*/  ISETP.GE.U32.AND P0, PT, R3, 0x7fffff42, PT ;  /* 0x7fffff420300780c */ /* 0x000fe40003f06070 */
[----:B------:R3:W-:Y:S01]  /*1b1e0*/  STL.64 [R1+0x10c0], R50 ;  /* 0x0010c03201007387 */ /* 0x0007e20000100a00 */
[----:B------:R-:W-:Y:S02]  /*1b1f0*/  IMAD R3, R2, 0x1e, RZ ;  /* 0x0000001e02037824 */ /* 0x000fe400078e02ff */
[C---:B--2---:R-:W-:Y:S01]  /*1b200*/  IMAD.WIDE R52, R0.reuse, 0x4, R44 ;  /* 0x0000000400347825 */ /* 0x044fe200078e022c */
[----:B------:R-:W-:Y:S04]  /*1b210*/  STL.64 [R1+0x10d8], R56 ;  /* 0x0010d83801007387 */ /* 0x000fe80000100a00 */
[----:B------:R-:W-:Y:S01]  /*1b220*/  LDGSTS.E [R154+0x4], desc[UR60][R56.64], !P4 ;  /* 0x00004000389a7fae */ /* 0x000fe2000e12187c */
[----:B---3--:R-:W-:-:S03]  /*1b230*/  IMAD.WIDE R50, R0, 0x4, R42 ;  /* 0x0000000400327825 */ /* 0x008fc600078e022a */
[----:B------:R1:W-:Y:S01]  /*1b240*/  STL.64 [R1+0x10f0], R54 ;  /* 0x0010f03601007387 */ /* 0x0003e20000100a00 */
[----:B------:R-:W-:-:S03]  /*1b250*/  VIADD R0, R8, 0xffffffc0 ;  /* 0xffffffc008007836 */ /* 0x000fc60000000000 */
[----:B------:R1:W-:Y:S01]  /*1b260*/  LDGSTS.E [R154+0x4004], desc[UR60][R54.64], !P4 ;  /* 0x04004000369a7fae */ /* 0x0003e2000e12187c */
[----:B------:R-:W-:-:S03]  /*1b270*/  IMAD.WIDE R8, R3, 0x4, R42 ;  /* 0x0000000403087825 */ /* 0x000fc600078e022a */
        /* <DEDUP_REMOVED lines=30> */
[----:B------:R-:W4:Y:S03]  /*1b460*/  LDC R5, c[0x0][0x230] ;  /* 0x00008c00ff057b82 */ /* 0x000f260000000800 */
        /* <DEDUP_REMOVED lines=8> */
[C---:B---3--:R-:W-:Y:S01]  /*1b4f0*/  IMAD.WIDE R50, R3.reuse, 0x4, R44 ;  /* 0x0000000403327825 */ /* 0x048fe200078e022c */
[----:B------:R2:W-:Y:S04]  /*1b500*/  STL.64 [R1+0x1228], R54 ;  /* 0x0012283601007387 */ /* 0x0005e80000100a00 */
        /* <DEDUP_REMOVED lines=12> */
[----:B--2---:R-:W-:-:S03]  /*1b5d0*/  IMAD.WIDE R50, R0, 0x4, R44 ;  /* 0x0000000400327825 */ /* 0x004fc600078e022c */
[----:B------:R2:W-:Y:S01]  /*1b5e0*/  STL.64 [R1+0x1298], R54 ;  /* 0x0012983601007387 */ /* 0x0005e20000100a00 */
[----:B------:R-:W-:-:S03]  /*1b5f0*/  ISETP.GE.U32.AND P5, PT, R3, 0x7fffff22, PT ;  /* 0x7fffff220300780c */ /* 0x000fc60003fa6070 */
[----:B------:R2:W-:Y:S01]  /*1b600*/  LDGSTS.E [R154+0x10004], desc[UR60][R54.64], !P6 ;  /* 0x10004000369a7fae */ /* 0x0005e2000f12187c */
[----:B-1----:R-:W-:-:S03]  /*1b610*/  IMAD.WIDE R8, R0, 0x4, R42 ;  /* 0x0000000400087825 */ /* 0x002fc600078e022a */
[----:B------:R1:W-:Y:S01]  /*1b620*/  STL.64 [R1+0x12b0], R52 ;  /* 0x0012b03401007387 */ /* 0x0003e20000100a00 */
[----:B------:R-:W-:-:S03]  /*1b630*/  IMAD R3, R2, 0x3e, RZ ;  /* 0x0000003e02037824 */ /* 0x000fc600078e02ff */
[----:B------:R1:W-:Y:S01]  /*1b640*/  LDGSTS.E [R154+0x14004], desc[UR60][R52.64], !P6 ;  /* 0x14004000349a7fae */ /* 0x0003e2000f12187c */
[----:B------:R-:W-:-:S03]  /*1b650*/  VIADD R0, R4, 0xffffffa0 ;  /* 0xffffffa004007836 */ /* 0x000fc60000000000 */
[----:B------:R-:W-:Y:S04]  /*1b660*/  STL.64 [R1+0x12c8], R50 ;  /* 0x0012c83201007387 */ /* 0x000fe80000100a00 */
[----:B------:R-:W-:Y:S01]  /*1b670*/  LDGSTS.E [R154+0x18004], desc[UR60][R50.64], !P6 ;  /* 0x18004000329a7fae */ /* 0x000fe2000f12187c */
[----:B------:R-:W-:-:S03]  /*1b680*/  IMAD.WIDE R56, R3, 0x4, R48 ;  /* 0x0000000403387825 */ /* 0x000fc600078e0230 */
[----:B------:R4:W-:Y:S04]  /*1b690*/  STL.64 [R1+0x12f0], R8 ;  /* 0x0012f00801007387 */ /* 0x0009e80000100a00 */
[----:B------:R4:W-:Y:S01]  /*1b6a0*/  LDGSTS.E [R154+0x1c004], desc[UR60][R8.64], !P6 ;  /* 0x1c004000089a7fae */ /* 0x0009e2000f12187c */
[----:B------:R-:W-:Y:S01]  /*1b6b0*/  ISETP.GE.U32.AND P6, PT, R0, 0x7fffff21, PT ;  /* 0x7fffff210000780c */ /* 0x000fe20003fc6070 */
[----:B--2---:R-:W-:-:S04]  /*1b6c0*/  IMAD.WIDE R54, R3, 0x4, R46 ;  /* 0x0000000403367825 */ /* 0x004fc800078e022e */
[C---:B-1----:R-:W-:Y:S01]  /*1b6d0*/  IMAD.WIDE R52, R3.reuse, 0x4, R44 ;  /* 0x0000000403347825 */ /* 0x042fe200078e022c */
[----:B------:R1:W-:Y:S01]  /*1b6e0*/  STL.64 [R1+0x1308], R56 ;  /* 0x0013083801007387 */ /* 0x0003e20000100a00 */
[----:B----4-:R-:W2:Y:S02]  /*1b6f0*/  LDC R8, c[0x0][0x230] ;  /* 0x00008c00ff087b82 */ /* 0x010ea40000000800 */
[----:B------:R-:W-:Y:S01]  /*1b700*/  IMAD R0, R2, 0x3f, RZ ;  /* 0x0000003f02007824 */ /* 0x000fe200078e02ff */
[----:B------:R1:W-:Y:S01]  /*1b710*/  LDGSTS.E [R154+0x10008], desc[UR60][R56.64], !P0 ;  /* 0x10008000389a7fae */ /* 0x0003e2000c12187c */
[----:B------:R-:W-:Y:S01]  /*1b720*/  IMAD.WIDE R50, R3, 0x4, R42 ;  /* 0x0000000403327825 */ /* 0x000fe200078e022a */
[----:B------:R-:W-:Y:S02]  /*1b730*/  IADD3 R3, R5, -0x7d, RZ ;  /* 0xffffff8305037810 */ /* 0x000fe40007ffe0ff */
[----:B------:R4:W-:Y:S01]  /*1b740*/  STL.64 [R1+0x1320], R54 ;  /* 0x0013203601007387 */ /* 0x0009e20000100a00 */
[----:B------:R-:W2:Y:S03]  /*1b750*/  LDC R5, c[0x0][0x230] ;  /* 0x00008c00ff057b82 */ /* 0x000ea60000000800 */
        /* <DEDUP_REMOVED lines=10> */
[----:B------:R-:W-:-:S02]  /*1b800*/  IMAD R3, R2, 0x5c, RZ ;  /* 0x0000005c02037824 */ /* 0x000fc400078e02ff */
[----:B------:R1:W-:Y:S01]  /*1b810*/  LDGSTS.E [R154+0x1400c], desc[UR60][R54.64], !P4 ;  /* 0x1400c000369a7fae */ /* 0x0003e2000e12187c */
[----:B----4-:R-:W-:-:S03]  /*1b820*/  IMAD.WIDE R50, R0, 0x4, R42 ;  /* 0x0000000400327825 */ /* 0x010fc600078e022a */
[----:B------:R4:W-:Y:S01]  /*1b830*/  LDGSTS.E [R154+0x1800c], desc[UR60][R52.64], !P4 ;  /* 0x1800c000349a7fae */ /* 0x0009e2000e12187c */
[----:B---3--:R-:W-:-:S03]  /*1b840*/  VIADD R0, R6, 0xffffff82 ;  /* 0xffffff8206007836 */ /* 0x008fc60000000000 */
[----:B------:R3:W-:Y:S04]  /*1b850*/  LDGSTS.E [R154+0x1c00c], desc[UR60][R50.64], !P4 ;  /* 0x1c00c000329a7fae */ /* 0x0007e8000e12187c */
[----:B------:R1:W-:Y:S01]  /*1b860*/  STL.64 [R1+0x1378], R56 ;  /* 0x0013783801007387 */ /* 0x0003e20000100a00 */
[----:B------:R-:W-:Y:S01]  /*1b870*/  ISETP.GE.U32.AND P4, PT, R0, 0x7fffff03, PT ;  /* 0x7fffff030000780c */ /* 0x000fe20003f86070 */
[C---:B------:R-:W-:Y:S02]  /*1b880*/  IMAD R0, R2.reuse, 0x5d, RZ ;  /* 0x0000005d02007824 */ /* 0x040fe400078e02ff */
[----:B------:R2:W-:Y:S01]  /*1b890*/  STL.64 [R1+0x1390], R54 ;  /* 0x0013903601007387 */ /* 0x0005e20000100a00 */
[----:B------:R-:W-:-:S03]  /*1b8a0*/  IMAD R4, R2, 0x5e, RZ ;  /* 0x0000005e02047824 */ /* 0x000fc600078e02ff */
[----:B------:R4:W-:Y:S01]  /*1b8b0*/  STL.64 [R1+0x13a8], R52 ;  /* 0x0013a83401007387 */ /* 0x0009e20000100a00 */
[----:B-1----:R-:W-:-:S03]  /*1b8c0*/  IMAD.WIDE R56, R3, 0x4, R48 ;  /* 0x0000000403387825 */ /* 0x002fc600078e0230 */
[----:B------:R3:W-:Y:S01]  /*1b8d0*/  STL.64 [R1+0x13d8], R50 ;  /* 0x0013d83201007387 */ /* 0x0007e20000100a00 */
[----:B--2---:R-:W-:-:S03]  /*1b8e0*/  IMAD.WIDE R54, R3, 0x4, R46 ;  /* 0x0000000403367825 */ /* 0x004fc600078e022e */
[----:B------:R1:W-:Y:S01]  /*1b8f0*/  LDGSTS.E [R154+0x20000], desc[UR60][R56.64], !P3 ;  /* 0x20000000389a7fae */ /* 0x0003e2000d92187c */
[----:B----4-:R-:W-:-:S03]  /*1b900*/  IMAD.WIDE R52, R3, 0x4, R44 ;  /* 0x0000000403347825 */ /* 0x010fc600078e022c */
[----:B------:R1:W-:Y:S01]  /*1b910*/  STL.64 [R1+0x13e0], R56 ;  /* 0x0013e03801007387 */ /* 0x0003e20000100a00 */
[----:B------:R-:W-:-:S03]  /*1b920*/  IMAD.WIDE R62, R0, 0x4, R48 ;  /* 0x00000004003e7825 */ /* 0x000fc600078e0230 */
[----:B------:R2:W-:Y:S01]  /*1b930*/  LDGSTS.E [R154+0x24000], desc[UR60][R54.64], !P3 ;  /* 0x24000000369a7fae */ /* 0x0005e2000d92187c */
[----:B---3--:R-:W-:-:S03]  /*1b940*/  IMAD.WIDE R50, R3, 0x4, R42 ;  /* 0x0000000403327825 */ /* 0x008fc600078e022a */
[----:B------:R2:W-:Y:S01]  /*1b950*/  STL.64 [R1+0x13e8], R54 ;  /* 0x0013e83601007387 */ /* 0x0005e20000100a00 */
[----:B------:R-:W-:-:S03]  /*1b960*/  IMAD.WIDE R60, R0, 0x4, R46 ;  /* 0x00000004003c7825 */ /* 0x000fc600078e022e */
[----:B------:R3:W-:Y:S01]  /*1b970*/  LDGSTS.E [R154+0x28000], desc[UR60][R52.64], !P3 ;  /* 0x28000000349a7fae */ /* 0x0007e2000d92187c */
[----:B------:R-:W-:Y:S02]  /*1b980*/  VIADD R3, R8, 0xffffff81 ;  /* 0xffffff8108037836 */ /* 0x000fe40000000000 */
[C---:B------:R-:W-:Y:S01]  /*1b990*/  IMAD.WIDE R58, R0.reuse, 0x4, R44 ;  /* 0x00000004003a7825 */ /* 0x040fe200078e022c */
[----:B------:R3:W-:Y:S03]  /*1b9a0*/  STL.64 [R1+0x13f0], R52 ;  /* 0x0013f03401007387 */ /* 0x0007e60000100a00 */
[----:B-1----:R-:W-:Y:S01]  /*1b9b0*/  IMAD.WIDE R56, R0, 0x4, R42 ;  /* 0x0000000400387825 */ /* 0x002fe200078e022a */
[----:B------:R1:W-:Y:S03]  /*1b9c0*/  LDGSTS.E [R154+0x2c000], desc[UR60][R50.64], !P3 ;  /* 0x2c000000329a7fae */ /* 0x0003e6000d92187c */
[----:B--2---:R-:W-:Y:S01]  /*1b9d0*/  IMAD.WIDE R54, R4, 0x4, R48 ;  /* 0x0000000404367825 */ /* 0x004fe200078e0230 */
[----:B------:R1:W-:Y:S01]  /*1b9e0*/  STL.64 [R1+0x13f8], R50 ;  /* 0x0013f83201007387 */ /* 0x0003e20000100a00 */
[----:B------:R-:W-:-:S02]  /*1b9f0*/  ISETP.GE.U32.AND P3, PT, R3, 0x7fffff02, PT ;  /* 0x7fffff020300780c */ /* 0x000fc40003f66070 */
[C---:B---3--:R-:W-:Y:S01]  /*1ba00*/  IMAD.WIDE R52, R4.reuse, 0x4, R46 ;  /* 0x0000000404347825 */ /* 0x048fe200078e022e */
[----:B------:R-:W-:Y:S01]  /*1ba10*/  LDGSTS.E [R154+0x20004], desc[UR60][R62.64], !P2 ;  /* 0x200040003e9a7fae */ /* 0x000fe2000d12187c */
[----:B------:R-:W-:Y:S02]  /*1ba20*/  MOV R232, R236 ;  /* 0x000000ec00e87202 */ /* 0x000fe40000000f00 */
[C---:B------:R-:W-:Y:S01]  /*1ba30*/  IMAD.WIDE R8, R4.reuse, 0x4, R42 ;  /* 0x0000000404087825 */ /* 0x040fe200078e022a */
[----:B------:R2:W-:Y:S03]  /*1ba40*/  LDGSTS.E [R154+0x24004], desc[UR60][R60.64], !P2 ;  /* 0x240040003c9a7fae */ /* 0x0005e6000d12187c */
[----:B-1----:R-:W-:Y:S01]  /*1ba50*/  IMAD.WIDE R50, R4, 0x4, R44 ;  /* 0x0000000404327825 */ /* 0x002fe200078e022c */
[----:B------:R-:W-:Y:S03]  /*1ba60*/  LDGSTS.E [R154+0x28004], desc[UR60][R58.64], !P2 ;  /* 0x280040003a9a7fae */ /* 0x000fe6000d12187c */
[----:B------:R-:W-:Y:S01]  /*1ba70*/  VIADD R3, R5, 0xffffff80 ;  /* 0xffffff8005037836 */ /* 0x000fe20000000000 */
[----:B------:R-:W-:Y:S01]  /*1ba80*/  LDGSTS.E [R154+0x2c004], desc[UR60][R56.64], !P2 ;  /* 0x2c004000389a7fae */ /* 0x000fe2000d12187c */
[----:B------:R-:W-:-:S02]  /*1ba90*/  IMAD.MOV.U32 R233, RZ, RZ, R237 ;  /* 0x000000ffffe97224 */ /* 0x000fc400078e00ed */
[----:B------:R-:W-:Y:S01]  /*1baa0*/  IMAD.MOV.U32 R236, RZ, RZ, R238 ;  /* 0x000000ffffec7224 */ /* 0x000fe200078e00ee */
[----:B------:R-:W-:Y:S01]  /*1bab0*/  LDGSTS.E [R154+0x20008], desc[UR60][R54.64], !P5 ;  /* 0x20008000369a7fae */ /* 0x000fe2000e92187c */
[----:B------:R-:W-:Y:S01]  /*1bac0*/  IMAD.MOV.U32 R237, RZ, RZ, R239 ;  /* 0x000000ffffed7224 */ /* 0x000fe200078e00ef */
[----:B------:R-:W-:Y:S01]  /*1bad0*/  MOV R238, R240 ;  /* 0x000000f000ee7202 */ /* 0x000fe20000000f00 */
[----:B------:R-:W-:Y:S01]  /*1bae0*/  IMAD.MOV.U32 R239, RZ, RZ, R241 ;  /* 0x000000ffffef7224 */ /* 0x000fe200078e00f1 */
[----:B------:R1:W-:Y:S01]  /*1baf0*/  LDGSTS.E [R154+0x24008], desc[UR60][R52.64], !P5 ;  /* 0x24008000349a7fae */ /* 0x0003e2000e92187c */
[----:B------:R-:W-:Y:S01]  /*1bb00*/  IMAD.MOV.U32 R240, RZ, RZ, R242 ;  /* 0x000000fffff07224 */ /* 0x000fe200078e00f2 */
[----:B------:R-:W-:Y:S01]  /*1bb10*/  MOV R242, R244 ;  /* 0x000000f400f27202 */ /* 0x000fe20000000f00 */
[----:B------:R-:W-:Y:S01]  /*1bb20*/  IMAD.MOV.U32 R241, RZ, RZ, R243 ;  /* 0x000000fffff17224 */ /* 0x000fe200078e00f3 */
[----:B------:R3:W-:Y:S01]  /*1bb30*/  LDGSTS.E [R154+0x28008], desc[UR60][R50.64], !P5 ;  /* 0x28008000329a7fae */ /* 0x0007e2000e92187c */
[----:B------:R-:W-:-:S02]  /*1bb40*/  IMAD.MOV.U32 R243, RZ, RZ, R245 ;  /* 0x000000fffff37224 */ /* 0x000fc400078e00f5 */
[----:B------:R-:W-:Y:S01]  /*1bb50*/  IMAD.MOV.U32 R244, RZ, RZ, R246 ;  /* 0x000000fffff47224 */ /* 0x000fe200078e00f6 */
[----:B------:R-:W-:Y:S01]  /*1bb60*/  LDGSTS.E [R154+0x2c008], desc[UR60][R8.64], !P5 ;  /* 0x2c008000089a7fae */ /* 0x000fe2000e92187c */
[----:B------:R-:W-:Y:S01]  /*1bb70*/  ISETP.GE.AND P5, PT, R10, R3, PT ;  /* 0x000000030a00720c */ /* 0x000fe20003fa6270 */
[----:B------:R-:W-:Y:S01]  /*1bb80*/  IMAD.MOV.U32 R245, RZ, RZ, R247 ;  /* 0x000000fffff57224 */ /* 0x000fe200078e00f7 */
[----:B------:R-:W-:Y:S01]  /*1bb90*/  MOV R246, R248 ;  /* 0x000000f800f67202 */ /* 0x000fe20000000f00 */
[----:B------:R-:W-:Y:S01]  /*1bba0*/  IMAD.MOV.U32 R247, RZ, RZ, R249 ;  /* 0x000000fffff77224 */ /* 0x000fe200078e00f9 */
[----:B------:R-:W-:Y:S01]  /*1bbb0*/  STL.64 [R1+0x1400], R62 ;  /* 0x0014003e01007387 */ /* 0x000fe20000100a00 */
[C---:B------:R-:W-:Y:S02]  /*1bbc0*/  IMAD R10, R2.reuse, 0x5f, RZ ;  /* 0x0000005f020a7824 */ /* 0x040fe400078e02ff */
[----:B------:R-:W-:Y:S01]  /*1bbd0*/  IMAD.MOV.U32 R248, RZ, RZ, R26 ;  /* 0x000000fffff87224 */ /* 0x000fe200078e001a */
[----:B------:R-:W-:Y:S01]  /*1bbe0*/  STL.64 [R1+0x1428], R54 ;  /* 0x0014283601007387 */ /* 0x000fe20000100a00 */
[----:B------:R-:W-:Y:S01]  /*1bbf0*/  IMAD.MOV.U32 R249, RZ, RZ, R27 ;  /* 0x000000fffff97224 */ /* 0x000fe200078e001b */
[----:B------:R-:W-:Y:S01]  /*1bc00*/  MOV R26, R152 ;  /* 0x00000098001a7202 */ /* 0x000fe20000000f00 */
[----:B------:R-:W-:Y:S01]  /*1bc10*/  IMAD R156, R2, 0x7c, RZ ;  /* 0x0000007c029c7824 */ /* 0x000fe200078e02ff */
[----:B------:R2:W-:Y:S01]  /*1bc20*/  STL.64 [R1+0x1408], R60 ;  /* 0x0014083c01007387 */ /* 0x0005e20000100a00 */
[----:B------:R-:W-:-:S02]  /*1bc30*/  IMAD.MOV.U32 R27, RZ, RZ, R153 ;  /* 0x000000ffff1b7224 */ /* 0x000fc400078e0099 */
[C---:B------:R-:W-:Y:S01]  /*1bc40*/  IMAD R159, R2.reuse, 0x7d, RZ ;  /* 0x0000007d029f7824 */ /* 0x040fe200078e02ff */
[----:B------:R-:W-:Y:S01]  /*1bc50*/  STL.64 [R1+0x1410], R58 ;  /* 0x0014103a01007387 */ /* 0x000fe20000100a00 */
[----:B------:R-:W-:Y:S02]  /*1bc60*/  IMAD.MOV.U32 R152, RZ, RZ, R40 ;  /* 0x000000ffff987224 */ /* 0x000fe400078e0028 */
[----:B------:R-:W-:Y:S02]  /*1bc70*/  IMAD.MOV.U32 R153, RZ, RZ, R41 ;  /* 0x000000ffff997224 */ /* 0x000fe400078e0029 */
[----:B------:R-:W-:Y:S01]  /*1bc80*/  IMAD R252, R2, 0x7e, RZ ;  /* 0x0000007e02fc7824 */ /* 0x000fe200078e02ff */
[----:B------:R-:W-:Y:S01]  /*1bc90*/  STL.64 [R1+0x1420], R56 ;  /* 0x0014203801007387 */ /* 0x000fe20000100a00 */
[----:B------:R-:W-:-:S03]  /*1bca0*/  IMAD.WIDE R40, R10, 0x4, R48 ;  /* 0x000000040a287825 */ /* 0x000fc600078e0230 */
[----:B------:R1:W-:Y:S01]  /*1bcb0*/  STL.64 [R1+0x1430], R52 ;  /* 0x0014303401007387 */ /* 0x0003e20000100a00 */
[----:B------:R-:W-:Y:S02]  /*1bcc0*/  IMAD R78, R2, 0x7f, RZ ;  /* 0x0000007f024e7824 */ /* 0x000fe400078e02ff */
[--C-:B------:R-:W-:Y:S01]  /*1bcd0*/  IMAD.WIDE R76, R156, 0x4, R48.reuse ;  /* 0x000000049c4c7825 */ /* 0x100fe200078e0230 */
[----:B------:R3:W-:Y:S03]  /*1bce0*/  STL.64 [R1+0x1438], R50 ;  /* 0x0014383201007387 */ /* 0x0007e60000100a00 */
[C-C-:B------:R-:W-:Y:S01]  /*1bcf0*/  IMAD.WIDE R68, R159.reuse, 0x4, R48.reuse ;  /* 0x000000049f447825 */ /* 0x140fe200078e0230 */
[----:B------:R-:W-:Y:S03]  /*1bd00*/  STL.64 [R1+0x1440], R8 ;  /* 0x0014400801007387 */ /* 0x000fe60000100a00 */
[----:B--2---:R-:W-:Y:S01]  /*1bd10*/  IMAD.WIDE R60, R252, 0x4, R48 ;  /* 0x00000004fc3c7825 */ /* 0x004fe200078e0230 */
[----:B------:R2:W-:Y:S03]  /*1bd20*/  STL.64 [R1+0x1450], R40 ;  /* 0x0014502801007387 */ /* 0x0005e60000100a00 */
[----:B------:R-:W-:Y:S01]  /*1bd30*/  IMAD.WIDE R230, R10, 0x4, R46 ;  /* 0x000000040ae67825 */ /* 0x000fe200078e022e */
[----:B------:R4:W-:Y:S03]  /*1bd40*/  STL.64 [R1+0x1488], R76 ;  /* 0x0014884c01007387 */ /* 0x0009e60000100a00 */
[----:B-1----:R-:W-:Y:S01]  /*1bd50*/  IMAD.WIDE R52, R78, 0x4, R48 ;  /* 0x000000044e347825 */ /* 0x002fe200078e0230 */
[----:B------:R-:W-:Y:S03]  /*1bd60*/  STL.64 [R1+0x1490], R68 ;  /* 0x0014904401007387 */ /* 0x000fe60000100a00 */
[C---:B------:R-:W-:Y:S01]  /*1bd70*/  IMAD.WIDE R84, R10.reuse, 0x4, R44 ;  /* 0x000000040a547825 */ /* 0x040fe200078e022c */
[----:B------:R-:W-:Y:S03]  /*1bd80*/  STL.64 [R1+0x14a0], R60 ;  /* 0x0014a03c01007387 */ /* 0x000fe60000100a00 */
[----:B------:R-:W-:Y:S01]  /*1bd90*/  IMAD.WIDE R82, R10, 0x4, R42 ;  /* 0x000000040a527825 */ /* 0x000fe200078e022a */
[----:B------:R-:W-:Y:S03]  /*1bda0*/  STL.64 [R1+0x1460], R230 ;  /* 0x001460e601007387 */ /* 0x000fe60000100a00 */
[C---:B------:R-:W-:Y:S01]  /*1bdb0*/  IMAD.WIDE R74, R156.reuse, 0x4, R46 ;  /* 0x000000049c4a7825 */ /* 0x040fe200078e022e */
        /* <DEDUP_REMOVED lines=17> */
[C---:B---3--:R-:W-:Y:S01]  /*1bed0*/  IMAD.WIDE R50, R78.reuse, 0x4, R46 ;  /* 0x000000044e327825 */ /* 0x048fe200078e022e */
[----:B------:R-:W-:Y:S03]  /*1bee0*/  STL.64 [R1+0x14e8], R58 ;  /* 0x0014e83a01007387 */ /* 0x000fe60000100a00 */
[C---:B------:R-:W-:Y:S01]  /*1bef0*/  IMAD.WIDE R80, R78.reuse, 0x4, R44 ;  /* 0x000000044e507825 */ /* 0x040fe200078e022c */
[----:B------:R-:W-:Y:S03]  /*1bf00*/  STL.64 [R1+0x14f0], R56 ;  /* 0x0014f03801007387 */ /* 0x000fe60000100a00 */
[----:B------:R-:W-:Y:S01]  /*1bf10*/  IMAD.WIDE R78, R78, 0x4, R42 ;  /* 0x000000044e4e7825 */ /* 0x000fe200078e022a */
[----:B------:R1:W-:Y:S01]  /*1bf20*/  STL.64 [R1+0x14f8], R54 ;  /* 0x0014f83601007387 */ /* 0x0003e20000100a00 */
[----:B------:R-:W-:-:S03]  /*1bf30*/  ISETP.GE.U32.AND P2, PT, R3, 0x7fffff01, PT ;  /* 0x7fffff010300780c */ /* 0x000fc60003f46070 */
[----:B------:R3:W-:Y:S04]  /*1bf40*/  STL.64 [R1+0x1500], R50 ;  /* 0x0015003201007387 */ /* 0x0007e80000100a00 */
[----:B------:R-:W-:Y:S04]  /*1bf50*/  LDGSTS.E [R154+0x2000c], desc[UR60][R40.64], !P6 ;  /* 0x2000c000289a7fae */ /* 0x000fe8000f12187c */
[----:B------:R3:W-:Y:S04]  /*1bf60*/  STL.64 [R1+0x1510], R80 ;  /* 0x0015105001007387 */ /* 0x0007e80000100a00 */
[----:B------:R-:W-:Y:S04]  /*1bf70*/  LDGSTS.E [R154+0x2400c], desc[UR60][R230.64], !P6 ;  /* 0x2400c000e69a7fae */ /* 0x000fe8000f12187c */
[----:B------:R3:W-:Y:S04]  /*1bf80*/  STL.64 [R1+0x1520], R78 ;  /* 0x0015204e01007387 */ /* 0x0007e80000100a00 */
[----:B------:R-:W-:Y:S04]  /*1bf90*/  LDGSTS.E [R154+0x2800c], desc[UR60][R84.64], !P6 ;  /* 0x2800c000549a7fae */ /* 0x000fe8000f12187c */
[----:B--2---:R-:W2:Y:S04]  /*1bfa0*/  LDL.LU.64 R40, [R1+0x2d30] ;  /* 0x002d300001287983 */ /* 0x004ea80000300a00 */
[----:B------:R-:W-:Y:S04]  /*1bfb0*/  LDGSTS.E [R154+0x2c00c], desc[UR60][R82.64], !P6 ;  /* 0x2c00c000529a7fae */ /* 0x000fe8000f12187c */
[----:B------:R4:W-:Y:S04]  /*1bfc0*/  LDGSTS.E [R154+0x30000], desc[UR60][R76.64], !P0 ;  /* 0x300000004c9a7fae */ /* 0x0009e8000c12187c */
        /* <DEDUP_REMOVED lines=10> */
[----:B------:R-:W-:Y:S01]  /*1c070*/  LDGSTS.E [R154+0x3c008], desc[UR60][R54.64], !P3 ;  /* 0x3c008000369a7fae */ /* 0x000fe2000d92187c */
[----:B----4-:R-:W-:-:S03]  /*1c080*/  IMAD.MOV.U32 R76, RZ, RZ, R232 ;  /* 0x000000ffff4c7224 */ /* 0x010fc600078e00e8 */
[----:B------:R-:W-:Y:S01]  /*1c090*/  LDGSTS.E [R154+0x3000c], desc[UR60][R52.64], !P2 ;  /* 0x3000c000349a7fae */ /* 0x000fe2000d12187c */
[----:B------:R-:W-:-:S03]  /*1c0a0*/  IMAD.MOV.U32 R77, RZ, RZ, R233 ;  /* 0x000000ffff4d7224 */ /* 0x000fc600078e00e9 */
[----:B------:R-:W-:Y:S04]  /*1c0b0*/  LDGSTS.E [R154+0x3400c], desc[UR60][R50.64], !P2 ;  /* 0x3400c000329a7fae */ /* 0x000fe8000d12187c */
[----:B-1----:R-:W4:Y:S01]  /*1c0c0*/  LDL.64 R54, [R1+0xd28] ;  /* 0x000d280001367983 */ /* 0x002f220000100a00 */
[----:B---3--:R-:W-:-:S03]  /*1c0d0*/  IMAD.MOV.U32 R74, RZ, RZ, R234 ;  /* 0x000000ffff4a7224 */ /* 0x008fc600078e00ea */
[----:B------:R-:W3:Y:S01]  /*1c0e0*/  LDL.64 R52, [R1+0xd80] ;  /* 0x000d800001347983 */ /* 0x000ee20000100a00 */
[----:B------:R-:W-:-:S03]  /*1c0f0*/  MOV R75, R235 ;  /* 0x000000eb004b7202 */ /* 0x000fc60000000f00 */
[----:B------:R-:W3:Y:S01]  /*1c100*/  LDL.64 R50, [R1+0xde8] ;  /* 0x000de80001327983 */ /* 0x000ee20000100a00 */
[----:B------:R-:W-:-:S03]  /*1c110*/  IMAD.MOV.U32 R72, RZ, RZ, R236 ;  /* 0x000000ffff487224 */ /* 0x000fc600078e00ec */
[----:B------:R-:W3:Y:S01]  /*1c120*/  LDL.64 R230, [R1+0xe48] ;  /* 0x000e480001e67983 */ /* 0x000ee20000100a00 */
[----:B------:R-:W-:Y:S01]  /*1c130*/  IMAD.MOV.U32 R73, RZ, RZ, R237 ;  /* 0x000000ffff497224 */ /* 0x000fe200078e00ed */
[----:B------:R-:W-:Y:S02]  /*1c140*/  MOV R71, R239 ;  /* 0x000000ef00477202 */ /* 0x000fe40000000f00 */
[----:B------:R-:W3:Y:S01]  /*1c150*/  LDL.64 R232, [R1+0xea0] ;  /* 0x000ea00001e87983 */ /* 0x000ee20000100a00 */
[----:B------:R-:W-:-:S03]  /*1c160*/  IMAD.MOV.U32 R70, RZ, RZ, R238 ;  /* 0x000000ffff467224 */ /* 0x000fc600078e00ee */
[----:B------:R-:W3:Y:S01]  /*1c170*/  LDL.64 R234, [R1+0xef8] ;  /* 0x000ef80001ea7983 */ /* 0x000ee20000100a00 */
[----:B------:R-:W-:Y:S01]  /*1c180*/  IMAD.MOV.U32 R68, RZ, RZ, R240 ;  /* 0x000000ffff447224 */ /* 0x000fe200078e00f0 */
[----:B------:R-:W-:Y:S01]  /*1c190*/  MOV R67, R243 ;  /* 0x000000f300437202 */ /* 0x000fe20000000f00 */
[----:B------:R-:W-:Y:S01]  /*1c1a0*/  IMAD.MOV.U32 R69, RZ, RZ, R241 ;  /* 0x000000ffff457224 */ /* 0x000fe200078e00f1 */
        /* <DEDUP_REMOVED lines=15> */
[----:B------:R-:W-:Y:S02]  /*1c2a0*/  IMAD.MOV.U32 R56, RZ, RZ, R152 ;  /* 0x000000ffff387224 */ /* 0x000fe400078e0098 */
[----:B------:R-:W-:Y:S01]  /*1c2b0*/  IMAD.MOV.U32 R57, RZ, RZ, R153 ;  /* 0x000000ffff397224 */ /* 0x000fe200078e0099 */
[----:B------:R-:W3:Y:S04]  /*1c2c0*/  LDL.64 R248, [R1+0x1170] ;  /* 0x0011700001f87983 */ /* 0x000ee80000100a00 */
[----:B------:R-:W3:Y:S04]  /*1c2d0*/  LDL.64 R26, [R1+0x11c8] ;  /* 0x0011c800011a7983 */ /* 0x000ee80000100a00 */
[----:B------:R-:W3:Y:S04]  /*1c2e0*/  LDL.64 R152, [R1+0x1220] ;  /* 0x0012200001987983 */ /* 0x000ee80000100a00 */
[----:B------:R-:W-:Y:S01]  /*1c2f0*/  LDGSTS.E [R154+0x3800c], desc[UR60][R80.64], !P2 ;  /* 0x3800c000509a7fae */ /* 0x000fe2000d12187c */
[----:B------:R-:W-:-:S02]  /*1c300*/  LOP3.LUT R0, R7, 0x10, RZ, 0x3c, !PT ;  /* 0x0000001007007812 */ /* 0x000fc400078e3cff */
[C---:B------:R-:W-:Y:S01]  /*1c310*/  LOP3.LUT R2, R7.reuse, 0x20, RZ, 0x3c, !PT ;  /* 0x0000002007027812 */ /* 0x040fe200078e3cff */
[----:B------:R-:W-:Y:S01]  /*1c320*/  LDGSTS.E [R154+0x3c00c], desc[UR60][R78.64], !P2 ;  /* 0x3c00c0004e9a7fae */ /* 0x000fe2000d12187c */
[C---:B------:R-:W-:Y:S02]  /*1c330*/  LOP3.LUT R3, R7.reuse, 0x30, RZ, 0x3c, !PT ;  /* 0x0000003007037812 */ /* 0x040fe400078e3cff */
[C---:B------:R-:W-:Y:S01]  /*1c340*/  LOP3.LUT R5, R7.reuse, 0x40, RZ, 0x3c, !PT ;  /* 0x0000004007057812 */ /* 0x040fe200078e3cff */
[----:B------:R-:W0:Y:S04]  /*1c350*/  LDGDEPBAR ;  /* 0x00000000000079af */ /* 0x000e280000000000 */
[----:B------:R-:W3:Y:S01]  /*1c360*/  LDL.64 R80, [R1+0x1330] ;  /* 0x0013300001507983 */ /* 0x000ee20000100a00 */
[----:B------:R-:W-:-:S02]  /*1c370*/  LOP3.LUT R6, R7, 0x50, RZ, 0x3c, !PT ;  /* 0x0000005007067812 */ /* 0x000fc400078e3cff */
[C---:B------:R-:W-:Y:S02]  /*1c380*/  LOP3.LUT R8, R7.reuse, 0x60, RZ, 0x3c, !PT ;  /* 0x0000006007087812 */ /* 0x040fe400078e3cff */
[----:B------:R-:W-:Y:S02]  /*1c390*/  LOP3.LUT R9, R7, 0x70, RZ, 0x3c, !PT ;  /* 0x0000007007097812 */ /* 0x000fe400078e3cff */
[----:B------:R-:W-:-:S04]  /*1c3a0*/  MOV R10, UR4 ;  /* 0x00000004000a7c02 */ /* 0x000fc80008000f00 */
[C---:B------:R-:W-:Y:S02]  /*1c3b0*/  IADD3 R0, R10.reuse, 0x100000, R0 ;  /* 0x001000000a007810 */ /* 0x040fe40007ffe000 */
[C---:B------:R-:W-:Y:S02]  /*1c3c0*/  IADD3 R2, R10.reuse, 0x100000, R2 ;  /* 0x001000000a027810 */ /* 0x040fe40007ffe002 */
[C---:B------:R-:W-:Y:S02]  /*1c3d0*/  IADD3 R3, R10.reuse, 0x100000, R3 ;  /* 0x001000000a037810 */ /* 0x040fe40007ffe003 */
[C---:B------:R-:W-:Y:S02]  /*1c3e0*/  IADD3 R5, R10.reuse, 0x100000, R5 ;  /* 0x001000000a057810 */ /* 0x040fe40007ffe005 */
[C---:B------:R-:W-:Y:S02]  /*1c3f0*/  IADD3 R6, R10.reuse, 0x100000, R6 ;  /* 0x001000000a067810 */ /* 0x040fe40007ffe006 */
[----:B------:R-:W-:-:S02]  /*1c400*/  IADD3 R8, R10, 0x100000, R8 ;  /* 0x001000000a087810 */ /* 0x000fc40007ffe008 */
[C---:B------:R-:W-:Y:S02]  /*1c410*/  IADD3 R9, R10.reuse, 0x100000, R9 ;  /* 0x001000000a097810 */ /* 0x040fe40007ffe009 */
[----:B------:R-:W-:-:S05]  /*1c420*/  IADD3 R10, R10, 0x100000, R7 ;  /* 0x001000000a0a7810 */ /* 0x000fca0007ffe007 */
[----:B--2---:R-:W-:Y:S04]  /*1c430*/  LDGSTS.E [R10], desc[UR60][R40.64], P1 ;  /* 0x00000000280a7fae */ /* 0x004fe8000892187c */
[----:B------:R-:W-:Y:S04]  /*1c440*/  LDGSTS.E [R10+0x400], desc[UR60][R24.64], P1 ;  /* 0x00400000180a7fae */ /* 0x000fe8000892187c */
        /* <DEDUP_REMOVED lines=11> */
[----:B----4-:R-:W-:Y:S04]  /*1c500*/  LDGSTS.E [R10+0x3400], desc[UR60][R54.64], P1 ;  /* 0x03400000360a7fae */ /* 0x010fe8000892187c */
[----:B---3--:R-:W-:Y:S04]  /*1c510*/  LDGSTS.E [R10+0x3800], desc[UR60][R52.64], P1 ;  /* 0x03800000340a7fae */ /* 0x008fe8000892187c */
        /* <DEDUP_REMOVED lines=15> */
[----:B------:R-:W2:Y:S04]  /*1c610*/  LDL.LU.64 R22, [R1+0x2d28] ;  /* 0x002d280001167983 */ /* 0x000ea80000300a00 */
[----:B------:R-:W3:Y:S04]  /*1c620*/  LDL.LU.64 R38, [R1+0x2d20] ;  /* 0x002d200001267983 */ /* 0x000ee80000300a00 */
[----:B------:R-:W4:Y:S04]  /*1c630*/  LDL.64 R78, [R1+0x910] ;  /* 0x00091000014e7983 */ /* 0x000f280000100a00 */
        /* <DEDUP_REMOVED lines=25> */
[----:B------:R-:W-:Y:S04]  /*1c7d0*/  LDGSTS.E [R10+0x7800], desc[UR60][R80.64], P1 ;  /* 0x07800000500a7fae */ /* 0x000fe8000892187c */
[----:B------:R-:W4:Y:S04]  /*1c7e0*/  LDL.64 R152, [R1+0x1288] ;  /* 0x0012880001987983 */ /* 0x000f280000100a00 */
[----:B------:R-:W-:Y:S04]  /*1c7f0*/  LDGSTS.E [R10+0x7c00], desc[UR60][R20.64], P1 ;  /* 0x07c00000140a7fae */ /* 0x000fe8000892187c */
[----:B------:R-:W4:Y:S04]  /*1c800*/  LDL.LU.64 R20, [R1+0x2d18] ;  /* 0x002d180001147983 */ /* 0x000f280000300a00 */
[----:B---3--:R-:W-:Y:S04]  /*1c810*/  LDGSTS.E [R0+0x80], desc[UR60][R38.64], P1 ;  /* 0x0008000026007fae */ /* 0x008fe8000892187c */
[----:B--2---:R-:W-:Y:S04]  /*1c820*/  LDGSTS.E [R0+0x480], desc[UR60][R22.64], P1 ;  /* 0x0048000016007fae */ /* 0x004fe8000892187c */
[----:B----4-:R-:W-:Y:S04]  /*1c830*/  LDGSTS.E [R0+0x880], desc[UR60][R78.64], P1 ;  /* 0x008800004e007fae */ /* 0x010fe8000892187c */
        /* <DEDUP_REMOVED lines=123> */
[----:B---3--:R1:W-:Y:S04]  /*1cff0*/  LDGSTS.E [R3+0x180], desc[UR60][R34.64], P1 ;  /* 0x0018000022037fae */ /* 0x0083e8000892187c */
        /* <DEDUP_REMOVED lines=32> */
[----:B------:R-:W3:Y:S04]  /*1d200*/  LDL.64 R84, [R1+0x8e0] ;  /* 0x0008e00001547983 */ /* 0x000ee80000100a00 */
        /* <DEDUP_REMOVED lines=29> */
[----:B--2---:R-:W-:Y:S04]  /*1d3e0*/  LDGSTS.E [R5+0x200], desc[UR60][R32.64], P1 ;  /* 0x0020000020057fae */ /* 0x004fe8000892187c */
[----:B---3--:R-:W-:Y:S04]  /*1d3f0*/  LDGSTS.E [R5+0x600], desc[UR60][R84.64], P1 ;  /* 0x0060000054057fae */ /* 0x008fe8000892187c */
        /* <DEDUP_REMOVED lines=61> */
[----:B--2---:R2:W-:Y:S04]  /*1d7d0*/  LDGSTS.E [R6+0x280], desc[UR60][R30.64], P1 ;  /* 0x002800001e067fae */ /* 0x0045e8000892187c */
        /* <DEDUP_REMOVED lines=31> */
[----:B------:R-:W3:Y:S04]  /*1d9d0*/  LDL.LU.64 R28, [R1+0x2cd8] ;  /* 0x002cd800011c7983 */ /* 0x000ee80000300a00 */
[----:B------:R-:W4:Y:S04]  /*1d9e0*/  LDL.64 R26, [R1+0x8f0] ;  /* 0x0008f000011a7983 */ /* 0x000f280000100a00 */
[----:B------:R-:W2:Y:S04]  /*1d9f0*/  LDL.64 R84, [R1+0x948] ;  /* 0x0009480001547983 */ /* 0x000ea80000100a00 */
        /* <DEDUP_REMOVED lines=28> */
[----:B---3--:R-:W-:Y:S04]  /*1dbc0*/  LDGSTS.E [R8+0x300], desc[UR60][R28.64], P1 ;  /* 0x003000001c087fae */ /* 0x008fe8000892187c */
[----:B----4-:R-:W-:Y:S04]  /*1dbd0*/  LDGSTS.E [R8+0x700], desc[UR60][R26.64], P1 ;  /* 0x007000001a087fae */ /* 0x010fe8000892187c */
[----:B--2---:R-:W-:Y:S04]  /*1dbe0*/  LDGSTS.E [R8+0xb00], desc[UR60][R84.64], P1 ;  /* 0x00b0000054087fae */ /* 0x004fe8000892187c */
[----:B------:R-:W-:Y:S04]  /*1dbf0*/  LDGSTS.E [R8+0xf00], desc[UR60][R82.64], P1 ;  /* 0x00f0000052087fae */ /* 0x000fe8000892187c */
[----:B------:R-:W2:Y:S04]  /*1dc00*/  LDL.LU.64 R26, [R1+0x2cd0] ;  /* 0x002cd000011a7983 */ /* 0x000ea80000300a00 */
        /* <DEDUP_REMOVED lines=57> */
[----:B------:R-:W2:Y:S04]  /*1dfa0*/  LDL.LU.64 R26, [R1+0x2cc8] ;  /* 0x002cc800011a7983 */ /* 0x000ea80000300a00 */
[----:B--2---:R2:W-:Y:S04]  /*1dfb0*/  LDGSTS.E [R9+0x380], desc[UR60][R26.64], P1 ;  /* 0x003800001a097fae */ /* 0x0045e8000892187c */
[----:B---3--:R-:W-:Y:S04]  /*1dfc0*/  LDGSTS.E [R9+0x780], desc[UR60][R84.64], P1 ;  /* 0x0078000054097fae */ /* 0x008fe8000892187c */
[----:B----4-:R-:W-:Y:S04]  /*1dfd0*/  LDGSTS.E [R9+0xb80], desc[UR60][R82.64], P1 ;  /* 0x00b8000052097fae */ /* 0x010fe8000892187c */
[----:B------:R-:W-:Y:S04]  /*1dfe0*/  LDGSTS.E [R9+0xf80], desc[UR60][R80.64], P1 ;  /* 0x00f8000050097fae */ /* 0x000fe8000892187c */
[----:B------:R-:W3:Y:S04]  /*1dff0*/  LDL.LU.64 R84, [R1+0x2cc0] ;  /* 0x002cc00001547983 */ /* 0x000ee80000300a00 */
[----:B------:R-:W4:Y:S04]  /*1e000*/  LDL.LU.64 R82, [R1+0x2cb8] ;  /* 0x002cb80001527983 */ /* 0x000f280000300a00 */
[----:B------:R-:W3:Y:S04]  /*1e010*/  LDL.LU.64 R80, [R1+0x2cb0] ;  /* 0x002cb00001507983 */ /* 0x000ee80000300a00 */
[----:B------:R-:W-:Y:S04]  /*1e020*/  LDGSTS.E [R9+0x1380], desc[UR60][R78.64], P1 ;  /* 0x013800004e097fae */ /* 0x000fe8000892187c */
[----:B------:R-:W-:Y:S04]  /*1e030*/  LDGSTS.E [R9+0x1780], desc[UR60][R76.64], P1 ;  /* 0x017800004c097fae */ /* 0x000fe8000892187c */
[----:B------:R-:W-:Y:S04]  /*1e040*/  LDGSTS.E [R9+0x1b80], desc[UR60][R74.64], P1 ;  /* 0x01b800004a097fae */ /* 0x000fe8000892187c */
[----:B------:R-:W4:Y:S04]  /*1e050*/  LDL.LU.64 R78, [R1+0x2ca8] ;  /* 0x002ca800014e7983 */ /* 0x000f280000300a00 */
[----:B------:R-:W3:Y:S04]  /*1e060*/  LDL.LU.64 R76, [R1+0x2ca0] ;  /* 0x002ca000014c7983 */ /* 0x000ee80000300a00 */
[----:B------:R-:W3:Y:S04]  /*1e070*/  LDL.LU.64 R74, [R1+0x2c98] ;  /* 0x002c9800014a7983 */ /* 0x000ee80000300a00 */
[----:B------:R-:W-:Y:S04]  /*1e080*/  LDGSTS.E [R9+0x1f80], desc[UR60][R72.64], P1 ;  /* 0x01f8000048097fae */ /* 0x000fe8000892187c */
[----:B------:R-:W-:Y:S04]  /*1e090*/  LDGSTS.E [R9+0x2380], desc[UR60][R70.64], P1 ;  /* 0x0238000046097fae */ /* 0x000fe8000892187c */
[----:B------:R-:W-:Y:S04]  /*1e0a0*/  LDGSTS.E [R9+0x2780], desc[UR60][R68.64], P1 ;  /* 0x0278000044097fae */ /* 0x000fe8000892187c */
[----:B------:R-:W3:Y:S04]  /*1e0b0*/  LDL.LU.64 R72, [R1+0x2c90] ;  /* 0x002c900001487983 */ /* 0x000ee80000300a00 */
        /* <DEDUP_REMOVED lines=11> */
[----:B------:R-:W4:Y:S04]  /*1e170*/  LDL.LU.64 R60, [R1+0x2c60] ;  /* 0x002c6000013c7983 */ /* 0x000f280000300a00 */
[----:B------:R-:W3:Y:S04]  /*1e180*/  LDL.LU.64 R58, [R1+0x2c58] ;  /* 0x002c5800013a7983 */ /* 0x000ee80000300a00 */
[----:B------:R-:W4:Y:S04]  /*1e190*/  LDL.LU.64 R56, [R1+0x2c50] ;  /* 0x002c500001387983 */ /* 0x000f280000300a00 */
[----:B------:R-:W-:Y:S04]  /*1e1a0*/  LDGSTS.E [R9+0x4380], desc[UR60][R54.64], P1 ;  /* 0x0438000036097fae */ /* 0x000fe8000892187c */
[----:B------:R-:W-:Y:S04]  /*1e1b0*/  LDGSTS.E [R9+0x4780], desc[UR60][R52.64], P1 ;  /* 0x0478000034097fae */ /* 0x000fe8000892187c */
[----:B------:R-:W-:Y:S04]  /*1e1c0*/  LDGSTS.E [R9+0x4b80], desc[UR60][R50.64], P1 ;  /* 0x04b8000032097fae */ /* 0x000fe8000892187c */
[----:B------:R-:W3:Y:S04]  /*1e1d0*/  LDL.LU.64 R54, [R1+0x2c48] ;  /* 0x002c480001367983 */ /* 0x000ee80000300a00 */
[----:B------:R-:W4:Y:S04]  /*1e1e0*/  LDL.LU.64 R52, [R1+0x2c40] ;  /* 0x002c400001347983 */ /* 0x000f280000300a00 */
[----:B------:R-:W4:Y:S04]  /*1e1f0*/  LDL.LU.64 R50, [R1+0x2c38] ;  /* 0x002c380001327983 */ /* 0x000f280000300a00 */
[----:B------:R-:W-:Y:S04]  /*1e200*/  LDGSTS.E [R9+0x4f80], desc[UR60][R230.64], P1 ;  /* 0x04f80000e6097fae */ /* 0x000fe8000892187c */
[----:B------:R-:W-:Y:S04]  /*1e210*/  LDGSTS.E [R9+0x5380], desc[UR60][R232.64], P1 ;  /* 0x05380000e8097fae */ /* 0x000fe8000892187c */
[----:B------:R-:W-:Y:S04]  /*1e220*/  LDGSTS.E [R9+0x5780], desc[UR60][R234.64], P1 ;  /* 0x05780000ea097fae */ /* 0x000fe8000892187c */
[----:B------:R-:W3:Y:S04]  /*1e230*/  LDL.LU.64 R230, [R1+0x2c30] ;  /* 0x002c300001e67983 */ /* 0x000ee80000300a00 */
[----:B------:R-:W4:Y:S04]  /*1e240*/  LDL.LU.64 R232, [R1+0x2c28] ;  /* 0x002c280001e87983 */ /* 0x000f280000300a00 */
        /* <DEDUP_REMOVED lines=15> */
[----:B------:R-:W3:Y:S04]  /*1e340*/  LDL.LU.64 R248, [R1+0x2be8] ;  /* 0x002be80001f87983 */ /* 0x000ee80000300a00 */
[----:B------:R-:W2:Y:S04]  /*1e350*/  LDL.LU.64 R152, [R1+0x2be0] ;  /* 0x002be00001987983 */ /* 0x000ea80000300a00 */
[----:B--2---:R-:W-:Y:S04]  /*1e360*/  LDGSTS.E [R9+0x7b80], desc[UR60][R152.64], P1 ;  /* 0x07b8000098097fae */ /* 0x004fe8000892187c */
[----:B------:R-:W2:Y:S01]  /*1e370*/  LDL.LU.64 R152, [R1+0x2bd8] ;  /* 0x002bd80001987983 */ /* 0x000ea20000300a00 */
[----:B------:R-:W-:-:S03]  /*1e380*/  SEL R4, RZ, 0x4, P5 ;  /* 0x00000004ff047807 */ /* 0x000fc60002800000 */
[----:B--2---:R2:W-:Y:S04]  /*1e390*/  LDGSTS.E [R9+0x7f80], desc[UR60][R152.64], P1 ;  /* 0x07f8000098097fae */ /* 0x0045e8000892187c */
[----:B------:R-:W0:Y:S04]  /*1e3a0*/  LDGDEPBAR ;  /* 0x00000000000079af */ /* 0x000e280000000000 */
[----:B------:R-:W4:Y:S01]  /*1e3b0*/  LDL.LU.64 R152, [R1+0x2bd0] ;  /* 0x002bd00001987983 */ /* 0x000f220000300a00 */
[----:B------:R-:W-:Y:S02]  /*1e3c0*/  UISETP.GE.AND UP0, UPT, UR6, 0x80, UPT ;  /* 0x000000800600788c */ /* 0x000fe4000bf06270 */
[----:B------:R-:W-:Y:S01]  /*1e3d0*/  UISETP.GT.AND UP1, UPT, UR6, 0xff, UPT ;  /* 0x000000ff0600788c */ /* 0x000fe2000bf24270 */
[----:B------:R-:W-:Y:S06]  /*1e3e0*/  BAR.SYNC.DEFER_BLOCKING 0x0 ;  /* 0x0000000000007b1d */ /* 0x000fec0000010000 */
[----:B------:R-:W-:Y:S02]  /*1e3f0*/  STL.64 [R1+0x2e58], R38 ;  /* 0x002e582601007387 */ /* 0x000fe40000100a00 */
[----:B------:R-:W3:Y:S01]  /*1e400*/  LDC R156, c[0x0][0x230] ;  /* 0x00008c00ff9c7b82 */ /* 0x000ee20000000800 */
[----:B------:R-:W-:Y:S01]  /*1e410*/  PLOP3.LUT P0, PT, PT, PT, UP1, 0x80, 0x0 ;  /* 0x000000000000781c */ /* 0x000fe20003f0f018 */
[----:B------:R-:W-:Y:S01]  /*1e420*/  ULDC UR4, c[0x0][0x230] ;  /* 0x00008c0000047ab9 */ /* 0x000fe20000000800 */
[----:B------:R-:W-:Y:S02]  /*1e430*/  STL.64 [R1+0x2e50], R36 ;  /* 0x002e502401007387 */ /* 0x000fe40000100a00 */
[----:B------:R-:W-:-:S02]  /*1e440*/  SEL R4, R4, RZ, P0 ;  /* 0x000000ff04047207 */ /* 0x000fc40000000000 */
[----:B------:R1:W-:Y:S01]  /*1e450*/  STL.64 [R1+0x2e48], R34 ;  /* 0x002e482201007387 */ /* 0x0003e20000100a00 */
[----:B------:R-:W2:Y:S03]  /*1e460*/  LDC R252, c[0x0][0x230] ;  /* 0x00008c00fffc7b82 */ /* 0x000ea60000000800 */
[----:B------:R-:W-:Y:S04]  /*1e470*/  STL.64 [R1+0x2e40], R32 ;  /* 0x002e402001007387 */ /* 0x000fe80000100a00 */
[----:B------:R3:W-:Y:S01]  /*1e480*/  STL.64 [R1+0x2e38], R30 ;  /* 0x002e381e01007387 */ /* 0x0007e20000100a00 */
[----:B------:R-:W2:Y:S03]  /*1e490*/  LDC R159, c[0x0][0x230] ;  /* 0x00008c00ff9f7b82 */ /* 0x000ea60000000800 */
[----:B------:R-:W-:Y:S04]  /*1e4a0*/  STL.64 [R1+0x2e30], R28 ;  /* 0x002e301c01007387 */ /* 0x000fe80000100a00 */
[----:B------:R-:W-:Y:S01]  /*1e4b0*/  STL.64 [R1+0x2e28], R26 ;  /* 0x002e281a01007387 */ /* 0x000fe20000100a00 */
[----:B-1----:R-:W1:Y:S01]  /*1e4c0*/  LDC R34, c[0x0][0x238] ;  /* 0x00008e00ff227b82 */ /* 0x002e620000000800 */
[----:B---3--:R-:W-:-:S02]  /*1e4d0*/  VIADD R156, R156, 0xffffff7f ;  /* 0xffffff7f9c9c7836 */ /* 0x008fc40000000000 */
[----:B------:R-:W-:Y:S04]  /*1e4e0*/  STL.64 [R1+0x2e20], R24 ;  /* 0x002e201801007387 */ /* 0x000fe80000100a00 */
[----:B------:R-:W-:Y:S01]  /*1e4f0*/  STL.64 [R1+0x2e18], R22 ;  /* 0x002e181601007387 */ /* 0x000fe20000100a00 */
[----:B------:R-:W3:Y:S01]  /*1e500*/  LDC R31, c[0x0][0x230] ;  /* 0x00008c00ff1f7b82 */ /* 0x000ee20000000800 */
[----:B--2---:R-:W-:Y:S02]  /*1e510*/  VIADD R252, R252, 0xffffff7d ;  /* 0xffffff7dfcfc7836 */ /* 0x004fe40000000000 */
[----:B------:R-:W-:Y:S04]  /*1e520*/  STL.64 [R1+0x2e10], R20 ;  /* 0x002e101401007387 */ /* 0x000fe80000100a00 */
[----:B------:R2:W-:Y:S01]  /*1e530*/  STL.64 [R1+0x2e08], R12 ;  /* 0x002e080c01007387 */ /* 0x0005e20000100a00 */
[----:B------:R-:W3:Y:S01]  /*1e540*/  LDC R32, c[0x0][0x230] ;  /* 0x00008c00ff207b82 */ /* 0x000ee20000000800 */
[----:B------:R-:W-:-:S02]  /*1e550*/  IADD3 R159, R159, -0x82, RZ ;  /* 0xffffff7e9f9f7810 */ /* 0x000fc40007ffe0ff */
[----:B------:R3:W-:Y:S04]  /*1e560*/  STL.64 [R1+0x2d40], R2 ;  /* 0x002d400201007387 */ /* 0x0007e80000100a00 */
[----:B------:R-:W-:Y:S01]  /*1e570*/  STL.64 [R1+0x2cf0], R6 ;  /* 0x002cf00601007387 */ /* 0x000fe20000100a00 */
[----:B------:R-:W3:Y:S03]  /*1e580*/  LDC R33, c[0x0][0x230] ;  /* 0x00008c00ff217b82 */ /* 0x000ee60000000800 */
[----:B------:R3:W-:Y:S04]  /*1e590*/  STL.64 [R1+0x2ce0], R8 ;  /* 0x002ce00801007387 */ /* 0x0007e80000100a00 */
[----:B----4-:R-:W-:Y:S01]  /*1e5a0*/  STL.64 [R1+0x2bd0], R152 ;  /* 0x002bd09801007387 */ /* 0x010fe20000100a00 */
[----:B------:R-:W4:Y:S03]  /*1e5b0*/  LDC R35, c[0x0][0x230] ;  /* 0x00008c00ff237b82 */ /* 0x000f260000000800 */
[----:B--2---:R-:W2:Y:S04]  /*1e5c0*/  LDL.LU.64 R12, [R1+0x8d0] ;  /* 0x0008d000010c7983 */ /* 0x004ea80000300a00 */
[----:B------:R-:W4:Y:S01]  /*1e5d0*/  LDL.LU.64 R28, [R1+0x8c8] ;  /* 0x0008c800011c7983 */ /* 0x000f220000300a00 */
[----:B------:R-:W-:Y:S01]  /*1e5e0*/  ISETP.NE.U32.AND P1, PT, R4, RZ, PT ;  /* 0x000000ff0400720c */ /* 0x000fe20003f25070 */
[----:B------:R-:W4:Y:S02]  /*1e5f0*/  LDC R26, c[0x0][0x230] ;  /* 0x00008c00ff1a7b82 */ /* 0x000f240000000800 */
[----:B------:R-:W4:Y:S04]  /*1e600*/  LDL.LU.64 R36, [R1+0x8c0] ;  /* 0x0008c00001247983 */ /* 0x000f280000300a00 */
[----:B------:R-:W4:Y:S01]  /*1e610*/  LDL.LU.64 R38, [R1+0x8b8] ;  /* 0x0008b80001267983 */ /* 0x000f220000300a00 */
[----:B------:R-:W-:Y:S01]  /*1e620*/  ISETP.GE.U32.AND P3, PT, R156, 0x7fffff00, PT ;  /* 0x7fffff009c00780c */ /* 0x000fe20003f66070 */
[----:B-1----:R-:W-:Y:S01]  /*1e630*/  IMAD.SHL.U32 R4, R34, 0x80, RZ ;  /* 0x0000008022047824 */ /* 0x002fe200078e00ff */
[----:B------:R-:W-:Y:S01]  /*1e640*/  ISETP.GE.U32.AND P2, PT, R159, 0x7ffffeff, PT ;  /* 0x7ffffeff9f00780c */ /* 0x000fe20003f46070 */
[----:B---3--:R-:W-:Y:S01]  /*1e650*/  VIADD R156, R31, 0xffffff7c ;  /* 0xffffff7c1f9c7836 */ /* 0x008fe20000000000 */
[----:B------:R-:W-:Y:S01]  /*1e660*/  ISETP.GE.U32.AND P4, PT, R252, 0x7ffffefe, PT ;  /* 0x7ffffefefc00780c */ /* 0x000fe20003f86070 */
[----:B------:R-:W3:Y:S01]  /*1e670*/  LDL.LU.64 R30, [R1+0x8b0] ;  /* 0x0008b000011e7983 */ /* 0x000ee20000300a00 */
[----:B------:R-:W-:Y:S01]  /*1e680*/  VIADD R159, R32, 0xffffff5f ;  /* 0xffffff5f209f7836 */ /* 0x000fe20000000000 */
[----:B------:R-:W-:Y:S01]  /*1e690*/  IADD3 R252, R33, -0xa2, RZ ;  /* 0xffffff5e21fc7810 */ /* 0x000fe20007ffe0ff */
[C---:B------:R-:W-:Y:S01]  /*1e6a0*/  IMAD.WIDE R2, R4.reuse, 0x4, R42 ;  /* 0x0000000404027825 */ /* 0x040fe200078e022a */
[----:B------:R-:W3:Y:S03]  /*1e6b0*/  LDL.LU.64 R32, [R1+0x8a8] ;  /* 0x0008a80001207983 */ /* 0x000ee60000300a00 */
[C---:B------:R-:W-:Y:S01]  /*1e6c0*/  IMAD.WIDE R48, R4.reuse, 0x4, R48 ;  /* 0x0000000404307825 */ /* 0x040fe200078e0230 */
[----:B------:R-:W3:Y:S03]  /*1e6d0*/  LDL.LU.64 R20, [R1+0x8a0] ;  /* 0x0008a00001147983 */ /* 0x000ee60000300a00 */
[C---:B------:R-:W-:Y:S01]  /*1e6e0*/  IMAD.WIDE R46, R4.reuse, 0x4, R46 ;  /* 0x00000004042e7825 */ /* 0x040fe200078e022e */
[----:B------:R-:W3:Y:S03]  /*1e6f0*/  LDL.LU.64 R22, [R1+0x898] ;  /* 0x0008980001167983 */ /* 0x000ee60000300a00 */
[C---:B------:R-:W-:Y:S01]  /*1e700*/  IMAD.WIDE R44, R4.reuse, 0x4, R44 ;  /* 0x00000004042c7825 */ /* 0x040fe200078e022c */
[----:B------:R1:W-:Y:S03]  /*1e710*/  STL.64 [R1+0x1fc8], R2 ;  /* 0x001fc80201007387 */ /* 0x0003e60000100a00 */
[C---:B--2---:R-:W-:Y:S01]  /*1e720*/  IMAD.WIDE R12, R4.reuse, 0x4, R12 ;  /* 0x00000004040c7825 */ /* 0x044fe200078e020c */
[----:B------:R-:W-:Y:S01]  /*1e730*/  @!PT LDS RZ, [RZ] ;  /* 0x00000000fffff984 */ /* 0x000fe20000000800 */
[----:B------:R-:W-:Y:S01]  /*1e740*/  @!PT LDS RZ, [RZ] ;  /* 0x00000000fffff984 */ /* 0x000fe20000000800 */
[----:B------:R-:W-:Y:S01]  /*1e750*/  @!PT LDS RZ, [RZ] ;  /* 0x00000000fffff984 */ /* 0x000fe20000000800 */
[----:B------:R-:W-:Y:S03]  /*1e760*/  LDGSTS.E [R11+0x40000], desc[UR60][R48.64], !P3 ;  /* 0x40000000300b7fae */ /* 0x000fe6000d92187c */
[C---:B----4-:R-:W-:Y:S01]  /*1e770*/  IMAD.WIDE R8, R4.reuse, 0x4, R28 ;  /* 0x0000000404087825 */ /* 0x050fe200078e021c */
[----:B------:R-:W-:Y:S03]  /*1e780*/  LDGSTS.E [R11+0x44000], desc[UR60][R46.64], !P3 ;  /* 0x440000002e0b7fae */ /* 0x000fe6000d92187c */
[----:B------:R-:W-:Y:S01]  /*1e790*/  IMAD.WIDE R6, R4, 0x4, R36 ;  /* 0x0000000404067825 */ /* 0x000fe200078e0224 */
[----:B------:R-:W-:Y:S01]  /*1e7a0*/  LDGSTS.E [R11+0x48000], desc[UR60][R44.64], !P3 ;  /* 0x480000002c0b7fae */ /* 0x000fe2000d92187c */
[----:B------:R-:W-:Y:S01]  /*1e7b0*/  ISETP.GE.U32.AND P0, PT, R156, 0x7ffffefd, PT ;  /* 0x7ffffefd9c00780c */ /* 0x000fe20003f06070 */
[----:B------:R-:W2:Y:S01]  /*1e7c0*/  LDC R43, c[0x0][0x230] ;  /* 0x00008c00ff2b7b82 */ /* 0x000ea20000000800 */
[----:B------:R-:W-:Y:S01]  /*1e7d0*/  VIADD R42, R35, 0xffffff5d ;  /* 0xffffff5d232a7836 */ /* 0x000fe20000000000 */
[----:B------:R1:W-:Y:S04]  /*1e7e0*/  LDGSTS.E [R11+0x4c000], desc[UR60][R2.64], !P3 ;  /* 0x4c000000020b7fae */ /* 0x0003e8000d92187c */
[----:B------:R-:W4:Y:S01]  /*1e7f0*/  LDL.LU.64 R34, [R1+0x890] ;  /* 0x0008900001227983 */ /* 0x000f220000300a00 */
[----:B------:R-:W-:Y:S01]  /*1e800*/  ISETP.GE.U32.AND P6, PT, R159, 0x7ffffee0, PT ;  /* 0x7ffffee09f00780c */ /* 0x000fe20003fc6070 */
[----:B------:R-:W2:Y:S02]  /*1e810*/  LDC R156, c[0x0][0x230] ;  /* 0x00008c00ff9c7b82 */ /* 0x000ea40000000800 */
[----:B------:R-:W2:Y:S04]  /*1e820*/  LDL.LU.64 R24, [R1+0x888] ;  /* 0x0008880001187983 */ /* 0x000ea80000300a00 */
[----:B------:R3:W-:Y:S01]  /*1e830*/  STL.64 [R1+0x1fc0], R12 ;  /* 0x001fc00c01007387 */ /* 0x0007e20000100a00 */
[----:B-1----:R-:W-:Y:S01]  /*1e840*/  IMAD.WIDE R2, R4, 0x4, R38 ;  /* 0x0000000404027825 */ /* 0x002fe200078e0226 */
[----:B------:R-:W-:Y:S01]  /*1e850*/  ISETP.GE.U32.AND P3, PT, R42, 0x7ffffede, PT ;  /* 0x7ffffede2a00780c */ /* 0x000fe20003f66070 */
[----:B------:R-:W1:Y:S01]  /*1e860*/  LDC R159, c[0x0][0x230] ;  /* 0x00008c00ff9f7b82 */ /* 0x000e620000000800 */
[----:B------:R3:W-:Y:S04]  /*1e870*/  STL.64 [R1+0x1fb8], R8 ;  /* 0x001fb80801007387 */ /* 0x0007e80000100a00 */
[----:B------:R-:W2:Y:S04]  /*1e880*/  LDL.LU.64 R36, [R1+0x880] ;  /* 0x0008800001247983 */ /* 0x000ea80000300a00 */
[----:B------:R3:W-:Y:S04]  /*1e890*/  STL.64 [R1+0x1fb0], R6 ;  /* 0x001fb00601007387 */ /* 0x0007e80000100a00 */
[----:B------:R-:W2:Y:S01]  /*1e8a0*/  LDL.LU.64 R38, [R1+0x878] ;  /* 0x0008780001267983 */ /* 0x000ea20000300a00 */
[----:B------:R-:W-:-:S03]  /*1e8b0*/  VIADD R42, R26, 0xffffff5c ;  /* 0xffffff5c1a2a7836 */ /* 0x000fc60000000000 */
[----:B------:R3:W-:Y:S04]  /*1e8c0*/  LDGSTS.E [R11+0x40004], desc[UR60][R12.64], !P2 ;  /* 0x400040000c0b7fae */ /* 0x0007e8000d12187c */
[----:B------:R3:W-:Y:S04]  /*1e8d0*/  LDGSTS.E [R11+0x44004], desc[UR60][R8.64], !P2 ;  /* 0x44004000080b7fae */ /* 0x0007e8000d12187c */
[----:B------:R1:W-:Y:S01]  /*1e8e0*/  STL.64 [R1+0x1ff8], R2 ;  /* 0x001ff80201007387 */ /* 0x0003e20000100a00 */
[----:B---3--:R-:W-:-:S03]  /*1e8f0*/  IMAD.WIDE R12, R4, 0x4, R30 ;  /* 0x00000004040c7825 */ /* 0x008fc600078e021e */
[----:B------:R-:W3:Y:S01]  /*1e900*/  LDL.LU.64 R26, [R1+0x5f0] ;  /* 0x0005f000011a7983 */ /* 0x000ee20000300a00 */
[----:B------:R-:W-:-:S03]  /*1e910*/  IMAD.WIDE R8, R4, 0x4, R32 ;  /* 0x0000000404087825 */ /* 0x000fc600078e0220 */
[----:B------:R1:W-:Y:S04]  /*1e920*/  LDGSTS.E [R11+0x48004], desc[UR60][R6.64], !P2 ;  /* 0x48004000060b7fae */ /* 0x0003e8000d12187c */
[----:B------:R-:W3:Y:S04]  /*1e930*/  LDL.LU.64 R28, [R1+0x5e8] ;  /* 0x0005e800011c7983 */ /* 0x000ee80000300a00 */
[----:B------:R1:W-:Y:S04]  /*1e940*/  LDGSTS.E [R11+0x4c004], desc[UR60][R2.64], !P2 ;  /* 0x4c004000020b7fae */ /* 0x0003e8000d12187c */
[----:B------:R1:W-:Y:S02]  /*1e950*/  STL.64 [R1+0x1f40], R12 ;  /* 0x001f400c01007387 */ /* 0x0003e40000100a00 */
[----:B-1----:R-:W-:-:S02]  /*1e960*/  IMAD.WIDE R6, R4, 0x4, R20 ;  /* 0x0000000404067825 */ /* 0x002fc400078e0214 */
[----:B------:R-:W3:Y:S02]  /*1e970*/  LDL.LU.64 R30, [R1+0x5e0] ;  /* 0x0005e000011e7983 */ /* 0x000ee40000300a00 */
[C---:B------:R-:W-:Y:S02]  /*1e980*/  IMAD.WIDE R2, R4.reuse, 0x4, R22 ;  /* 0x0000000404027825 */ /* 0x040fe400078e0216 */
[----:B------:R2:W-:Y:S04]  /*1e990*/  STL.64 [R1+0x1fa8], R8 ;  /* 0x001fa80801007387 */ /* 0x0005e80000100a00 */
[----:B------:R-:W3:Y:S04]  /*1e9a0*/  LDL.LU.64 R32, [R1+0x5d8] ;  /* 0x0005d80001207983 */ /* 0x000ee80000300a00 */
[----:B------:R-:W-:Y:S04]  /*1e9b0*/  LDGSTS.E [R11+0x40008], desc[UR60][R12.64], !P4 ;  /* 0x400080000c0b7fae */ /* 0x000fe8000e12187c */
[----:B------:R1:W-:Y:S04]  /*1e9c0*/  STL.64 [R1+0x1fa0], R6 ;  /* 0x001fa00601007387 */ /* 0x0003e80000100a00 */
[----:B------:R2:W-:Y:S04]  /*1e9d0*/  LDGSTS.E [R11+0x44008], desc[UR60][R8.64], !P4 ;  /* 0x44008000080b7fae */ /* 0x0005e8000e12187c */
[----:B------:R1:W-:Y:S04]  /*1e9e0*/  STL.64 [R1+0x1ff0], R2 ;  /* 0x001ff00201007387 */ /* 0x0003e80000100a00 */
[----:B------:R1:W-:Y:S04]  /*1e9f0*/  LDGSTS.E [R11+0x48008], desc[UR60][R6.64], !P4 ;  /* 0x48008000060b7fae */ /* 0x0003e8000e12187c */
[----:B------:R-:W3:Y:S04]  /*1ea00*/  LDL.LU.64 R12, [R1+0x5d0] ;  /* 0x0005d000010c7983 */ /* 0x000ee80000300a00 */
[----:B------:R1:W-:Y:S04]  /*1ea10*/  LDGSTS.E [R11+0x4c008], desc[UR60][R2.64], !P4 ;  /* 0x4c008000020b7fae */ /* 0x0003e8000e12187c */
[----:B------:R-:W3:Y:S01]  /*1ea20*/  LDL.LU.64 R20, [R1+0x5c8] ;  /* 0x0005c80001147983 */ /* 0x000ee20000300a00 */
[----:B----4-:R-:W-:-:S04]  /*1ea30*/  IMAD.WIDE R34, R4, 0x4, R34 ;  /* 0x0000000404227825 */ /* 0x010fc800078e0222 */
[C---:B--2---:R-:W-:Y:S01]  /*1ea40*/  IMAD.WIDE R8, R4.reuse, 0x4, R24 ;  /* 0x0000000404087825 */ /* 0x044fe200078e0218 */
[----:B------:R2:W-:Y:S04]  /*1ea50*/  STL.64 [R1+0x1f38], R34 ;  /* 0x001f382201007387 */ /* 0x0005e80000100a00 */
[----:B------:R-:W4:Y:S04]  /*1ea60*/  LDL.LU.64 R22, [R1+0x5c0] ;  /* 0x0005c00001167983 */ /* 0x000f280000300a00 */
[----:B------:R2:W-:Y:S01]  /*1ea70*/  STL.64 [R1+0x1f98], R8 ;  /* 0x001f980801007387 */ /* 0x0005e20000100a00 */
[----:B-1----:R-:W-:-:S03]  /*1ea80*/  IMAD.WIDE R6, R4, 0x4, R36 ;  /* 0x0000000404067825 */ /* 0x002fc600078e0224 */
[----:B------:R-:W4:Y:S01]  /*1ea90*/  LDL.LU.64 R24, [R1+0x5b8] ;  /* 0x0005b80001187983 */ /* 0x000f220000300a00 */
[----:B------:R-:W-:-:S03]  /*1eaa0*/  IMAD.WIDE R2, R4, 0x4, R38 ;  /* 0x0000000404027825 */ /* 0x000fc600078e0226 */
[----:B------:R1:W-:Y:S04]  /*1eab0*/  STL.64 [R1+0x1f90], R6 ;  /* 0x001f900601007387 */ /* 0x0003e80000100a00 */
[----:B------:R-:W-:Y:S04]  /*1eac0*/  LDGSTS.E [R11+0x4000c], desc[UR60][R34.64], !P0 ;  /* 0x4000c000220b7fae */ /* 0x000fe8000c12187c */
[----:B------:R1:W-:Y:S01]  /*1ead0*/  STL.64 [R1+0x1fe8], R2 ;  /* 0x001fe80201007387 */ /* 0x0003e20000100a00 */
[----:B------:R-:W-:Y:S01]  /*1eae0*/  ISETP.GE.U32.AND P5, PT, R252, 0x7ffffedf, PT ;  /* 0x7ffffedffc00780c */ /* 0x000fe20003fa6070 */
[----:B---3--:R-:W-:-:S02]  /*1eaf0*/  IMAD.WIDE R26, R4, 0x4, R26 ;  /* 0x00000004041a7825 */ /* 0x008fc400078e021a */
[----:B--2---:R-:W2:Y:S01]  /*1eb00*/  LDL.LU.64 R34, [R1+0x5b0] ;  /* 0x0005b00001227983 */ /* 0x004ea20000300a00 */
[----:B------:R-:W-:Y:S01]  /*1eb10*/  ISETP.GE.U32.AND P2, PT, R42, 0x7ffffedd, PT ;  /* 0x7ffffedd2a00780c */ /* 0x000fe20003f46070 */
[----:B------:R-:W3:Y:S02]  /*1eb20*/  LDC R252, c[0x0][0x230] ;  /* 0x00008c00fffc7b82 */ /* 0x000ee40000000800 */
[----:B------:R-:W3:Y:S04]  /*1eb30*/  LDL.LU.64 R36, [R1+0x5a8] ;  /* 0x0005a80001247983 */ /* 0x000ee80000300a00 */
[----:B------:R-:W3:Y:S04]  /*1eb40*/  LDL.LU.64 R38, [R1+0x5a0] ;  /* 0x0005a00001267983 */ /* 0x000ee80000300a00 */
[----:B------:R1:W-:Y:S04]  /*1eb50*/  LDGSTS.E [R11+0x4400c], desc[UR60][R8.64], !P0 ;  /* 0x4400c000080b7fae */ /* 0x0003e8000c12187c */
[----:B------:R1:W-:Y:S04]  /*1eb60*/  LDGSTS.E [R11+0x4800c], desc[UR60][R6.64], !P0 ;  /* 0x4800c000060b7fae */ /* 0x0003e8000c12187c */
[----:B------:R1:W-:Y:S02]  /*1eb70*/  LDGSTS.E [R11+0x4c00c], desc[UR60][R2.64], !P0 ;  /* 0x4c00c000020b7fae */ /* 0x0003e4000c12187c */
[----:B-1----:R-:W-:-:S02]  /*1eb80*/  IMAD.WIDE R8, R4, 0x4, R28 ;  /* 0x0000000404087825 */ /* 0x002fc400078e021c */
[----:B------:R1:W-:Y:S02]  /*1eb90*/  STL.64 [R1+0x1f30], R26 ;  /* 0x001f301a01007387 */ /* 0x0003e40000100a00 */
[C---:B------:R-:W-:Y:S02]  /*1eba0*/  IMAD.WIDE R6, R4.reuse, 0x4, R30 ;  /* 0x0000000404067825 */ /* 0x040fe400078e021e */
[----:B------:R1:W-:Y:S02]  /*1ebb0*/  STL.64 [R1+0x1f88], R8 ;  /* 0x001f880801007387 */ /* 0x0003e40000100a00 */
[C---:B------:R-:W-:Y:S02]  /*1ebc0*/  IMAD.WIDE R2, R4.reuse, 0x4, R32 ;  /* 0x0000000404027825 */ /* 0x040fe400078e0220 */
[----:B------:R-:W-:Y:S04]  /*1ebd0*/  LDGSTS.E [R11+0x50000], desc[UR60][R26.64], !P6 ;  /* 0x500000001a0b7fae */ /* 0x000fe8000f12187c */
[----:B------:R4:W-:Y:S04]  /*1ebe0*/  STL.64 [R1+0x1f80], R6 ;  /* 0x001f800601007387 */ /* 0x0009e80000100a00 */
[----:B------:R1:W-:Y:S04]  /*1ebf0*/  LDGSTS.E [R11+0x54000], desc[UR60][R8.64], !P6 ;  /* 0x54000000080b7fae */ /* 0x0003e8000f12187c */
[----:B-1----:R-:W3:Y:S04]  /*1ec00*/  LDL.LU.64 R26, [R1+0x598] ;  /* 0x00059800011a7983 */ /* 0x002ee80000300a00 */
[----:B------:R1:W-:Y:S01]  /*1ec10*/  STL.64 [R1+0x1fe0], R2 ;  /* 0x001fe00201007387 */ /* 0x0003e20000100a00 */
[----:B------:R-:W-:-:S03]  /*1ec20*/  IMAD.WIDE R12, R4, 0x4, R12 ;  /* 0x00000004040c7825 */ /* 0x000fc600078e020c */
[----:B------:R4:W-:Y:S04]  /*1ec30*/  LDGSTS.E [R11+0x58000], desc[UR60][R6.64], !P6 ;  /* 0x58000000060b7fae */ /* 0x0009e8000f12187c */
[----:B------:R-:W3:Y:S01]  /*1ec40*/  LDL.LU.64 R28, [R1+0x590] ;  /* 0x00059000011c7983 */ /* 0x000ee20000300a00 */
[----:B------:R-:W-:-:S03]  /*1ec50*/  IMAD.WIDE R8, R4, 0x4, R20 ;  /* 0x0000000404087825 */ /* 0x000fc600078e0214 */
[----:B------:R-:W3:Y:S04]  /*1ec60*/  LDL.LU.64 R30, [R1+0x588] ;  /* 0x00058800011e7983 */ /* 0x000ee80000300a00 */
[----:B------:R1:W-:Y:S04]  /*1ec70*/  LDGSTS.E [R11+0x5c000], desc[UR60][R2.64], !P6 ;  /* 0x5c000000020b7fae */ /* 0x0003e8000f12187c */
[----:B------:R-:W3:Y:S04]  /*1ec80*/  LDL.LU.64 R32, [R1+0x580] ;  /* 0x0005800001207983 */ /* 0x000ee80000300a00 */
[----:B------:R-:W-:Y:S04]  /*1ec90*/  STL.64 [R1+0x1f28], R12 ;  /* 0x001f280c01007387 */ /* 0x000fe80000100a00 */
[----:B------:R-:W-:Y:S04]  /*1eca0*/  STL.64 [R1+0x1f78], R8 ;  /* 0x001f780801007387 */ /* 0x000fe80000100a00 */
[----:B------:R3:W-:Y:S04]  /*1ecb0*/  LDGSTS.E [R11+0x50004], desc[UR60][R12.64], !P5 ;  /* 0x500040000c0b7fae */ /* 0x0007e8000e92187c */
[----:B------:R3:W-:Y:S01]  /*1ecc0*/  LDGSTS.E [R11+0x54004], desc[UR60][R8.64], !P5 ;  /* 0x54004000080b7fae */ /* 0x0007e2000e92187c */
[----:B----4-:R-:W-:-:S05]  /*1ecd0*/  IMAD.WIDE R6, R4, 0x4, R22 ;  /* 0x0000000404067825 */ /* 0x010fca00078e0216 */
[----:B------:R-:W-:Y:S01]  /*1ece0*/  STL.64 [R1+0x1f70], R6 ;  /* 0x001f700601007387 */ /* 0x000fe20000100a00 */
[----:B-1----:R-:W-:-:S03]  /*1ecf0*/  IMAD.WIDE R2, R4, 0x4, R24 ;  /* 0x0000000404027825 */ /* 0x002fc600078e0218 */
[----:B------:R1:W-:Y:S04]  /*1ed00*/  LDGSTS.E [R11+0x58004], desc[UR60][R6.64], !P5 ;  /* 0x58004000060b7fae */ /* 0x0003e8000e92187c */
[----:B------:R-:W4:Y:S04]  /*1ed10*/  LDL.LU.64 R24, [R1+0x578] ;  /* 0x0005780001187983 */ /* 0x000f280000300a00 */
[----:B------:R1:W-:Y:S04]  /*1ed20*/  STL.64 [R1+0x1fd8], R2 ;  /* 0x001fd80201007387 */ /* 0x0003e80000100a00 */
[----:B------:R-:W-:Y:S01]  /*1ed30*/  LDGSTS.E [R11+0x5c004], desc[UR60][R2.64], !P5 ;  /* 0x5c004000020b7fae */ /* 0x000fe2000e92187c */
[----:B--2---:R-:W-:-:S03]  /*1ed40*/  IMAD.WIDE R20, R4, 0x4, R34 ;  /* 0x0000000404147825 */ /* 0x004fc600078e0222 */
[----:B-1----:R-:W2:Y:S01]  /*1ed50*/  LDL.LU.64 R2, [R1+0x2f0] ;  /* 0x0002f00001027983 */ /* 0x002ea20000300a00 */
[----:B---3--:R-:W-:-:S03]  /*1ed60*/  IMAD.WIDE R12, R4, 0x4, R36 ;  /* 0x00000004040c7825 */ /* 0x008fc600078e0224 */
[----:B------:R1:W-:Y:S01]  /*1ed70*/  STL.64 [R1+0x1f20], R20 ;  /* 0x001f201401007387 */ /* 0x0003e20000100a00 */
[----:B------:R-:W-:-:S03]  /*1ed80*/  IMAD.WIDE R8, R4, 0x4, R38 ;  /* 0x0000000404087825 */ /* 0x000fc600078e0226 */
[----:B------:R1:W-:Y:S04]  /*1ed90*/  LDGSTS.E [R11+0x50008], desc[UR60][R20.64], !P3 ;  /* 0x50008000140b7fae */ /* 0x0003e8000d92187c */
[----:B------:R-:W3:Y:S04]  /*1eda0*/  LDL.LU.64 R38, [R1+0x2e8] ;  /* 0x0002e80001267983 */ /* 0x000ee80000300a00 */
[----:B------:R1:W-:Y:S04]  /*1edb0*/  STL.64 [R1+0x1f68], R12 ;  /* 0x001f680c01007387 */ /* 0x0003e80000100a00 */
[----:B------:R-:W3:Y:S04]  /*1edc0*/  LDL.LU.64 R36, [R1+0x2e0] ;  /* 0x0002e00001247983 */ /* 0x000ee80000300a00 */
[----:B------:R1:W-:Y:S04]  /*1edd0*/  STL.64 [R1+0x1f60], R8 ;  /* 0x001f600801007387 */ /* 0x0003e80000100a00 */
[----:B------:R-:W3:Y:S04]  /*1ede0*/  LDL.LU.64 R34, [R1+0x2d8] ;  /* 0x0002d80001227983 */ /* 0x000ee80000300a00 */
[----:B------:R1:W-:Y:S04]  /*1edf0*/  LDGSTS.E [R11+0x54008], desc[UR60][R12.64], !P3 ;  /* 0x540080000c0b7fae */ /* 0x0003e8000d92187c */
[----:B------:R1:W-:Y:S01]  /*1ee00*/  LDGSTS.E [R11+0x58008], desc[UR60][R8.64], !P3 ;  /* 0x58008000080b7fae */ /* 0x0003e2000d92187c */
[----:B------:R-:W-:Y:S01]  /*1ee10*/  IMAD.WIDE R6, R4, 0x4, R26 ;  /* 0x0000000404067825 */ /* 0x000fe200078e021a */
[----:B------:R-:W-:-:S02]  /*1ee20*/  IADD3 R42, R156, -0xc1, RZ ;  /* 0xffffff3f9c2a7810 */ /* 0x000fc40007ffe0ff */
[----:B------:R-:W3:Y:S02]  /*1ee30*/  LDC R156, c[0x0][0x230] ;  /* 0x00008c00ff9c7b82 */ /* 0x000ee40000000800 */
[----:B------:R4:W-:Y:S04]  /*1ee40*/  STL.64 [R1+0x1fd0], R6 ;  /* 0x001fd00601007387 */ /* 0x0009e80000100a00 */
[----:B------:R4:W-:Y:S01]  /*1ee50*/  LDGSTS.E [R11+0x5c008], desc[UR60][R6.64], !P3 ;  /* 0x5c008000060b7fae */ /* 0x0009e2000d92187c */
[----:B-1----:R-:W-:-:S04]  /*1ee60*/  IMAD.WIDE R20, R4, 0x4, R28 ;  /* 0x0000000404147825 */ /* 0x002fc800078e021c */
[----:B------:R-:W-:Y:S01]  /*1ee70*/  IMAD.WIDE R12, R4, 0x4, R30 ;  /* 0x00000004040c7825 */ /* 0x000fe200078e021e */
[----:B------:R-:W-:Y:S01]  /*1ee80*/  ISETP.GE.U32.AND P4, PT, R42, 0x7ffffec0, PT ;  /* 0x7ffffec02a00780c */ /* 0x000fe20003f86070 */
[----:B------:R1:W-:Y:S04]  /*1ee90*/  LDGSTS.E [R11+0x5000c], desc[UR60][R20.64], !P2 ;  /* 0x5000c000140b7fae */ /* 0x0003e8000d12187c */
[----:B------:R1:W-:Y:S01]  /*1eea0*/  LDGSTS.E [R11+0x5400c], desc[UR60][R12.64], !P2 ;  /* 0x5400c0000c0b7fae */ /* 0x0003e2000d12187c */
[----:B------:R-:W-:-:S03]  /*1eeb0*/  IMAD.WIDE R8, R4, 0x4, R32 ;  /* 0x0000000404087825 */ /* 0x000fc600078e0220 */
[----:B------:R-:W3:Y:S04]  /*1eec0*/  LDL.LU.64 R32, [R1+0x2d0] ;  /* 0x0002d00001207983 */ /* 0x000ee80000300a00 */
[----:B------:R1:W-:Y:S04]  /*1eed0*/  STL.64 [R1+0x1f18], R20 ;  /* 0x001f181401007387 */ /* 0x0003e80000100a00 */
[----:B------:R-:W3:Y:S04]  /*1eee0*/  LDL.LU.64 R30, [R1+0x2c8] ;  /* 0x0002c800011e7983 */ /* 0x000ee80000300a00 */
[----:B------:R2:W-:Y:S04]  /*1eef0*/  STL.64 [R1+0x1f58], R12 ;  /* 0x001f580c01007387 */ /* 0x0005e80000100a00 */
[----:B------:R-:W3:Y:S04]  /*1ef00*/  LDL.LU.64 R28, [R1+0x2c0] ;  /* 0x0002c000011c7983 */ /* 0x000ee80000300a00 */
[----:B------:R3:W-:Y:S04]  /*1ef10*/  STL.64 [R1+0x1f50], R8 ;  /* 0x001f500801007387 */ /* 0x0007e80000100a00 */
[----:B------:R-:W3:Y:S04]  /*1ef20*/  LDL.LU.64 R26, [R1+0x2b8] ;  /* 0x0002b800011a7983 */ /* 0x000ee80000300a00 */
[----:B------:R3:W-:Y:S01]  /*1ef30*/  LDGSTS.E [R11+0x5800c], desc[UR60][R8.64], !P2 ;  /* 0x5800c000080b7fae */ /* 0x0007e2000d12187c */
[----:B----4-:R-:W-:-:S05]  /*1ef40*/  IMAD.WIDE R6, R4, 0x4, R24 ;  /* 0x0000000404067825 */ /* 0x010fca00078e0218 */
[----:B------:R4:W-:Y:S04]  /*1ef50*/  STL.64 [R1+0x1f48], R6 ;  /* 0x001f480601007387 */ /* 0x0009e80000100a00 */
[----:B------:R-:W4:Y:S04]  /*1ef60*/  LDL.LU.64 R24, [R1+0x2b0] ;  /* 0x0002b00001187983 */ /* 0x000f280000300a00 */
[----:B------:R-:W4:Y:S04]  /*1ef70*/  LDL.LU.64 R22, [R1+0x2a8] ;  /* 0x0002a80001167983 */ /* 0x000f280000300a00 */
[----:B-1----:R-:W4:Y:S01]  /*1ef80*/  LDL.LU.64 R20, [R1+0x2a0] ;  /* 0x0002a00001147983 */ /* 0x002f220000300a00 */
[----:B--2---:R-:W-:-:S03]  /*1ef90*/  IMAD.WIDE R2, R4, 0x4, R2 ;  /* 0x0000000404027825 */ /* 0x004fc600078e0202 */
[----:B------:R-:W2:Y:S04]  /*1efa0*/  LDL.LU.64 R12, [R1+0x298] ;  /* 0x00029800010c7983 */ /* 0x000ea80000300a00 */
[----:B------:R1:W-:Y:S04]  /*1efb0*/  STL.64 [R1+0x1f10], R2 ;  /* 0x001f100201007387 */ /* 0x0003e80000100a00 */
[----:B------:R2:W-:Y:S01]  /*1efc0*/  LDGSTS.E [R11+0x5c00c], desc[UR60][R6.64], !P2 ;  /* 0x5c00c000060b7fae */ /* 0x0005e2000d12187c */
[----:B---3--:R-:W-:-:S03]  /*1efd0*/  IMAD.WIDE R38, R4, 0x4, R38 ;  /* 0x0000000404267825 */ /* 0x008fc600078e0226 */
[----:B------:R3:W-:Y:S01]  /*1efe0*/  LDGSTS.E [R11+0x60000], desc[UR60][R2.64], !P4 ;  /* 0x60000000020b7fae */ /* 0x0007e2000e12187c */
[----:B------:R-:W-:-:S03]  /*1eff0*/  IMAD.WIDE R36, R4, 0x4, R36 ;  /* 0x0000000404247825 */ /* 0x000fc600078e0224 */
[----:B------:R1:W-:Y:S04]  /*1f000*/  STL.64 [R1+0x1f08], R38 ;  /* 0x001f082601007387 */ /* 0x0003e80000100a00 */
[----:B------:R1:W-:Y:S01]  /*1f010*/  STL.64 [R1+0x1f00], R36 ;  /* 0x001f002401007387 */ /* 0x0003e20000100a00 */
[----:B------:R-:W-:-:S03]  /*1f020*/  IMAD.WIDE R34, R4, 0x4, R34 ;  /* 0x0000000404227825 */ /* 0x000fc600078e0222 */
[----:B------:R-:W3:Y:S04]  /*1f030*/  LDL.LU.64 R152, [R1+0x290] ;  /* 0x0002900001987983 */ /* 0x000ee80000300a00 */
[----:B------:R1:W-:Y:S04]  /*1f040*/  STL.64 [R1+0x1ef8], R34 ;  /* 0x001ef82201007387 */ /* 0x0003e80000100a00 */
[----:B------:R-:W3:Y:S04]  /*1f050*/  LDL.LU.64 R8, [R1+0x288] ;  /* 0x0002880001087983 */ /* 0x000ee80000300a00 */
[----:B----4-:R-:W4:Y:S04]  /*1f060*/  LDL.LU.64 R6, [R1+0x280] ;  /* 0x0002800001067983 */ /* 0x010f280000300a00 */
[----:B-1----:R-:W4:Y:S01]  /*1f070*/  LDL.LU.64 R2, [R1+0x278] ;  /* 0x0002780001027983 */ /* 0x002f220000300a00 */
[----:B------:R-:W-:-:S02]  /*1f080*/  VIADD R42, R159, 0xffffff3e ;  /* 0xffffff3e9f2a7836 */ /* 0x000fc40000000000 */
[----:B------:R-:W1:Y:S01]  /*1f090*/  LDC R159, c[0x0][0x230] ;  /* 0x00008c00ff9f7b82 */ /* 0x000e620000000800 */
[----:B------:R-:W-:Y:S02]  /*1f0a0*/  LDGSTS.E [R11+0x64000], desc[UR60][R38.64], !P4 ;  /* 0x64000000260b7fae */ /* 0x000fe4000e12187c */
[----:B------:R-:W-:Y:S01]  /*1f0b0*/  ISETP.GE.U32.AND P0, PT, R42, 0x7ffffebf, PT ;  /* 0x7ffffebf2a00780c */ /* 0x000fe20003f06070 */
[----:B------:R-:W-:Y:S01]  /*1f0c0*/  VIADD R42, R43, 0xffffff3d ;  /* 0xffffff3d2b2a7836 */ /* 0x000fe20000000000 */
[----:B------:R-:W-:Y:S03]  /*1f0d0*/  LDGSTS.E [R11+0x68000], desc[UR60][R36.64], !P4 ;  /* 0x68000000240b7fae */ /* 0x000fe6000e12187c */
[----:B------:R-:W1:Y:S01]  /*1f0e0*/  LDC R43, c[0x0][0x230] ;  /* 0x00008c00ff2b7b82 */ /* 0x000e620000000800 */
[----:B------:R-:W-:Y:S01]  /*1f0f0*/  ISETP.GE.U32.AND P6, PT, R42, 0x7ffffebe, PT ;  /* 0x7ffffebe2a00780c */ /* 0x000fe20003fc6070 */
[----:B------:R-:W-:Y:S01]  /*1f100*/  VIADD R42, R156, 0xffffff3c ;  /* 0xffffff3c9c2a7836 */ /* 0x000fe20000000000 */
[----:B------:R-:W-:Y:S04]  /*1f110*/  LDGSTS.E [R11+0x6c000], desc[UR60][R34.64], !P4 ;  /* 0x6c000000220b7fae */ /* 0x000fe8000e12187c */
[----:B------:R-:W4:Y:S01]  /*1f120*/  LDL.LU.64 R38, [R1+0x2e58] ;  /* 0x002e580001267983 */ /* 0x000f220000300a00 */
[C---:B------:R-:W-:Y:S01]  /*1f130*/  IMAD.WIDE R232, R4.reuse, 0x4, R232 ;  /* 0x0000000404e87825 */ /* 0x040fe200078e02e8 */
[----:B------:R-:W4:Y:S02]  /*1f140*/  LDC R156, c[0x0][0x230] ;  /* 0x00008c00ff9c7b82 */ /* 0x000f240000000800 */
[----:B------:R-:W4:Y:S01]  /*1f150*/  LDL.LU.64 R36, [R1+0x2e50] ;  /* 0x002e500001247983 */ /* 0x000f220000300a00 */
[----:B------:R-:W-:-:S03]  /*1f160*/  IMAD.WIDE R32, R4, 0x4, R32 ;  /* 0x0000000404207825 */ /* 0x000fc600078e0220 */
[----:B------:R-:W4:Y:S01]  /*1f170*/  LDL.LU.64 R34, [R1+0x2e48] ;  /* 0x002e480001227983 */ /* 0x000f220000300a00 */
[----:B------:R-:W-:-:S03]  /*1f180*/  IMAD.WIDE R30, R4, 0x4, R30 ;  /* 0x00000004041e7825 */ /* 0x000fc600078e021e */
[----:B------:R1:W-:Y:S01]  /*1f190*/  STL.64 [R1+0x1ef0], R32 ;  /* 0x001ef02001007387 */ /* 0x0003e20000100a00 */
[----:B------:R-:W-:-:S03]  /*1f1a0*/  ISETP.GE.U32.AND P5, PT, R42, 0x7ffffebd, PT ;  /* 0x7ffffebd2a00780c */ /* 0x000fc60003fa6070 */
[----:B------:R1:W-:Y:S01]  /*1f1b0*/  STL.64 [R1+0x1ee8], R30 ;  /* 0x001ee81e01007387 */ /* 0x0003e20000100a00 */
[----:B------:R-:W-:-:S03]  /*1f1c0*/  IMAD.WIDE R28, R4, 0x4, R28 ;  /* 0x00000004041c7825 */ /* 0x000fc600078e021c */
[----:B------:R-:W-:Y:S01]  /*1f1d0*/  LDGSTS.E [R11+0x60004], desc[UR60][R32.64], !P0 ;  /* 0x60004000200b7fae */ /* 0x000fe2000c12187c */
[----:B------:R-:W-:Y:S01]  /*1f1e0*/  IADD3 R42, R252, -0xe1, RZ ;  /* 0xffffff1ffc2a7810 */ /* 0x000fe20007ffe0ff */
[C---:B------:R-:W-:Y:S02]  /*1f1f0*/  IMAD.WIDE R230, R4.reuse, 0x4, R230 ;  /* 0x0000000404e67825 */ /* 0x040fe400078e02e6 */
[----:B------:R-:W-:Y:S01]  /*1f200*/  LDGSTS.E [R11+0x64004], desc[UR60][R30.64], !P0 ;  /* 0x640040001e0b7fae */ /* 0x000fe2000c12187c */
[----:B------:R-:W4:Y:S01]  /*1f210*/  LDC R252, c[0x0][0x230] ;  /* 0x00008c00fffc7b82 */ /* 0x000f220000000800 */
[----:B------:R-:W-:Y:S02]  /*1f220*/  IMAD.WIDE R26, R4, 0x4, R26 ;  /* 0x00000004041a7825 */ /* 0x000fe400078e021a */
[----:B------:R-:W-:Y:S04]  /*1f230*/  LDGSTS.E [R11+0x68004], desc[UR60][R28.64], !P0 ;  /* 0x680040001c0b7fae */ /* 0x000fe8000c12187c */
[----:B-1----:R-:W4:Y:S04]  /*1f240*/  LDL.LU.64 R32, [R1+0x2e40] ;  /* 0x002e400001207983 */ /* 0x002f280000300a00 */
[----:B------:R1:W-:Y:S04]  /*1f250*/  STL.64 [R1+0x1ee0], R28 ;  /* 0x001ee01c01007387 */ /* 0x0003e80000100a00 */
[----:B------:R-:W4:Y:S04]  /*1f260*/  LDL.LU.64 R30, [R1+0x2e38] ;  /* 0x002e3800011e7983 */ /* 0x000f280000300a00 */
[----:B------:R1:W-:Y:S01]  /*1f270*/  STL.64 [R1+0x1ed8], R26 ;  /* 0x001ed81a01007387 */ /* 0x0003e20000100a00 */
[----:B------:R-:W-:-:S03]  /*1f280*/  ISETP.GE.U32.AND P3, PT, R42, 0x7ffffea0, PT ;  /* 0x7ffffea02a00780c */ /* 0x000fc60003f66070 */
[----:B-1----:R-:W4:Y:S04]  /*1f290*/  LDL.LU.64 R28, [R1+0x2e30] ;  /* 0x002e3000011c7983 */ /* 0x002f280000300a00 */
[----:B------:R-:W-:Y:S01]  /*1f2a0*/  LDGSTS.E [R11+0x6c004], desc[UR60][R26.64], !P0 ;  /* 0x6c0040001a0b7fae */ /* 0x000fe2000c12187c */
[----:B------:R-:W-:Y:S02]  /*1f2b0*/  VIADD R42, R159, 0xffffff1e ;  /* 0xffffff1e9f2a7836 */ /* 0x000fe40000000000 */
[----:B------:R-:W-:Y:S01]  /*1f2c0*/  IMAD.WIDE R54, R4, 0x4, R54 ;  /* 0x0000000404367825 */ /* 0x000fe200078e0236 */
[----:B------:R-:W1:Y:S01]  /*1f2d0*/  LDC R159, c[0x0][0x230] ;  /* 0x00008c00ff9f7b82 */ /* 0x000e620000000800 */
[----:B------:R-:W4:Y:S01]  /*1f2e0*/  LDL.LU.64 R26, [R1+0x2e28] ;  /* 0x002e2800011a7983 */ /* 0x000f220000300a00 */
[----:B------:R-:W-:Y:S01]  /*1f2f0*/  ISETP.GE.U32.AND P2, PT, R42, 0x7ffffe9f, PT ;  /* 0x7ffffe9f2a00780c */ /* 0x000fe20003f46070 */
[----:B------:R-:W-:-:S02]  /*1f300*/  VIADD R42, R43, 0xffffff1d ;  /* 0xffffff1d2b2a7836 */ /* 0x000fc40000000000 */
[----:B------:R-:W-:-:S03]  /*1f310*/  IMAD.WIDE R56, R4, 0x4, R56 ;  /* 0x0000000404387825 */ /* 0x000fc600078e0238 */
[----:B------:R-:W1:Y:S01]  /*1f320*/  LDC R43, c[0x0][0x230] ;  /* 0x00008c00ff2b7b82 */ /* 0x000e620000000800 */
[----:B------:R-:W-:Y:S01]  /*1f330*/  ISETP.GE.U32.AND P4, PT, R42, 0x7ffffe9e, PT ;  /* 0x7ffffe9e2a00780c */ /* 0x000fe20003f86070 */
[----:B------:R-:W-:-:S04]  /*1f340*/  IMAD.WIDE R24, R4, 0x4, R24 ;  /* 0x0000000404187825 */ /* 0x000fc800078e0218 */
[C---:B------:R-:W-:Y:S01]  /*1f350*/  IMAD.WIDE R22, R4.reuse, 0x4, R22 ;  /* 0x0000000404167825 */ /* 0x040fe200078e0216 */
[----:B------:R1:W-:Y:S03]  /*1f360*/  STL.64 [R1+0x1ed0], R24 ;  /* 0x001ed01801007387 */ /* 0x0003e60000100a00 */
[C---:B------:R-:W-:Y:S01]  /*1f370*/  IMAD.WIDE R20, R4.reuse, 0x4, R20 ;  /* 0x0000000404147825 */ /* 0x040fe200078e0214 */
[----:B------:R1:W-:Y:S03]  /*1f380*/  STL.64 [R1+0x1ec8], R22 ;  /* 0x001ec81601007387 */ /* 0x0003e60000100a00 */
[C---:B--2---:R-:W-:Y:S01]  /*1f390*/  IMAD.WIDE R12, R4.reuse, 0x4, R12 ;  /* 0x00000004040c7825 */ /* 0x044fe200078e020c */
[----:B------:R-:W-:Y:S04]  /*1f3a0*/  LDGSTS.E [R11+0x60008], desc[UR60][R24.64], !P6 ;  /* 0x60008000180b7fae */ /* 0x000fe8000f12187c */
[----:B------:R-:W-:Y:S04]  /*1f3b0*/  LDGSTS.E [R11+0x64008], desc[UR60][R22.64], !P6 ;  /* 0x64008000160b7fae */ /* 0x000fe8000f12187c */
[----:B------:R-:W-:Y:S04]  /*1f3c0*/  LDGSTS.E [R11+0x68008], desc[UR60][R20.64], !P6 ;  /* 0x68008000140b7fae */ /* 0x000fe8000f12187c */
[----:B-1----:R-:W2:Y:S04]  /*1f3d0*/  LDL.LU.64 R24, [R1+0x2e20] ;  /* 0x002e200001187983 */ /* 0x002ea80000300a00 */
[----:B------:R1:W-:Y:S04]  /*1f3e0*/  STL.64 [R1+0x1ec0], R20 ;  /* 0x001ec01401007387 */ /* 0x0003e80000100a00 */
[----:B------:R-:W2:Y:S04]  /*1f3f0*/  LDL.LU.64 R22, [R1+0x2e18] ;  /* 0x002e180001167983 */ /* 0x000ea80000300a00 */
[----:B------:R4:W-:Y:S01]  /*1f400*/  STL.64 [R1+0x1eb8], R12 ;  /* 0x001eb80c01007387 */ /* 0x0009e20000100a00 */
[----:B---3--:R-:W-:-:S03]  /*1f410*/  IMAD.WIDE R152, R4, 0x4, R152 ;  /* 0x0000000404987825 */ /* 0x008fc600078e0298 */
[----:B-1----:R-:W3:Y:S04]  /*1f420*/  LDL.LU.64 R20, [R1+0x2e10] ;  /* 0x002e100001147983 */ /* 0x002ee80000300a00 */
[----:B------:R-:W-:Y:S01]  /*1f430*/  LDGSTS.E [R11+0x6c008], desc[UR60][R12.64], !P6 ;  /* 0x6c0080000c0b7fae */ /* 0x000fe2000f12187c */
[----:B------:R-:W-:-:S03]  /*1f440*/  IMAD.WIDE R8, R4, 0x4, R8 ;  /* 0x0000000404087825 */ /* 0x000fc600078e0208 */
[----:B------:R1:W-:Y:S01]  /*1f450*/  LDGSTS.E [R11+0x6000c], desc[UR60][R152.64], !P5 ;  /* 0x6000c000980b7fae */ /* 0x0003e2000e92187c */
[----:B----4-:R-:W-:-:S03]  /*1f460*/  IMAD.WIDE R6, R4, 0x4, R6 ;  /* 0x0000000404067825 */ /* 0x010fc600078e0206 */
[----:B------:R4:W-:Y:S01]  /*1f470*/  LDGSTS.E [R11+0x6400c], desc[UR60][R8.64], !P5 ;  /* 0x6400c000080b7fae */ /* 0x0009e2000e92187c */
[----:B------:R-:W-:-:S03]  /*1f480*/  IMAD.WIDE R2, R4, 0x4, R2 ;  /* 0x0000000404027825 */ /* 0x000fc600078e0202 */
[----:B------:R-:W3:Y:S04]  /*1f490*/  LDL.LU.64 R12, [R1+0x2e08] ;  /* 0x002e0800010c7983 */ /* 0x000ee80000300a00 */
[----:B------:R1:W-:Y:S04]  /*1f4a0*/  STL.64 [R1+0x1eb0], R152 ;  /* 0x001eb09801007387 */ /* 0x0003e80000100a00 */
[----:B------:R4:W-:Y:S04]  /*1f4b0*/  STL.64 [R1+0x1ea8], R8 ;  /* 0x001ea80801007387 */ /* 0x0009e80000100a00 */
[----:B------:R4:W-:Y:S01]  /*1f4c0*/  STL.64 [R1+0x1ea0], R6 ;  /* 0x001ea00601007387 */ /* 0x0009e20000100a00 */
[----:B-1----:R-:W-:-:S03]  /*1f4d0*/  IMAD.WIDE R152, R4, 0x4, R248 ;  /* 0x0000000404987825 */ /* 0x002fc600078e02f8 */
[----:B------:R1:W-:Y:S01]  /*1f4e0*/  LDGSTS.E [R11+0x6800c], desc[UR60][R6.64], !P5 ;  /* 0x6800c000060b7fae */ /* 0x0003e2000e92187c */
[----:B----4-:R-:W-:-:S03]  /*1f4f0*/  IMAD.WIDE R8, R4, 0x4, R246 ;  /* 0x0000000404087825 */ /* 0x010fc600078e02f6 */
[----:B------:R4:W-:Y:S04]  /*1f500*/  STL.64 [R1+0x1e98], R2 ;  /* 0x001e980201007387 */ /* 0x0009e80000100a00 */
[----:B------:R4:W-:Y:S01]  /*1f510*/  LDGSTS.E [R11+0x6c00c], desc[UR60][R2.64], !P5 ;  /* 0x6c00c000020b7fae */ /* 0x0009e2000e92187c */
[----:B-1----:R-:W-:-:S03]  /*1f520*/  IMAD.WIDE R6, R4, 0x4, R244 ;  /* 0x0000000404067825 */ /* 0x002fc600078e02f4 */
[----:B------:R1:W-:Y:S04]  /*1f530*/  STL.64 [R1+0x1e90], R152 ;  /* 0x001e909801007387 */ /* 0x0003e80000100a00 */
        /* <DEDUP_REMOVED lines=12> */
[----:B------:R-:W-:Y:S01]  /*1f600*/  STL.64 [R1+0x1e68], R8 ;  /* 0x001e680801007387 */ /* 0x000fe20000100a00 */
[----:B----4-:R-:W-:-:S03]  /*1f610*/  IMAD.WIDE R2, R4, 0x4, R234 ;  /* 0x0000000404027825 */ /* 0x010fc600078e02ea */
[----:B------:R4:W-:Y:S04]  /*1f620*/  STL.64 [R1+0x1e60], R6 ;  /* 0x001e600601007387 */ /* 0x0009e80000100a00 */
[----:B------:R4:W-:Y:S04]  /*1f630*/  STL.64 [R1+0x1e58], R2 ;  /* 0x001e580201007387 */ /* 0x0009e80000100a00 */
[----:B------:R-:W2:Y:S04]  /*1f640*/  LDL.LU.64 R238, [R1+0x870] ;  /* 0x0008700001ee7983 */ /* 0x000ea80000300a00 */
[----:B------:R-:W-:Y:S04]  /*1f650*/  LDGSTS.E [R11+0x70004], desc[UR60][R152.64], !P2 ;  /* 0x70004000980b7fae */ /* 0x000fe8000d12187c */
[----:B------:R-:W3:Y:S04]  /*1f660*/  LDL.LU.64 R248, [R1+0x868] ;  /* 0x0008680001f87983 */ /* 0x000ee80000300a00 */
[----:B------:R-:W-:Y:S04]  /*1f670*/  LDGSTS.E [R11+0x74004], desc[UR60][R8.64], !P2 ;  /* 0x74004000080b7fae */ /* 0x000fe8000d12187c */
[----:B------:R4:W-:Y:S04]  /*1f680*/  LDGSTS.E [R11+0x78004], desc[UR60][R6.64], !P2 ;  /* 0x78004000060b7fae */ /* 0x0009e8000d12187c */
[----:B------:R4:W-:Y:S04]  /*1f690*/  LDGSTS.E [R11+0x7c004], desc[UR60][R2.64], !P2 ;  /* 0x7c004000020b7fae */ /* 0x0009e8000d12187c */
[----:B-1----:R-:W3:Y:S01]  /*1f6a0*/  LDL.LU.64 R152, [R1+0x860] ;  /* 0x0008600001987983 */ /* 0x002ee20000300a00 */
[----:B----4-:R-:W-:-:S03]  /*1f6b0*/  IMAD.WIDE R6, R4, 0x4, R50 ;  /* 0x0000000404067825 */ /* 0x010fc600078e0232 */
[----:B------:R-:W4:Y:S01]  /*1f6c0*/  LDL.LU.64 R8, [R1+0x858] ;  /* 0x0008580001087983 */ /* 0x000f220000300a00 */
[----:B------:R-:W-:-:S03]  /*1f6d0*/  IMAD.WIDE R2, R4, 0x4, R52 ;  /* 0x0000000404027825 */ /* 0x000fc600078e0234 */
[----:B------:R-:W-:Y:S04]  /*1f6e0*/  STL.64 [R1+0x1e50], R232 ;  /* 0x001e50e801007387 */ /* 0x000fe80000100a00 */
[----:B------:R-:W-:Y:S04]  /*1f6f0*/  STL.64 [R1+0x1e48], R230 ;  /* 0x001e48e601007387 */ /* 0x000fe80000100a00 */
[----:B------:R1:W-:Y:S04]  /*1f700*/  STL.64 [R1+0x1e40], R6 ;  /* 0x001e400601007387 */ /* 0x0003e80000100a00 */
[----:B------:R1:W-:Y:S04]  /*1f710*/  STL.64 [R1+0x1e38], R2 ;  /* 0x001e380201007387 */ /* 0x0003e80000100a00 */
[----:B------:R-:W3:Y:S04]  /*1f720*/  LDL.LU.64 R240, [R1+0x850] ;  /* 0x0008500001f07983 */ /* 0x000ee80000300a00 */
[----:B------:R-:W-:Y:S04]  /*1f730*/  LDGSTS.E [R11+0x70008], desc[UR60][R232.64], !P4 ;  /* 0x70008000e80b7fae */ /* 0x000fe8000e12187c */
[----:B------:R-:W3:Y:S04]  /*1f740*/  LDL.LU.64 R242, [R1+0x848] ;  /* 0x0008480001f27983 */ /* 0x000ee80000300a00 */
[----:B------:R-:W-:Y:S04]  /*1f750*/  LDGSTS.E [R11+0x74008], desc[UR60][R230.64], !P4 ;  /* 0x74008000e60b7fae */ /* 0x000fe8000e12187c */
[----:B------:R-:W-:Y:S04]  /*1f760*/  LDGSTS.E [R11+0x78008], desc[UR60][R6.64], !P4 ;  /* 0x78008000060b7fae */ /* 0x000fe8000e12187c */
[----:B------:R-:W-:Y:S04]  /*1f770*/  LDGSTS.E [R11+0x7c008], desc[UR60][R2.64], !P4 ;  /* 0x7c008000020b7fae */ /* 0x000fe8000e12187c */
[----:B-1----:R-:W3:Y:S04]  /*1f780*/  LDL.LU.64 R6, [R1+0x840] ;  /* 0x0008400001067983 */ /* 0x002ee80000300a00 */
[----:B------:R-:W3:Y:S01]  /*1f790*/  LDL.LU.64 R2, [R1+0x838] ;  /* 0x0008380001027983 */ /* 0x000ee20000300a00 */
[----:B------:R-:W-:-:S05]  /*1f7a0*/  VIADD R42, R252, 0xffffff1c ;  /* 0xffffff1cfc2a7836 */ /* 0x000fca0000000000 */
[----:B------:R-:W-:Y:S01]  /*1f7b0*/  ISETP.GE.U32.AND P0, PT, R42, 0x7ffffe9d, PT ;  /* 0x7ffffe9d2a00780c */ /* 0x000fe20003f06070 */
[----:B------:R-:W-:Y:S01]  /*1f7c0*/  IMAD.WIDE R52, R4, 0x4, R58 ;  /* 0x0000000404347825 */ /* 0x000fe200078e023a */
[----:B------:R-:W-:Y:S01]  /*1f7d0*/  IADD3 R42, R156, -0x85, RZ ;  /* 0xffffff7b9c2a7810 */ /* 0x000fe20007ffe0ff */
[----:B------:R-:W-:Y:S01]  /*1f7e0*/  STL.64 [R1+0x1e30], R54 ;  /* 0x001e303601007387 */ /* 0x000fe20000100a00 */
[----:B------:R-:W1:Y:S01]  /*1f7f0*/  LDC R156, c[0x0][0x230] ;  /* 0x00008c00ff9c7b82 */ /* 0x000e620000000800 */
[----:B------:R-:W-:Y:S01]  /*1f800*/  IMAD.WIDE R50, R4, 0x4, R60 ;  /* 0x0000000404327825 */ /* 0x000fe200078e023c */
[----:B------:R-:W-:Y:S01]  /*1f810*/  ISETP.GE.U32.AND P6, PT, R42, 0x7ffffefc, PT ;  /* 0x7ffffefc2a00780c */ /* 0x000fe20003fc6070 */
[----:B------:R-:W-:Y:S06]  /*1f820*/  STL.64 [R1+0x1e28], R56 ;  /* 0x001e283801007387 */ /* 0x000fec0000100a00 */
[----:B------:R-:W-:Y:S04]  /*1f830*/  LDGSTS.E [R11+0x7000c], desc[UR60][R54.64], !P0 ;  /* 0x7000c000360b7fae */ /* 0x000fe8000c12187c */
[----:B------:R-:W-:Y:S04]  /*1f840*/  LDGSTS.E [R11+0x7400c], desc[UR60][R56.64], !P0 ;  /* 0x7400c000380b7fae */ /* 0x000fe8000c12187c */
[----:B------:R-:W-:Y:S04]  /*1f850*/  STL.64 [R1+0x1e18], R52 ;  /* 0x001e183401007387 */ /* 0x000fe80000100a00 */
[----:B------:R4:W-:Y:S04]  /*1f860*/  STL.64 [R1+0x1e20], R50 ;  /* 0x001e203201007387 */ /* 0x0009e80000100a00 */
[----:B------:R-:W3:Y:S04]  /*1f870*/  LDL.LU.64 R244, [R1+0x830] ;  /* 0x0008300001f47983 */ /* 0x000ee80000300a00 */
[----:B------:R-:W3:Y:S04]  /*1f880*/  LDL.LU.64 R246, [R1+0x828] ;  /* 0x0008280001f67983 */ /* 0x000ee80000300a00 */
[----:B------:R-:W-:Y:S04]  /*1f890*/  LDGSTS.E [R11+0x7800c], desc[UR60][R52.64], !P0 ;  /* 0x7800c000340b7fae */ /* 0x000fe8000c12187c */
[----:B------:R1:W-:Y:S01]  /*1f8a0*/  LDGSTS.E [R11+0x7c00c], desc[UR60][R50.64], !P0 ;  /* 0x7c00c000320b7fae */ /* 0x0003e2000c12187c */
[C---:B----4-:R-:W-:Y:S01]  /*1f8b0*/  IMAD.WIDE R8, R4.reuse, 0x4, R8 ;  /* 0x0000000404087825 */ /* 0x050fe200078e0208 */
[----:B-1----:R-:W1:Y:S03]  /*1f8c0*/  LDC R51, c[0x0][0x230] ;  /* 0x00008c00ff337b82 */ /* 0x002e660000000800 */
[----:B--2---:R-:W-:-:S04]  /*1f8d0*/  IMAD.WIDE R56, R4, 0x4, R238 ;  /* 0x0000000404387825 */ /* 0x004fc800078e02ee */
[C---:B---3--:R-:W-:Y:S01]  /*1f8e0*/  IMAD.WIDE R54, R4.reuse, 0x4, R248 ;  /* 0x0000000404367825 */ /* 0x048fe200078e02f8 */
[----:B------:R2:W-:Y:S01]  /*1f8f0*/  STL.64 [R1+0x1dd8], R56 ;  /* 0x001dd83801007387 */ /* 0x0005e20000100a00 */
[----:B------:R-:W3:Y:S02]  /*1f900*/  LDC R50, c[0x0][0x230] ;  /* 0x00008c00ff327b82 */ /* 0x000ee40000000800 */
[C---:B------:R-:W-:Y:S01]  /*1f910*/  IMAD.WIDE R52, R4.reuse, 0x4, R152 ;  /* 0x0000000404347825 */ /* 0x040fe200078e0298 */
[----:B------:R-:W4:Y:S04]  /*1f920*/  LDL.LU.64 R238, [R1+0x820] ;  /* 0x0008200001ee7983 */ /* 0x000f280000300a00 */
[----:B------:R2:W-:Y:S04]  /*1f930*/  STL.64 [R1+0x1dd0], R54 ;  /* 0x001dd03601007387 */ /* 0x0005e80000100a00 */
[----:B------:R-:W3:Y:S01]  /*1f940*/  LDL.LU.64 R248, [R1+0x818] ;  /* 0x0008180001f87983 */ /* 0x000ee20000300a00 */
[----:B------:R-:W-:-:S03]  /*1f950*/  IMAD.WIDE R58, R4, 0x4, R240 ;  /* 0x00000004043a7825 */ /* 0x000fc600078e02f0 */
[----:B------:R1:W-:Y:S04]  /*1f960*/  STL.64 [R1+0x1dc8], R52 ;  /* 0x001dc83401007387 */ /* 0x0003e80000100a00 */
[----:B------:R2:W-:Y:S04]  /*1f970*/  LDGSTS.E [R14+0x40000], desc[UR60][R56.64], !P6 ;  /* 0x40000000380e7fae */ /* 0x0005e8000f12187c */
[----:B------:R1:W-:Y:S04]  /*1f980*/  STL.64 [R1+0x1e10], R8 ;  /* 0x001e100801007387 */ /* 0x0003e80000100a00 */
[----:B------:R1:W-:Y:S04]  /*1f990*/  LDGSTS.E [R14+0x44000], desc[UR60][R54.64], !P6 ;  /* 0x44000000360e7fae */ /* 0x0003e8000f12187c */
[----:B------:R1:W-:Y:S01]  /*1f9a0*/  LDGSTS.E [R14+0x48000], desc[UR60][R52.64], !P6 ;  /* 0x48000000340e7fae */ /* 0x0003e2000f12187c */
[----:B--2---:R-:W-:-:S03]  /*1f9b0*/  IMAD.WIDE R56, R4, 0x4, R242 ;  /* 0x0000000404387825 */ /* 0x004fc600078e02f2 */
[----:B------:R-:W2:Y:S04]  /*1f9c0*/  LDL.LU.64 R152, [R1+0x810] ;  /* 0x0008100001987983 */ /* 0x000ea80000300a00 */
[----:B------:R-:W-:Y:S01]  /*1f9d0*/  LDGSTS.E [R14+0x4c000], desc[UR60][R8.64], !P6 ;  /* 0x4c000000080e7fae */ /* 0x000fe2000f12187c */
[----:B-1----:R-:W-:-:S04]  /*1f9e0*/  IMAD.WIDE R54, R4, 0x4, R6 ;  /* 0x0000000404367825 */ /* 0x002fc800078e0206 */
[----:B------:R-:W-:Y:S01]  /*1f9f0*/  IMAD.WIDE R52, R4, 0x4, R2 ;  /* 0x0000000404347825 */ /* 0x000fe200078e0202 */
[----:B------:R-:W2:Y:S04]  /*1fa00*/  LDL.LU.64 R8, [R1+0x808] ;  /* 0x0008080001087983 */ /* 0x000ea80000300a00 */
[----:B------:R1:W-:Y:S04]  /*1fa10*/  STL.64 [R1+0x1d48], R58 ;  /* 0x001d483a01007387 */ /* 0x0003e80000100a00 */
[----:B------:R-:W2:Y:S04]  /*1fa20*/  LDL.LU.64 R6, [R1+0x800] ;  /* 0x0008000001067983 */ /* 0x000ea80000300a00 */
[----:B------:R1:W-:Y:S04]  /*1fa30*/  STL.64 [R1+0x1dc0], R56 ;  /* 0x001dc03801007387 */ /* 0x0003e80000100a00 */
[----:B------:R-:W2:Y:S01]  /*1fa40*/  LDL.LU.64 R2, [R1+0x7f8] ;  /* 0x0007f80001027983 */ /* 0x000ea20000300a00 */
[----:B------:R-:W-:-:S02]  /*1fa50*/  VIADD R42, R43, 0xffffff7a ;  /* 0xffffff7a2b2a7836 */ /* 0x000fc40000000000 */
[----:B------:R-:W2:Y:S03]  /*1fa60*/  LDC R43, c[0x0][0x230] ;  /* 0x00008c00ff2b7b82 */ /* 0x000ea60000000800 */
[----:B------:R-:W-:Y:S01]  /*1fa70*/  ISETP.GE.U32.AND P5, PT, R42, 0x7ffffefb, PT ;  /* 0x7ffffefb2a00780c */ /* 0x000fe20003fa6070 */
[----:B------:R-:W-:Y:S01]  /*1fa80*/  VIADD R42, R159, 0xffffff79 ;  /* 0xffffff799f2a7836 */ /* 0x000fe20000000000 */
[----:B------:R4:W-:Y:S03]  /*1fa90*/  STL.64 [R1+0x1db8], R54 ;  /* 0x001db83601007387 */ /* 0x0009e60000100a00 */
[----:B------:R-:W2:Y:S01]  /*1faa0*/  LDC R159, c[0x0][0x230] ;  /* 0x00008c00ff9f7b82 */ /* 0x000ea20000000800 */
[----:B------:R-:W-:Y:S01]  /*1fab0*/  ISETP.GE.U32.AND P3, PT, R42, 0x7ffffefa, PT ;  /* 0x7ffffefa2a00780c */ /* 0x000fe20003f66070 */
[----:B------:R3:W-:Y:S01]  /*1fac0*/  STL.64 [R1+0x1e08], R52 ;  /* 0x001e083401007387 */ /* 0x0007e20000100a00 */
[----:B------:R-:W-:-:S03]  /*1fad0*/  VIADD R42, R156, 0xffffff78 ;  /* 0xffffff789c2a7836 */ /* 0x000fc60000000000 */
[----:B------:R-:W2:Y:S02]  /*1fae0*/  LDL.LU.64 R240, [R1+0x570] ;  /* 0x0005700001f07983 */ /* 0x000ea40000300a00 */
[----:B------:R-:W2:Y:S02]  /*1faf0*/  LDC R156, c[0x0][0x230] ;  /* 0x00008c00ff9c7b82 */ /* 0x000ea40000000800 */
[----:B------:R1:W-:Y:S04]  /*1fb00*/  LDGSTS.E [R14+0x40004], desc[UR60][R58.64], !P5 ;  /* 0x400040003a0e7fae */ /* 0x0003e8000e92187c */
[----:B------:R1:W-:Y:S04]  /*1fb10*/  LDGSTS.E [R14+0x44004], desc[UR60][R56.64], !P5 ;  /* 0x44004000380e7fae */ /* 0x0003e8000e92187c */
[----:B------:R4:W-:Y:S01]  /*1fb20*/  LDGSTS.E [R14+0x48004], desc[UR60][R54.64], !P5 ;  /* 0x48004000360e7fae */ /* 0x0009e2000e92187c */
[----:B-1----:R-:W-:-:S03]  /*1fb30*/  IMAD.WIDE R58, R4, 0x4, R244 ;  /* 0x00000004043a7825 */ /* 0x002fc600078e02f4 */
[----:B------:R3:W-:Y:S01]  /*1fb40*/  LDGSTS.E [R14+0x4c004], desc[UR60][R52.64], !P5 ;  /* 0x4c004000340e7fae */ /* 0x0007e2000e92187c */
[----:B------:R-:W-:-:S03]  /*1fb50*/  IMAD.WIDE R56, R4, 0x4, R246 ;  /* 0x0000000404387825 */ /* 0x000fc600078e02f6 */
[----:B------:R-:W2:Y:S01]  /*1fb60*/  LDL.LU.64 R242, [R1+0x568] ;  /* 0x0005680001f27983 */ /* 0x000ea20000300a00 */
[----:B------:R-:W-:-:S03]  /*1fb70*/  ISETP.GE.U32.AND P2, PT, R42, 0x7ffffef9, PT ;  /* 0x7ffffef92a00780c */ /* 0x000fc60003f46070 */
[----:B------:R-:W-:Y:S04]  /*1fb80*/  STL.64 [R1+0x1d40], R58 ;  /* 0x001d403a01007387 */ /* 0x000fe80000100a00 */
[----:B------:R-:W2:Y:S04]  /*1fb90*/  LDL.LU.64 R244, [R1+0x560] ;  /* 0x0005600001f47983 */ /* 0x000ea80000300a00 */
[----:B------:R-:W-:Y:S04]  /*1fba0*/  STL.64 [R1+0x1db0], R56 ;  /* 0x001db03801007387 */ /* 0x000fe80000100a00 */
[----:B------:R-:W-:Y:S04]  /*1fbb0*/  LDGSTS.E [R14+0x40008], desc[UR60][R58.64], !P3 ;  /* 0x400080003a0e7fae */ /* 0x000fe8000d92187c */
[----:B------:R-:W2:Y:S04]  /*1fbc0*/  LDL.LU.64 R246, [R1+0x558] ;  /* 0x0005580001f67983 */ /* 0x000ea80000300a00 */
[----:B------:R-:W-:Y:S01]  /*1fbd0*/  LDGSTS.E [R14+0x44008], desc[UR60][R56.64], !P3 ;  /* 0x44008000380e7fae */ /* 0x000fe2000d92187c */
[----:B----4-:R-:W-:-:S04]  /*1fbe0*/  IMAD.WIDE R54, R4, 0x4, R238 ;  /* 0x0000000404367825 */ /* 0x010fc800078e02ee */
[C---:B---3--:R-:W-:Y:S01]  /*1fbf0*/  IMAD.WIDE R52, R4.reuse, 0x4, R248 ;  /* 0x0000000404347825 */ /* 0x048fe200078e02f8 */
[----:B------:R-:W-:Y:S04]  /*1fc00*/  STL.64 [R1+0x1da8], R54 ;  /* 0x001da83601007387 */ /* 0x000fe80000100a00 */
[----:B------:R-:W-:Y:S04]  /*1fc10*/  LDGSTS.E [R14+0x48008], desc[UR60][R54.64], !P3 ;  /* 0x48008000360e7fae */ /* 0x000fe8000d92187c */
[----:B------:R2:W-:Y:S04]  /*1fc20*/  STL.64 [R1+0x1e00], R52 ;  /* 0x001e003401007387 */ /* 0x0005e80000100a00 */
[----:B------:R2:W-:Y:S04]  /*1fc30*/  LDGSTS.E [R14+0x4c008], desc[UR60][R52.64], !P3 ;  /* 0x4c008000340e7fae */ /* 0x0005e8000d92187c */
[----:B------:R-:W3:Y:S04]  /*1fc40*/  LDL.LU.64 R236, [R1+0x550] ;  /* 0x0005500001ec7983 */ /* 0x000ee80000300a00 */
[----:B------:R-:W4:Y:S01]  /*1fc50*/  LDL.LU.64 R238, [R1+0x548] ;  /* 0x0005480001ee7983 */ /* 0x000f220000300a00 */
[----:B--2---:R-:W-:-:S05]  /*1fc60*/  IMAD.WIDE R52, R4, 0x4, R152 ;  /* 0x0000000404347825 */ /* 0x004fca00078e0298 */
[----:B------:R-:W-:Y:S04]  /*1fc70*/  STL.64 [R1+0x1d38], R52 ;  /* 0x001d383401007387 */ /* 0x000fe80000100a00 */
[----:B------:R-:W2:Y:S04]  /*1fc80*/  LDL.LU.64 R248, [R1+0x540] ;  /* 0x0005400001f87983 */ /* 0x000ea80000300a00 */
[----:B------:R1:W-:Y:S01]  /*1fc90*/  LDGSTS.E [R14+0x4000c], desc[UR60][R52.64], !P2 ;  /* 0x4000c000340e7fae */ /* 0x0003e2000d12187c */
[----:B------:R-:W-:-:S05]  /*1fca0*/  IMAD.WIDE R8, R4, 0x4, R8 ;  /* 0x0000000404087825 */ /* 0x000fca00078e0208 */
[----:B------:R1:W-:Y:S01]  /*1fcb0*/  STL.64 [R1+0x1da0], R8 ;  /* 0x001da00801007387 */ /* 0x0003e20000100a00 */
[----:B------:R-:W-:-:S03]  /*1fcc0*/  IMAD.WIDE R6, R4, 0x4, R6 ;  /* 0x0000000404067825 */ /* 0x000fc600078e0206 */
[----:B------:R-:W2:Y:S01]  /*1fcd0*/  LDL.LU.64 R152, [R1+0x538] ;  /* 0x0005380001987983 */ /* 0x000ea20000300a00 */
[----:B------:R-:W-:-:S03]  /*1fce0*/  IMAD.WIDE R2, R4, 0x4, R2 ;  /* 0x0000000404027825 */ /* 0x000fc600078e0202 */
[----:B------:R1:W-:Y:S04]  /*1fcf0*/  STL.64 [R1+0x1d98], R6 ;  /* 0x001d980601007387 */ /* 0x0003e80000100a00 */
[----:B------:R-:W-:Y:S04]  /*1fd00*/  LDGSTS.E [R14+0x4400c], desc[UR60][R8.64], !P2 ;  /* 0x4400c000080e7fae */ /* 0x000fe8000d12187c */
[----:B------:R1:W-:Y:S04]  /*1fd10*/  STL.64 [R1+0x1df8], R2 ;  /* 0x001df80201007387 */ /* 0x0003e80000100a00 */
[----:B------:R-:W-:Y:S04]  /*1fd20*/  LDGSTS.E [R14+0x4800c], desc[UR60][R6.64], !P2 ;  /* 0x4800c000060e7fae */ /* 0x000fe8000d12187c */
[----:B-1----:R-:W2:Y:S04]  /*1fd30*/  LDL.LU.64 R8, [R1+0x530] ;  /* 0x0005300001087983 */ /* 0x002ea80000300a00 */
[----:B------:R-:W-:Y:S04]  /*1fd40*/  LDGSTS.E [R14+0x4c00c], desc[UR60][R2.64], !P2 ;  /* 0x4c00c000020e7fae */ /* 0x000fe8000d12187c */
[----:B------:R-:W2:Y:S04]  /*1fd50*/  LDL.LU.64 R6, [R1+0x528] ;  /* 0x0005280001067983 */ /* 0x000ea80000300a00 */
[----:B------:R-:W2:Y:S01]  /*1fd60*/  LDL.LU.64 R2, [R1+0x520] ;  /* 0x0005200001027983 */ /* 0x000ea20000300a00 */
[----:B------:R-:W-:Y:S01]  /*1fd70*/  IADD3 R42, R43, -0xa5, RZ ;  /* 0xffffff5b2b2a7810 */ /* 0x000fe20007ffe0ff */
[----:B------:R-:W-:Y:S01]  /*1fd80*/  IMAD.WIDE R58, R4, 0x4, R240 ;  /* 0x00000004043a7825 */ /* 0x000fe200078e02f0 */
[----:B------:R-:W1:Y:S02]  /*1fd90*/  LDC R43, c[0x0][0x230] ;  /* 0x00008c00ff2b7b82 */ /* 0x000e640000000800 */
[----:B------:R-:W-:Y:S01]  /*1fda0*/  ISETP.GE.U32.AND P4, PT, R42, 0x7ffffedc, PT ;  /* 0x7ffffedc2a00780c */ /* 0x000fe20003f86070 */
[----:B------:R-:W-:-:S02]  /*1fdb0*/  VIADD R42, R159, 0xffffff5a ;  /* 0xffffff5a9f2a7836 */ /* 0x000fc40000000000 */
[----:B------:R-:W-:Y:S01]  /*1fdc0*/  IMAD.WIDE R56, R4, 0x4, R242 ;  /* 0x0000000404387825 */ /* 0x000fe200078e02f2 */
[----:B------:R3:W-:Y:S02]  /*1fdd0*/  STL.64 [R1+0x1d30], R58 ;  /* 0x001d303a01007387 */ /* 0x0007e40000100a00 */
[----:B------:R-:W-:Y:S01]  /*1fde0*/  ISETP.GE.U32.AND P0, PT, R42, 0x7ffffedb, PT ;  /* 0x7ffffedb2a00780c */ /* 0x000fe20003f06070 */
[----:B------:R-:W-:Y:S01]  /*1fdf0*/  UISETP.GT.AND UP1, UPT, UR6, 0x17f, UPT ;  /* 0x0000017f0600788c */ /* 0x000fe2000bf24270 */
[C---:B------:R-:W-:Y:S01]  /*1fe00*/  IMAD.WIDE R54, R4.reuse, 0x4, R244 ;  /* 0x0000000404367825 */ /* 0x040fe200078e02f4 */
[----:B------:R4:W-:Y:S01]  /*1fe10*/  STL.64 [R1+0x1d90], R56 ;  /* 0x001d903801007387 */ /* 0x0009e20000100a00 */
[----:B------:R-:W1:Y:S03]  /*1fe20*/  LDC R159, c[0x0][0x23c] ;  /* 0x00008f00ff9f7b82 */ /* 0x000e660000000800 */
[----:B------:R2:W-:Y:S04]  /*1fe30*/  STL.64 [R1+0x1d88], R54 ;  /* 0x001d883601007387 */ /* 0x0005e80000100a00 */
[----:B------:R3:W-:Y:S01]  /*1fe40*/  LDGSTS.E [R14+0x50000], desc[UR60][R58.64], !P4 ;  /* 0x500000003a0e7fae */ /* 0x0007e2000e12187c */
[----:B------:R-:W-:-:S03]  /*1fe50*/  IMAD.WIDE R52, R4, 0x4, R246 ;  /* 0x0000000404347825 */ /* 0x000fc600078e02f6 */
[----:B------:R-:W2:Y:S04]  /*1fe60*/  LDL.LU.64 R240, [R1+0x518] ;  /* 0x0005180001f07983 */ /* 0x000ea80000300a00 */
[----:B------:R2:W-:Y:S04]  /*1fe70*/  STL.64 [R1+0x1df0], R52 ;  /* 0x001df03401007387 */ /* 0x0005e80000100a00 */
[----:B------:R4:W-:Y:S04]  /*1fe80*/  LDGSTS.E [R14+0x54000], desc[UR60][R56.64], !P4 ;  /* 0x54000000380e7fae */ /* 0x0009e8000e12187c */
[----:B------:R2:W-:Y:S04]  /*1fe90*/  LDGSTS.E [R14+0x58000], desc[UR60][R54.64], !P4 ;  /* 0x58000000360e7fae */ /* 0x0005e8000e12187c */
[----:B------:R-:W2:Y:S04]  /*1fea0*/  LDL.LU.64 R242, [R1+0x510] ;  /* 0x0005100001f27983 */ /* 0x000ea80000300a00 */
[----:B------:R-:W2:Y:S04]  /*1feb0*/  LDL.LU.64 R244, [R1+0x508] ;  /* 0x0005080001f47983 */ /* 0x000ea80000300a00 */
[----:B------:R-:W2:Y:S04]  /*1fec0*/  LDL.LU.64 R246, [R1+0x500] ;  /* 0x0005000001f67983 */ /* 0x000ea80000300a00 */
[----:B------:R1:W-:Y:S01]  /*1fed0*/  LDGSTS.E [R14+0x5c000], desc[UR60][R52.64], !P4 ;  /* 0x5c000000340e7fae */ /* 0x0003e2000e12187c */
[----:B---3--:R-:W-:-:S04]  /*1fee0*/  IMAD.WIDE R58, R4, 0x4, R236 ;  /* 0x00000004043a7825 */ /* 0x008fc800078e02ec */
[C---:B----4-:R-:W-:Y:S01]  /*1fef0*/  IMAD.WIDE R56, R4.reuse, 0x4, R238 ;  /* 0x0000000404387825 */ /* 0x050fe200078e02ee */
[----:B------:R3:W-:Y:S04]  /*1ff00*/  STL.64 [R1+0x1d28], R58 ;  /* 0x001d283a01007387 */ /* 0x0007e80000100a00 */
[----:B------:R4:W-:Y:S04]  /*1ff10*/  STL.64 [R1+0x1d80], R56 ;  /* 0x001d803801007387 */ /* 0x0009e80000100a00 */
[----:B------:R3:W-:Y:S01]  /*1ff20*/  LDGSTS.E [R14+0x50004], desc[UR60][R58.64], !P0 ;  /* 0x500040003a0e7fae */ /* 0x0007e2000c12187c */
[----:B--2---:R-:W-:-:S03]  /*1ff30*/  IMAD.WIDE R54, R4, 0x4, R248 ;  /* 0x0000000404367825 */ /* 0x004fc600078e02f8 */
[----:B------:R4:W-:Y:S04]  /*1ff40*/  LDGSTS.E [R14+0x54004], desc[UR60][R56.64], !P0 ;  /* 0x54004000380e7fae */ /* 0x0009e8000c12187c */
[----:B------:R2:W-:Y:S04]  /*1ff50*/  STL.64 [R1+0x1d78], R54 ;  /* 0x001d783601007387 */ /* 0x0005e80000100a00 */
[----:B------:R-:W2:Y:S04]  /*1ff60*/  LDL.LU.64 R248, [R1+0x4f8] ;  /* 0x0004f80001f87983 */ /* 0x000ea80000300a00 */
[----:B------:R2:W-:Y:S01]  /*1ff70*/  LDGSTS.E [R14+0x58004], desc[UR60][R54.64], !P0 ;  /* 0x58004000360e7fae */ /* 0x0005e2000c12187c */
[----:B-1----:R-:W-:-:S05]  /*1ff80*/  IMAD.WIDE R52, R4, 0x4, R152 ;  /* 0x0000000404347825 */ /* 0x002fca00078e0298 */
[----:B------:R1:W-:Y:S01]  /*1ff90*/  STL.64 [R1+0x1de8], R52 ;  /* 0x001de83401007387 */ /* 0x0003e20000100a00 */
[----:B------:R-:W-:-:S03]  /*1ffa0*/  VIADD R42, R156, 0xffffff59 ;  /* 0xffffff599c2a7836 */ /* 0x000fc60000000000 */
[----:B------:R1:W-:Y:S01]  /*1ffb0*/  LDGSTS.E [R14+0x5c004], desc[UR60][R52.64], !P0 ;  /* 0x5c004000340e7fae */ /* 0x0003e2000c12187c */
[----:B---3--:R-:W-:-:S04]  /*1ffc0*/  IMAD.WIDE R58, R4, 0x4, R8 ;  /* 0x00000004043a7825 */ /* 0x008fc800078e0208 */
[----:B----4-:R-:W-:-:S04]  /*1ffd0*/  IMAD.WIDE R56, R4, 0x4, R6 ;  /* 0x0000000404387825 */ /* 0x010fc800078e0206 */
[----:B--2---:R-:W-:Y:S02]  /*1ffe0*/  IMAD.WIDE R54, R4, 0x4, R2 ;  /* 0x0000000404367825 */ /* 0x004fe400078e0202 */
[----:B------:R-:W2:Y:S04]  /*1fff0*/  LDL.LU.64 R2, [R1+0x270] ;  /* 0x0002700001027983 */ /* 0x000ea80000300a00 */
[----:B------:R3:W-:Y:S04]  /*20000*/  STL.64 [R1+0x1d20], R58 ;  /* 0x001d203a01007387 */ /* 0x0007e80000100a00 */
[----:B------:R-:W4:Y:S04]  /*20010*/  LDL.LU.64 R152, [R1+0x268] ;  /* 0x0002680001987983 */ /* 0x000f280000300a00 */
[----:B------:R3:W-:Y:S04]  /*20020*/  STL.64 [R1+0x1d70], R56 ;  /* 0x001d703801007387 */ /* 0x0007e80000100a00 */
[----:B------:R-:W4:Y:S04]  /*20030*/  LDL.LU.64 R8, [R1+0x260] ;  /* 0x0002600001087983 */ /* 0x000f280000300a00 */
[----:B------:R3:W-:Y:S04]  /*20040*/  STL.64 [R1+0x1d68], R54 ;  /* 0x001d683601007387 */ /* 0x0007e80000100a00 */
[----:B------:R-:W4:Y:S01]  /*20050*/  LDL.LU.64 R6, [R1+0x258] ;  /* 0x0002580001067983 */ /* 0x000f220000300a00 */
[----:B------:R-:W-:Y:S01]  /*20060*/  ISETP.GE.U32.AND P6, PT, R42, 0x7ffffeda, PT ;  /* 0x7ffffeda2a00780c */ /* 0x000fe20003fc6070 */
[----:B------:R-:W-:-:S02]  /*20070*/  VIADD R42, R43, 0xffffff58 ;  /* 0xffffff582b2a7836 */ /* 0x000fc40000000000 */
[----:B-1----:R-:W-:Y:S01]  /*20080*/  IMAD.WIDE R52, R4, 0x4, R240 ;  /* 0x0000000404347825 */ /* 0x002fe200078e02f0 */
[----:B------:R-:W1:Y:S02]  /*20090*/  LDC R43, c[0x0][0x230] ;  /* 0x00008c00ff2b7b82 */ /* 0x000e640000000800 */
[----:B------:R-:W-:Y:S02]  /*200a0*/  ISETP.GE.U32.AND P5, PT, R42, 0x7ffffed9, PT ;  /* 0x7ffffed92a00780c */ /* 0x000fe40003fa6070 */
[----:B------:R1:W-:Y:S05]  /*200b0*/  STL.64 [R1+0x1de0], R52 ;  /* 0x001de03401007387 */ /* 0x0003ea0000100a00 */
[----:B------:R3:W-:Y:S04]  /*200c0*/  LDGSTS.E [R14+0x50008], desc[UR60][R58.64], !P6 ;  /* 0x500080003a0e7fae */ /* 0x0007e8000f12187c */
[----:B------:R3:W-:Y:S04]  /*200d0*/  LDGSTS.E [R14+0x54008], desc[UR60][R56.64], !P6 ;  /* 0x54008000380e7fae */ /* 0x0007e8000f12187c */
[----:B------:R3:W-:Y:S02]  /*200e0*/  LDGSTS.E [R14+0x58008], desc[UR60][R54.64], !P6 ;  /* 0x58008000360e7fae */ /* 0x0007e4000f12187c */
[----:B---3--:R-:W-:-:S02]  /*200f0*/  IMAD.WIDE R58, R4, 0x4, R242 ;  /* 0x00000004043a7825 */ /* 0x008fc400078e02f2 */
[----:B------:R-:W3:Y:S02]  /*20100*/  LDL.LU.64 R234, [R1+0x250] ;  /* 0x0002500001ea7983 */ /* 0x000ee40000300a00 */
[C---:B------:R-:W-:Y:S02]  /*20110*/  IMAD.WIDE R56, R4.reuse, 0x4, R244 ;  /* 0x0000000404387825 */ /* 0x040fe400078e02f4 */
[----:B------:R-:W-:Y:S02]  /*20120*/  STL.64 [R1+0x1d18], R58 ;  /* 0x001d183a01007387 */ /* 0x000fe40000100a00 */
[----:B------:R-:W-:Y:S02]  /*20130*/  IMAD.WIDE R54, R4, 0x4, R246 ;  /* 0x0000000404367825 */ /* 0x000fe400078e02f6 */
[----:B------:R1:W-:Y:S01]  /*20140*/  LDGSTS.E [R14+0x5c008], desc[UR60][R52.64], !P6 ;  /* 0x5c008000340e7fae */ /* 0x0003e2000f12187c */
[----:B------:R-:W-:Y:S02]  /*20150*/  IADD3 R42, R51, -0xc5, RZ ;  /* 0xffffff3b332a7810 */ /* 0x000fe40007ffe0ff */
[----:B------:R-:W3:Y:S01]  /*20160*/  LDC R51, c[0x0][0x230] ;  /* 0x00008c00ff337b82 */ /* 0x000ee20000000800 */
[----:B------:R-:W3:Y:S04]  /*20170*/  LDL.LU.64 R236, [R1+0x248] ;  /* 0x0002480001ec7983 */ /* 0x000ee80000300a00 */
[----:B------:R4:W-:Y:S01]  /*20180*/  STL.64 [R1+0x1d60], R56 ;  /* 0x001d603801007387 */ /* 0x0009e20000100a00 */
[----:B------:R-:W-:-:S03]  /*20190*/  ISETP.GE.U32.AND P3, PT, R42, 0x7ffffebc, PT ;  /* 0x7ffffebc2a00780c */ /* 0x000fc60003f66070 */
[----:B------:R-:W3:Y:S04]  /*201a0*/  LDL.LU.64 R238, [R1+0x240] ;  /* 0x0002400001ee7983 */ /* 0x000ee80000300a00 */
[----:B------:R4:W-:Y:S04]  /*201b0*/  STL.64 [R1+0x1d58], R54 ;  /* 0x001d583601007387 */ /* 0x0009e80000100a00 */
[----:B------:R-:W3:Y:S04]  /*201c0*/  LDL.LU.64 R240, [R1+0x238] ;  /* 0x0002380001f07983 */ /* 0x000ee80000300a00 */
[----:B------:R-:W-:Y:S04]  /*201d0*/  LDGSTS.E [R14+0x5000c], desc[UR60][R58.64], !P5 ;  /* 0x5000c0003a0e7fae */ /* 0x000fe8000e92187c */
[----:B------:R4:W-:Y:S04]  /*201e0*/  LDGSTS.E [R14+0x5400c], desc[UR60][R56.64], !P5 ;  /* 0x5400c000380e7fae */ /* 0x0009e8000e92187c */
[----:B------:R4:W-:Y:S01]  /*201f0*/  LDGSTS.E [R14+0x5800c], desc[UR60][R54.64], !P5 ;  /* 0x5800c000360e7fae */ /* 0x0009e2000e92187c */
[----:B-1----:R-:W-:-:S05]  /*20200*/  IMAD.WIDE R52, R4, 0x4, R248 ;  /* 0x0000000404347825 */ /* 0x002fca00078e02f8 */
[----:B------:R1:W-:Y:S04]  /*20210*/  STL.64 [R1+0x1d50], R52 ;  /* 0x001d503401007387 */ /* 0x0003e80000100a00 */
[----:B------:R-:W3:Y:S04]  /*20220*/  LDL.LU.64 R242, [R1+0x230] ;  /* 0x0002300001f27983 */ /* 0x000ee80000300a00 */
[----:B------:R-:W3:Y:S04]  /*20230*/  LDL.LU.64 R244, [R1+0x228] ;  /* 0x0002280001f47983 */ /* 0x000ee80000300a00 */
[----:B------:R-:W3:Y:S04]  /*20240*/  LDL.LU.64 R246, [R1+0x220] ;  /* 0x0002200001f67983 */ /* 0x000ee80000300a00 */
[----:B------:R1:W-:Y:S04]  /*20250*/  LDGSTS.E [R14+0x5c00c], desc[UR60][R52.64], !P5 ;  /* 0x5c00c000340e7fae */ /* 0x0003e8000e92187c */
[----:B------:R-:W3:Y:S01]  /*20260*/  LDL.LU.64 R248, [R1+0x218] ;  /* 0x0002180001f87983 */ /* 0x000ee20000300a00 */
[----:B--2---:R-:W-:-:S04]  /*20270*/  IMAD.WIDE R2, R4, 0x4, R2 ;  /* 0x0000000404027825 */ /* 0x004fc800078e0202 */
[C---:B----4-:R-:W-:Y:S01]  /*20280*/  IMAD.WIDE R56, R4.reuse, 0x4, R152 ;  /* 0x0000000404387825 */ /* 0x050fe200078e0298 */
[----:B------:R2:W-:Y:S03]  /*20290*/  STL.64 [R1+0x1d10], R2 ;  /* 0x001d100201007387 */ /* 0x0005e60000100a00 */
[C---:B------:R-:W-:Y:S01]  /*202a0*/  IMAD.WIDE R54, R4.reuse, 0x4, R8 ;  /* 0x0000000404367825 */ /* 0x040fe200078e0208 */
[----:B------:R4:W-:Y:S04]  /*202b0*/  STL.64 [R1+0x1d08], R56 ;  /* 0x001d083801007387 */ /* 0x0009e80000100a00 */
[----:B------:R4:W-:Y:S01]  /*202c0*/  STL.64 [R1+0x1d00], R54 ;  /* 0x001d003601007387 */ /* 0x0009e20000100a00 */
[----:B-1----:R-:W-:-:S03]  /*202d0*/  IMAD.WIDE R52, R4, 0x4, R6 ;  /* 0x0000000404347825 */ /* 0x002fc600078e0206 */
[----:B------:R-:W4:Y:S04]  /*202e0*/  LDL.LU.64 R152, [R1+0x210] ;  /* 0x0002100001987983 */ /* 0x000f280000300a00 */
[----:B------:R1:W-:Y:S04]  /*202f0*/  STL.64 [R1+0x1cf8], R52 ;  /* 0x001cf83401007387 */ /* 0x0003e80000100a00 */
[----:B------:R-:W4:Y:S04]  /*20300*/  LDL.LU.64 R8, [R1+0x208] ;  /* 0x0002080001087983 */ /* 0x000f280000300a00 */
[----:B------:R-:W-:Y:S04]  /*20310*/  LDGSTS.E [R14+0x60000], desc[UR60][R2.64], !P3 ;  /* 0x60000000020e7fae */ /* 0x000fe8000d92187c */
[----:B------:R-:W4:Y:S01]  /*20320*/  LDL.LU.64 R6, [R1+0x200] ;  /* 0x0002000001067983 */ /* 0x000f220000300a00 */
[----:B------:R-:W-:-:S02]  /*20330*/  VIADD R42, R50, 0xffffff3a ;  /* 0xffffff3a322a7836 */ /* 0x000fc40000000000 */
[----:B------:R-:W1:Y:S01]  /*20340*/  LDC R50, c[0x0][0x230] ;  /* 0x00008c00ff327b82 */ /* 0x000e620000000800 */
[----:B------:R4:W-:Y:S04]  /*20350*/  LDGSTS.E [R14+0x64000], desc[UR60][R56.64], !P3 ;  /* 0x64000000380e7fae */ /* 0x0009e8000d92187c */
[----:B--2---:R-:W2:Y:S01]  /*20360*/  LDL.LU.64 R2, [R1+0x1f8] ;  /* 0x0001f80001027983 */ /* 0x004ea20000300a00 */
[----:B------:R-:W-:Y:S01]  /*20370*/  ISETP.GE.U32.AND P2, PT, R42, 0x7ffffebb, PT ;  /* 0x7ffffebb2a00780c */ /* 0x000fe20003f46070 */
[----:B------:R-:W-:Y:S02]  /*20380*/  VIADD R42, R43, 0xffffff39 ;  /* 0xffffff392b2a7836 */ /* 0x000fe40000000000 */
[----:B------:R-:W1:Y:S01]  /*20390*/  LDC R43, c[0x0][0x230] ;  /* 0x00008c00ff2b7b82 */ /* 0x000e620000000800 */
[----:B---3--:R-:W-:Y:S01]  /*203a0*/  IMAD.WIDE R58, R4, 0x4, R234 ;  /* 0x00000004043a7825 */ /* 0x008fe200078e02ea */
[----:B------:R3:W-:Y:S01]  /*203b0*/  LDGSTS.E [R14+0x68000], desc[UR60][R54.64], !P3 ;  /* 0x68000000360e7fae */ /* 0x0007e2000d92187c */
[----:B------:R-:W-:-:S02]  /*203c0*/  ISETP.GE.U32.AND P4, PT, R42, 0x7ffffeba, PT ;  /* 0x7ffffeba2a00780c */ /* 0x000fc40003f86070 */
[----:B------:R-:W-:Y:S01]  /*203d0*/  VIADD R42, R51, 0xffffff38 ;  /* 0xffffff38332a7836 */ /* 0x000fe20000000000 */
[----:B------:R1:W-:Y:S02]  /*203e0*/  LDGSTS.E [R14+0x6c000], desc[UR60][R52.64], !P3 ;  /* 0x6c000000340e7fae */ /* 0x0003e4000d92187c */
[----:B------:R-:W1:Y:S01]  /*203f0*/  LDC R51, c[0x0][0x230] ;  /* 0x00008c00ff337b82 */ /* 0x000e620000000800 */
[----:B----4-:R-:W-:Y:S01]  /*20400*/  IMAD.WIDE R56, R4, 0x4, R236 ;  /* 0x0000000404387825 */ /* 0x010fe200078e02ec */
[----:B------:R4:W-:Y:S01]  /*20410*/  STL.64 [R1+0x1cf0], R58 ;  /* 0x001cf03a01007387 */ /* 0x0009e20000100a00 */
[----:B------:R-:W-:-:S03]  /*20420*/  ISETP.GE.U32.AND P0, PT, R42, 0x7ffffeb9, PT ;  /* 0x7ffffeb92a00780c */ /* 0x000fc60003f06070 */
[----:B------:R4:W-:Y:S01]  /*20430*/  LDGSTS.E [R14+0x60004], desc[UR60][R58.64], !P2 ;  /* 0x600040003a0e7fae */ /* 0x0009e2000d12187c */
[----:B---3--:R-:W-:-:S03]  /*20440*/  IMAD.WIDE R54, R4, 0x4, R238 ;  /* 0x0000000404367825 */ /* 0x008fc600078e02ee */
[----:B------:R3:W-:Y:S01]  /*20450*/  STL.64 [R1+0x1ce8], R56 ;  /* 0x001ce83801007387 */ /* 0x0007e20000100a00 */
[----:B-1----:R-:W-:Y:S02]  /*20460*/  IADD3 R42, R50, -0xe5, RZ ;  /* 0xffffff1b322a7810 */ /* 0x002fe40007ffe0ff */
[----:B------:R-:W1:Y:S01]  /*20470*/  LDC R50, c[0x0][0x230] ;  /* 0x00008c00ff327b82 */ /* 0x000e620000000800 */
[----:B------:R3:W-:Y:S01]  /*20480*/  LDGSTS.E [R14+0x64004], desc[UR60][R56.64], !P2 ;  /* 0x64004000380e7fae */ /* 0x0007e2000d12187c */
[----:B------:R-:W-:-:S03]  /*20490*/  IMAD.WIDE R52, R4, 0x4, R240 ;  /* 0x0000000404347825 */ /* 0x000fc600078e02f0 */
[----:B------:R3:W-:Y:S04]  /*204a0*/  STL.64 [R1+0x1ce0], R54 ;  /* 0x001ce03601007387 */ /* 0x0007e80000100a00 */
[----:B------:R3:W-:Y:S04]  /*204b0*/  LDGSTS.E [R14+0x68004], desc[UR60][R54.64], !P2 ;  /* 0x68004000360e7fae */ /* 0x0007e8000d12187c */
[----:B------:R3:W-:Y:S04]  /*204c0*/  STL.64 [R1+0x1cd8], R52 ;  /* 0x001cd83401007387 */ /* 0x0007e80000100a00 */
[----:B------:R3:W-:Y:S01]  /*204d0*/  LDGSTS.E [R14+0x6c004], desc[UR60][R52.64], !P2 ;  /* 0x6c004000340e7fae */ /* 0x0007e2000d12187c */
[----:B------:R-:W-:Y:S01]  /*204e0*/  ISETP.GE.U32.AND P6, PT, R42, 0x7ffffe9c, PT ;  /* 0x7ffffe9c2a00780c */ /* 0x000fe20003fc6070 */
[----:B------:R-:W-:-:S02]  /*204f0*/  VIADD R42, R43, 0xffffff1a ;  /* 0xffffff1a2b2a7836 */ /* 0x000fc40000000000 */
[----:B------:R-:W1:Y:S03]  /*20500*/  LDC R43, c[0x0][0x230] ;  /* 0x00008c00ff2b7b82 */ /* 0x000e660000000800 */
[----:B------:R-:W-:Y:S01]  /*20510*/  ISETP.GE.U32.AND P5, PT, R42, 0x7ffffe9b, PT ;  /* 0x7ffffe9b2a00780c */ /* 0x000fe20003fa6070 */
[----:B------:R-:W-:-:S04]  /*20520*/  VIADD R42, R51, 0xffffff19 ;  /* 0xffffff19332a7836 */ /* 0x000fc80000000000 */
[----:B------:R-:W1:Y:S01]  /*20530*/  LDC R51, c[0x0][0x230] ;  /* 0x00008c00ff337b82 */ /* 0x000e620000000800 */
[----:B------:R-:W-:Y:S01]  /*20540*/  ISETP.GE.U32.AND P3, PT, R42, 0x7ffffe9a, PT ;  /* 0x7ffffe9a2a00780c */ /* 0x000fe20003f66070 */
[----:B----4-:R-:W-:-:S04]  /*20550*/  IMAD.WIDE R58, R4, 0x4, R242 ;  /* 0x00000004043a7825 */ /* 0x010fc800078e02f2 */
[C---:B---3--:R-:W-:Y:S01]  /*20560*/  IMAD.WIDE R56, R4.reuse, 0x4, R244 ;  /* 0x0000000404387825 */ /* 0x048fe200078e02f4 */
[----:B------:R-:W-:Y:S03]  /*20570*/  STL.64 [R1+0x1cd0], R58 ;  /* 0x001cd03a01007387 */ /* 0x000fe60000100a00 */
[C---:B------:R-:W-:Y:S01]  /*20580*/  IMAD.WIDE R54, R4.reuse, 0x4, R246 ;  /* 0x0000000404367825 */ /* 0x040fe200078e02f6 */
[----:B------:R-:W-:Y:S04]  /*20590*/  LDGSTS.E [R14+0x60008], desc[UR60][R58.64], !P4 ;  /* 0x600080003a0e7fae */ /* 0x000fe8000e12187c */
[----:B------:R-:W-:Y:S01]  /*205a0*/  STL.64 [R1+0x1cc8], R56 ;  /* 0x001cc83801007387 */ /* 0x000fe20000100a00 */
[----:B------:R-:W-:-:S03]  /*205b0*/  IMAD.WIDE R52, R4, 0x4, R248 ;  /* 0x0000000404347825 */ /* 0x000fc600078e02f8 */
[----:B------:R-:W-:Y:S04]  /*205c0*/  LDGSTS.E [R14+0x64008], desc[UR60][R56.64], !P4 ;  /* 0x64008000380e7fae */ /* 0x000fe8000e12187c */
[----:B------:R3:W-:Y:S04]  /*205d0*/  STL.64 [R1+0x1cc0], R54 ;  /* 0x001cc03601007387 */ /* 0x0007e80000100a00 */
[----:B------:R3:W-:Y:S04]  /*205e0*/  LDGSTS.E [R14+0x68008], desc[UR60][R54.64], !P4 ;  /* 0x68008000360e7fae */ /* 0x0007e8000e12187c */
[----:B------:R4:W-:Y:S04]  /*205f0*/  STL.64 [R1+0x1cb8], R52 ;  /* 0x001cb83401007387 */ /* 0x0009e80000100a00 */
[----:B------:R4:W-:Y:S01]  /*20600*/  LDGSTS.E [R14+0x6c008], desc[UR60][R52.64], !P4 ;  /* 0x6c008000340e7fae */ /* 0x0009e2000e12187c */
[----:B---3--:R-:W-:-:S04]  /*20610*/  IMAD.WIDE R54, R4, 0x4, R78 ;  /* 0x0000000404367825 */ /* 0x008fc800078e024e */
[----:B----4-:R-:W-:-:S04]  /*20620*/  IMAD.WIDE R52, R4, 0x4, R152 ;  /* 0x0000000404347825 */ /* 0x010fc800078e0298 */
[C---:B------:R-:W-:Y:S01]  /*20630*/  IMAD.WIDE R8, R4.reuse, 0x4, R8 ;  /* 0x0000000404087825 */ /* 0x040fe200078e0208 */
[----:B------:R3:W-:Y:S04]  /*20640*/  STL.64 [R1+0x1cb0], R52 ;  /* 0x001cb03401007387 */ /* 0x0007e80000100a00 */
[----:B------:R3:W-:Y:S01]  /*20650*/  LDGSTS.E [R14+0x6000c], desc[UR60][R52.64], !P0 ;  /* 0x6000c000340e7fae */ /* 0x0007e2000c12187c */
[----:B------:R-:W-:-:S03]  /*20660*/  IMAD.WIDE R6, R4, 0x4, R6 ;  /* 0x0000000404067825 */ /* 0x000fc600078e0206 */
[----:B------:R4:W-:Y:S04]  /*20670*/  STL.64 [R1+0x1ca8], R8 ;  /* 0x001ca80801007387 */ /* 0x0009e80000100a00 */
[----:B------:R4:W-:Y:S01]  /*20680*/  LDGSTS.E [R14+0x6400c], desc[UR60][R8.64], !P0 ;  /* 0x6400c000080e7fae */ /* 0x0009e2000c12187c */
[----:B--2---:R-:W-:-:S03]  /*20690*/  IMAD.WIDE R2, R4, 0x4, R2 ;  /* 0x0000000404027825 */ /* 0x004fc600078e0202 */
[----:B------:R2:W-:Y:S01]  /*206a0*/  STL.64 [R1+0x1ca0], R6 ;  /* 0x001ca00601007387 */ /* 0x0005e20000100a00 */
[----:B---3--:R-:W-:-:S03]  /*206b0*/  IMAD.WIDE R52, R4, 0x4, R62 ;  /* 0x0000000404347825 */ /* 0x008fc600078e023e */
[----:B------:R2:W-:Y:S01]  /*206c0*/  LDGSTS.E [R14+0x6800c], desc[UR60][R6.64], !P0 ;  /* 0x6800c000060e7fae */ /* 0x0005e2000c12187c */
[----:B----4-:R-:W-:-:S03]  /*206d0*/  IMAD.WIDE R8, R4, 0x4, R64 ;  /* 0x0000000404087825 */ /* 0x010fc600078e0240 */
[----:B------:R3:W-:Y:S04]  /*206e0*/  STL.64 [R1+0x1c98], R2 ;  /* 0x001c980201007387 */ /* 0x0007e80000100a00 */
[----:B------:R3:W-:Y:S01]  /*206f0*/  LDGSTS.E [R14+0x6c00c], desc[UR60][R2.64], !P0 ;  /* 0x6c00c000020e7fae */ /* 0x0007e2000c12187c */
[----:B--2---:R-:W-:-:S03]  /*20700*/  IMAD.WIDE R6, R4, 0x4, R66 ;  /* 0x0000000404067825 */ /* 0x004fc600078e0242 */
[----:B------:R2:W-:Y:S04]  /*20710*/  STL.64 [R1+0x1c90], R52 ;  /* 0x001c903401007387 */ /* 0x0005e80000100a00 */
[----:B------:R2:W-:Y:S01]  /*20720*/  LDGSTS.E [R14+0x70000], desc[UR60][R52.64], !P6 ;  /* 0x70000000340e7fae */ /* 0x0005e2000f12187c */
[----:B---3--:R-:W-:-:S03]  /*20730*/  IMAD.WIDE R2, R4, 0x4, R68 ;  /* 0x0000000404027825 */ /* 0x008fc600078e0244 */
        /* <DEDUP_REMOVED lines=10> */
[----:B------:R-:W-:Y:S01]  /*207e0*/  STL.64 [R1+0x1c68], R8 ;  /* 0x001c680801007387 */ /* 0x000fe20000100a00 */
[----:B---3--:R-:W-:-:S03]  /*207f0*/  IMAD.WIDE R2, R4, 0x4, R76 ;  /* 0x0000000404027825 */ /* 0x008fc600078e024c */
[----:B------:R3:W-:Y:S04]  /*20800*/  STL.64 [R1+0x1c60], R6 ;  /* 0x001c600601007387 */ /* 0x0007e80000100a00 */
[----:B------:R4:W-:Y:S04]  /*20810*/  STL.64 [R1+0x1c58], R2 ;  /* 0x001c580201007387 */ /* 0x0009e80000100a00 */
[----:B------:R-:W4:Y:S04]  /*20820*/  LDL.LU.64 R238, [R1+0x7f0] ;  /* 0x0007f00001ee7983 */ /* 0x000f280000300a00 */
[----:B------:R-:W4:Y:S04]  /*20830*/  LDL.LU.64 R248, [R1+0x7e8] ;  /* 0x0007e80001f87983 */ /* 0x000f280000300a00 */
[----:B------:R2:W-:Y:S04]  /*20840*/  LDGSTS.E [R14+0x70004], desc[UR60][R52.64], !P5 ;  /* 0x70004000340e7fae */ /* 0x0005e8000e92187c */
[----:B------:R-:W-:Y:S04]  /*20850*/  LDGSTS.E [R14+0x74004], desc[UR60][R8.64], !P5 ;  /* 0x74004000080e7fae */ /* 0x000fe8000e92187c */
[----:B------:R3:W-:Y:S01]  /*20860*/  LDGSTS.E [R14+0x78004], desc[UR60][R6.64], !P5 ;  /* 0x78004000060e7fae */ /* 0x0007e2000e92187c */
[----:B--2---:R-:W-:-:S03]  /*20870*/  IMAD.WIDE R52, R4, 0x4, R80 ;  /* 0x0000000404347825 */ /* 0x004fc600078e0250 */
[----:B------:R4:W-:Y:S04]  /*20880*/  LDGSTS.E [R14+0x7c004], desc[UR60][R2.64], !P5 ;  /* 0x7c004000020e7fae */ /* 0x0009e8000e92187c */
[----:B------:R-:W2:Y:S01]  /*20890*/  LDL.LU.64 R152, [R1+0x7e0] ;  /* 0x0007e00001987983 */ /* 0x000ea20000300a00 */
[----:B---3--:R-:W-:-:S03]  /*208a0*/  IMAD.WIDE R6, R4, 0x4, R82 ;  /* 0x0000000404067825 */ /* 0x008fc600078e0252 */
[----:B------:R-:W3:Y:S01]  /*208b0*/  LDL.LU.64 R8, [R1+0x7d8] ;  /* 0x0007d80001087983 */ /* 0x000ee20000300a00 */
[----:B----4-:R-:W-:-:S03]  /*208c0*/  IMAD.WIDE R2, R4, 0x4, R84 ;  /* 0x0000000404027825 */ /* 0x010fc600078e0254 */
[----:B------:R-:W-:Y:S04]  /*208d0*/  STL.64 [R1+0x1c50], R54 ;  /* 0x001c503601007387 */ /* 0x000fe80000100a00 */
[----:B------:R-:W-:Y:S04]  /*208e0*/  STL.64 [R1+0x1c48], R52 ;  /* 0x001c483401007387 */ /* 0x000fe80000100a00 */
[----:B------:R4:W-:Y:S04]  /*208f0*/  STL.64 [R1+0x1c40], R6 ;  /* 0x001c400601007387 */ /* 0x0009e80000100a00 */
[----:B------:R1:W-:Y:S04]  /*20900*/  STL.64 [R1+0x1c38], R2 ;  /* 0x001c380201007387 */ /* 0x0003e80000100a00 */
[----:B------:R-:W3:Y:S04]  /*20910*/  LDL.LU.64 R240, [R1+0x7d0] ;  /* 0x0007d00001f07983 */ /* 0x000ee80000300a00 */
[----:B------:R1:W-:Y:S04]  /*20920*/  LDGSTS.E [R14+0x70008], desc[UR60][R54.64], !P3 ;  /* 0x70008000360e7fae */ /* 0x0003e8000d92187c */
[----:B------:R-:W3:Y:S04]  /*20930*/  LDL.LU.64 R242, [R1+0x7c8] ;  /* 0x0007c80001f27983 */ /* 0x000ee80000300a00 */
[----:B------:R1:W-:Y:S04]  /*20940*/  LDGSTS.E [R14+0x74008], desc[UR60][R52.64], !P3 ;  /* 0x74008000340e7fae */ /* 0x0003e8000d92187c */
[----:B------:R-:W-:Y:S04]  /*20950*/  LDGSTS.E [R14+0x78008], desc[UR60][R6.64], !P3 ;  /* 0x78008000060e7fae */ /* 0x000fe8000d92187c */
[----:B------:R-:W-:Y:S04]  /*20960*/  LDGSTS.E [R14+0x7c008], desc[UR60][R2.64], !P3 ;  /* 0x7c008000020e7fae */ /* 0x000fe8000d92187c */
[----:B----4-:R-:W4:Y:S04]  /*20970*/  LDL.LU.64 R6, [R1+0x7c0] ;  /* 0x0007c00001067983 */ /* 0x010f280000300a00 */
[----:B-1----:R-:W4:Y:S01]  /*20980*/  LDL.LU.64 R2, [R1+0x7b8] ;  /* 0x0007b80001027983 */ /* 0x002f220000300a00 */
[----:B------:R-:W-:-:S02]  /*20990*/  VIADD R42, R50, 0xffffff18 ;  /* 0xffffff18322a7836 */ /* 0x000fc40000000000 */
[----:B------:R-:W-:Y:S01]  /*209a0*/  IMAD.WIDE R58, R4, 0x4, R86 ;  /* 0x00000004043a7825 */ /* 0x000fe200078e0256 */
[----:B------:R-:W1:Y:S02]  /*209b0*/  LDC R50, c[0x0][0x230] ;  /* 0x00008c00ff327b82 */ /* 0x000e640000000800 */
[----:B------:R-:W-:Y:S01]  /*209c0*/  ISETP.GE.U32.AND P2, PT, R42, 0x7ffffe99, PT ;  /* 0x7ffffe992a00780c */ /* 0x000fe20003f46070 */
[C---:B------:R-:W-:Y:S01]  /*209d0*/  IMAD.WIDE R56, R4.reuse, 0x4, R88 ;  /* 0x0000000404387825 */ /* 0x040fe200078e0258 */
[----:B------:R-:W-:Y:S01]  /*209e0*/  IADD3 R42, R43, -0x89, RZ ;  /* 0xffffff772b2a7810 */ /* 0x000fe20007ffe0ff */
[----:B------:R-:W-:Y:S02]  /*209f0*/  STL.64 [R1+0x1c30], R58 ;  /* 0x001c303a01007387 */ /* 0x000fe40000100a00 */
[C---:B------:R-:W-:Y:S01]  /*20a00*/  IMAD.WIDE R54, R4.reuse, 0x4, R90 ;  /* 0x0000000404367825 */ /* 0x040fe200078e025a */
[----:B------:R-:W1:Y:S01]  /*20a10*/  LDC R43, c[0x0][0x230] ;  /* 0x00008c00ff2b7b82 */ /* 0x000e620000000800 */
[----:B------:R1:W-:Y:S02]  /*20a20*/  STL.64 [R1+0x1c28], R56 ;  /* 0x001c283801007387 */ /* 0x0003e40000100a00 */
[----:B------:R-:W-:Y:S01]  /*20a30*/  IMAD.WIDE R52, R4, 0x4, R92 ;  /* 0x0000000404347825 */ /* 0x000fe200078e025c */
[----:B------:R-:W-:-:S03]  /*20a40*/  ISETP.GE.U32.AND P4, PT, R42, 0x7ffffef8, PT ;  /* 0x7ffffef82a00780c */ /* 0x000fc60003f86070 */
[----:B------:R-:W-:Y:S04]  /*20a50*/  LDGSTS.E [R14+0x7000c], desc[UR60][R58.64], !P2 ;  /* 0x7000c0003a0e7fae */ /* 0x000fe8000d12187c */
[----:B------:R1:W-:Y:S04]  /*20a60*/  LDGSTS.E [R14+0x7400c], desc[UR60][R56.64], !P2 ;  /* 0x7400c000380e7fae */ /* 0x0003e8000d12187c */
[----:B------:R1:W-:Y:S04]  /*20a70*/  STL.64 [R1+0x1c18], R54 ;  /* 0x001c183601007387 */ /* 0x0003e80000100a00 */
[----:B------:R1:W-:Y:S04]  /*20a80*/  LDGSTS.E [R14+0x7800c], desc[UR60][R54.64], !P2 ;  /* 0x7800c000360e7fae */ /* 0x0003e8000d12187c */
[----:B------:R2:W-:Y:S04]  /*20a90*/  STL.64 [R1+0x1c20], R52 ;  /* 0x001c203401007387 */ /* 0x0005e80000100a00 */
[----:B------:R-:W4:Y:S04]  /*20aa0*/  LDL.LU.64 R244, [R1+0x7b0] ;  /* 0x0007b00001f47983 */ /* 0x000f280000300a00 */
[----:B------:R-:W4:Y:S04]  /*20ab0*/  LDL.LU.64 R246, [R1+0x7a8] ;  /* 0x0007a80001f67983 */ /* 0x000f280000300a00 */
[----:B------:R2:W-:Y:S01]  /*20ac0*/  LDGSTS.E [R14+0x7c00c], desc[UR60][R52.64], !P2 ;  /* 0x7c00c000340e7fae */ /* 0x0005e2000d12187c */
[----:B-1----:R-:W-:-:S04]  /*20ad0*/  IMAD.WIDE R56, R4, 0x4, R238 ;  /* 0x0000000404387825 */ /* 0x002fc800078e02ee */
[C---:B------:R-:W-:Y:S01]  /*20ae0*/  IMAD.WIDE R54, R4.reuse, 0x4, R248 ;  /* 0x0000000404367825 */ /* 0x040fe200078e02f8 */
[----:B------:R1:W-:Y:S04]  /*20af0*/  STL.64 [R1+0x1bd8], R56 ;  /* 0x001bd83801007387 */ /* 0x0003e80000100a00 */
[----:B------:R-:W4:Y:S04]  /*20b00*/  LDL.LU.64 R238, [R1+0x7a0] ;  /* 0x0007a00001ee7983 */ /* 0x000f280000300a00 */
[----:B------:R-:W-:Y:S04]  /*20b10*/  STL.64 [R1+0x1bd0], R54 ;  /* 0x001bd03601007387 */ /* 0x000fe80000100a00 */
[----:B------:R-:W4:Y:S04]  /*20b20*/  LDL.LU.64 R248, [R1+0x798] ;  /* 0x0007980001f87983 */ /* 0x000f280000300a00 */
[----:B------:R1:W-:Y:S01]  /*20b30*/  LDGSTS.E [R15+0x40000], desc[UR60][R56.64], !P4 ;  /* 0x40000000380f7fae */ /* 0x0003e2000e12187c */
[----:B--2---:R-:W-:-:S03]  /*20b40*/  IMAD.WIDE R52, R4, 0x4, R152 ;  /* 0x0000000404347825 */ /* 0x004fc600078e0298 */
[----:B------:R4:W-:Y:S01]  /*20b50*/  LDGSTS.E [R15+0x44000], desc[UR60][R54.64], !P4 ;  /* 0x44000000360f7fae */ /* 0x0009e2000e12187c */
[----:B---3--:R-:W-:-:S03]  /*20b60*/  IMAD.WIDE R8, R4, 0x4, R8 ;  /* 0x0000000404087825 */ /* 0x008fc600078e0208 */
[----:B------:R-:W-:Y:S04]  /*20b70*/  STL.64 [R1+0x1bc8], R52 ;  /* 0x001bc83401007387 */ /* 0x000fe80000100a00 */
[----:B------:R2:W-:Y:S04]  /*20b80*/  STL.64 [R1+0x1c10], R8 ;  /* 0x001c100801007387 */ /* 0x0005e80000100a00 */
[----:B------:R-:W3:Y:S04]  /*20b90*/  LDL.LU.64 R152, [R1+0x790] ;  /* 0x0007900001987983 */ /* 0x000ee80000300a00 */
[----:B------:R4:W-:Y:S04]  /*20ba0*/  LDGSTS.E [R15+0x48000], desc[UR60][R52.64], !P4 ;  /* 0x48000000340f7fae */ /* 0x0009e8000e12187c */
[----:B------:R-:W-:Y:S01]  /*20bb0*/  LDGSTS.E [R15+0x4c000], desc[UR60][R8.64], !P4 ;  /* 0x4c000000080f7fae */ /* 0x000fe2000e12187c */
[----:B------:R-:W-:-:S04]  /*20bc0*/  IMAD.WIDE R58, R4, 0x4, R240 ;  /* 0x00000004043a7825 */ /* 0x000fc800078e02f0 */
[C---:B-1----:R-:W-:Y:S01]  /*20bd0*/  IMAD.WIDE R56, R4.reuse, 0x4, R242 ;  /* 0x0000000404387825 */ /* 0x042fe200078e02f2 */
[----:B--2---:R-:W2:Y:S04]  /*20be0*/  LDL.LU.64 R8, [R1+0x788] ;  /* 0x0007880001087983 */ /* 0x004ea80000300a00 */
[----:B------:R1:W-:Y:S01]  /*20bf0*/  STL.64 [R1+0x19e8], R58 ;  /* 0x0019e83a01007387 */ /* 0x0003e20000100a00 */
[----:B----4-:R-:W-:-:S03]  /*20c00*/  IMAD.WIDE R54, R4, 0x4, R6 ;  /* 0x0000000404367825 */ /* 0x010fc600078e0206 */
[----:B------:R-:W4:Y:S01]  /*20c10*/  LDL.LU.64 R6, [R1+0x780] ;  /* 0x0007800001067983 */ /* 0x000f220000300a00 */
[----:B------:R-:W-:-:S03]  /*20c20*/  IMAD.WIDE R52, R4, 0x4, R2 ;  /* 0x0000000404347825 */ /* 0x000fc600078e0202 */
[----:B------:R1:W-:Y:S04]  /*20c30*/  STL.64 [R1+0x1bc0], R56 ;  /* 0x001bc03801007387 */ /* 0x0003e80000100a00 */
[----:B------:R-:W4:Y:S01]  /*20c40*/  LDL.LU.64 R2, [R1+0x778] ;  /* 0x0007780001027983 */ /* 0x000f220000300a00 */
[----:B------:R-:W-:Y:S02]  /*20c50*/  VIADD R42, R51, 0xffffff76 ;  /* 0xffffff76332a7836 */ /* 0x000fe40000000000 */
[----:B------:R-:W4:Y:S03]  /*20c60*/  LDC R51, c[0x0][0x230] ;  /* 0x00008c00ff337b82 */ /* 0x000f260000000800 */
[----:B------:R-:W-:Y:S01]  /*20c70*/  ISETP.GE.U32.AND P0, PT, R42, 0x7ffffef7, PT ;  /* 0x7ffffef72a00780c */ /* 0x000fe20003f06070 */
[----:B------:R-:W-:Y:S01]  /*20c80*/  VIADD R42, R50, 0xffffff75 ;  /* 0xffffff75322a7836 */ /* 0x000fe20000000000 */
[----:B------:R1:W-:Y:S03]  /*20c90*/  STL.64 [R1+0x1bb8], R54 ;  /* 0x001bb83601007387 */ /* 0x0003e60000100a00 */
[----:B------:R-:W4:Y:S01]  /*20ca0*/  LDC R50, c[0x0][0x230] ;  /* 0x00008c00ff327b82 */ /* 0x000f220000000800 */
[----:B------:R-:W-:Y:S01]  /*20cb0*/  ISETP.GE.U32.AND P6, PT, R42, 0x7ffffef6, PT ;  /* 0x7ffffef62a00780c */ /* 0x000fe20003fc6070 */
[----:B------:R1:W-:Y:S06]  /*20cc0*/  STL.64 [R1+0x1c08], R52 ;  /* 0x001c083401007387 */ /* 0x0003ec0000100a00 */
[----:B------:R1:W-:Y:S04]  /*20cd0*/  LDGSTS.E [R15+0x40004], desc[UR60][R58.64], !P0 ;  /* 0x400040003a0f7fae */ /* 0x0003e8000c12187c */
[----:B------:R1:W-:Y:S01]  /*20ce0*/  LDGSTS.E [R15+0x44004], desc[UR60][R56.64], !P0 ;  /* 0x44004000380f7fae */ /* 0x0003e2000c12187c */
[----:B------:R-:W-:-:S02]  /*20cf0*/  VIADD R42, R43, 0xffffff74 ;  /* 0xffffff742b2a7836 */ /* 0x000fc40000000000 */
[----:B------:R-:W4:Y:S01]  /*20d00*/  LDC R43, c[0x0][0x230] ;  /* 0x00008c00ff2b7b82 */ /* 0x000f220000000800 */
[----:B------:R1:W-:Y:S04]  /*20d10*/  LDGSTS.E [R15+0x48004], desc[UR60][R54.64], !P0 ;  /* 0x48004000360f7fae */ /* 0x0003e8000c12187c */
[----:B------:R-:W4:Y:S01]  /*20d20*/  LDL.LU.64 R240, [R1+0x4f0] ;  /* 0x0004f00001f07983 */ /* 0x000f220000300a00 */
[----:B-1----:R-:W-:-:S03]  /*20d30*/  IMAD.WIDE R58, R4, 0x4, R244 ;  /* 0x00000004043a7825 */ /* 0x002fc600078e02f4 */
[----:B------:R1:W-:Y:S01]  /*20d40*/  LDGSTS.E [R15+0x4c004], desc[UR60][R52.64], !P0 ;  /* 0x4c004000340f7fae */ /* 0x0003e2000c12187c */
[----:B------:R-:W-:-:S03]  /*20d50*/  IMAD.WIDE R56, R4, 0x4, R246 ;  /* 0x0000000404387825 */ /* 0x000fc600078e02f6 */
[----:B------:R-:W4:Y:S04]  /*20d60*/  LDL.LU.64 R242, [R1+0x4e8] ;  /* 0x0004e80001f27983 */ /* 0x000f280000300a00 */
[----:B------:R-:W-:Y:S04]  /*20d70*/  STL.64 [R1+0x19e0], R58 ;  /* 0x0019e03a01007387 */ /* 0x000fe80000100a00 */
[----:B------:R-:W4:Y:S01]  /*20d80*/  LDL.LU.64 R244, [R1+0x4e0] ;  /* 0x0004e00001f47983 */ /* 0x000f220000300a00 */
[----:B------:R-:W-:-:S03]  /*20d90*/  ISETP.GE.U32.AND P5, PT, R42, 0x7ffffef5, PT ;  /* 0x7ffffef52a00780c */ /* 0x000fc60003fa6070 */
[----:B------:R-:W-:Y:S04]  /*20da0*/  STL.64 [R1+0x1bb0], R56 ;  /* 0x001bb03801007387 */ /* 0x000fe80000100a00 */
[----:B------:R-:W-:Y:S04]  /*20db0*/  LDGSTS.E [R15+0x40008], desc[UR60][R58.64], !P6 ;  /* 0x400080003a0f7fae */ /* 0x000fe8000f12187c */
[----:B------:R-:W4:Y:S04]  /*20dc0*/  LDL.LU.64 R246, [R1+0x4d8] ;  /* 0x0004d80001f67983 */ /* 0x000f280000300a00 */
[----:B------:R-:W-:Y:S01]  /*20dd0*/  LDGSTS.E [R15+0x44008], desc[UR60][R56.64], !P6 ;  /* 0x44008000380f7fae */ /* 0x000fe2000f12187c */
[----:B------:R-:W-:-:S04]  /*20de0*/  IMAD.WIDE R54, R4, 0x4, R238 ;  /* 0x0000000404367825 */ /* 0x000fc800078e02ee */
[C---:B-1----:R-:W-:Y:S01]  /*20df0*/  IMAD.WIDE R52, R4.reuse, 0x4, R248 ;  /* 0x0000000404347825 */ /* 0x042fe200078e02f8 */
[----:B------:R-:W-:Y:S04]  /*20e00*/  STL.64 [R1+0x1ba8], R54 ;  /* 0x001ba83601007387 */ /* 0x000fe80000100a00 */
[----:B------:R-:W-:Y:S04]  /*20e10*/  LDGSTS.E [R15+0x48008], desc[UR60][R54.64], !P6 ;  /* 0x48008000360f7fae */ /* 0x000fe8000f12187c */
[----:B------:R3:W-:Y:S04]  /*20e20*/  STL.64 [R1+0x1c00], R52 ;  /* 0x001c003401007387 */ /* 0x0007e80000100a00 */
[----:B------:R3:W-:Y:S04]  /*20e30*/  LDGSTS.E [R15+0x4c008], desc[UR60][R52.64], !P6 ;  /* 0x4c008000340f7fae */ /* 0x0007e8000f12187c */
[----:B------:R-:W4:Y:S04]  /*20e40*/  LDL.LU.64 R236, [R1+0x4d0] ;  /* 0x0004d00001ec7983 */ /* 0x000f280000300a00 */
[----:B------:R-:W4:Y:S01]  /*20e50*/  LDL.LU.64 R238, [R1+0x4c8] ;  /* 0x0004c80001ee7983 */ /* 0x000f220000300a00 */
[----:B---3--:R-:W-:-:S05]  /*20e60*/  IMAD.WIDE R52, R4, 0x4, R152 ;  /* 0x0000000404347825 */ /* 0x008fca00078e0298 */
[----:B------:R-:W-:Y:S04]  /*20e70*/  STL.64 [R1+0x19d8], R52 ;  /* 0x0019d83401007387 */ /* 0x000fe80000100a00 */
[----:B------:R-:W3:Y:S04]  /*20e80*/  LDL.LU.64 R248, [R1+0x4c0] ;  /* 0x0004c00001f87983 */ /* 0x000ee80000300a00 */
[----:B------:R1:W-:Y:S01]  /*20e90*/  LDGSTS.E [R15+0x4000c], desc[UR60][R52.64], !P5 ;  /* 0x4000c000340f7fae */ /* 0x0003e2000e92187c */
[----:B--2---:R-:W-:-:S05]  /*20ea0*/  IMAD.WIDE R8, R4, 0x4, R8 ;  /* 0x0000000404087825 */ /* 0x004fca00078e0208 */
[----:B------:R2:W-:Y:S04]  /*20eb0*/  STL.64 [R1+0x1ba0], R8 ;  /* 0x001ba00801007387 */ /* 0x0005e80000100a00 */
[----:B------:R-:W3:Y:S04]  /*20ec0*/  LDL.LU.64 R152, [R1+0x4b8] ;  /* 0x0004b80001987983 */ /* 0x000ee80000300a00 */
[----:B------:R-:W-:Y:S01]  /*20ed0*/  LDGSTS.E [R15+0x4400c], desc[UR60][R8.64], !P5 ;  /* 0x4400c000080f7fae */ /* 0x000fe2000e92187c */
[----:B----4-:R-:W-:-:S04]  /*20ee0*/  IMAD.WIDE R6, R4, 0x4, R6 ;  /* 0x0000000404067825 */ /* 0x010fc800078e0206 */
[C---:B------:R-:W-:Y:S01]  /*20ef0*/  IMAD.WIDE R2, R4.reuse, 0x4, R2 ;  /* 0x0000000404027825 */ /* 0x040fe200078e0202 */
[----:B------:R4:W-:Y:S04]  /*20f00*/  STL.64 [R1+0x1b98], R6 ;  /* 0x001b980601007387 */ /* 0x0009e80000100a00 */
[----:B------:R1:W-:Y:S04]  /*20f10*/  STL.64 [R1+0x1bf8], R2 ;  /* 0x001bf80201007387 */ /* 0x0003e80000100a00 */
[----:B--2---:R-:W2:Y:S04]  /*20f20*/  LDL.LU.64 R8, [R1+0x4b0] ;  /* 0x0004b00001087983 */ /* 0x004ea80000300a00 */
[----:B------:R-:W-:Y:S04]  /*20f30*/  LDGSTS.E [R15+0x4800c], desc[UR60][R6.64], !P5 ;  /* 0x4800c000060f7fae */ /* 0x000fe8000e92187c */
[----:B------:R-:W-:Y:S04]  /*20f40*/  LDGSTS.E [R15+0x4c00c], desc[UR60][R2.64], !P5 ;  /* 0x4c00c000020f7fae */ /* 0x000fe8000e92187c */
[----:B----4-:R-:W4:Y:S04]  /*20f50*/  LDL.LU.64 R6, [R1+0x4a8] ;  /* 0x0004a80001067983 */ /* 0x010f280000300a00 */
[----:B-1----:R-:W4:Y:S01]  /*20f60*/  LDL.LU.64 R2, [R1+0x4a0] ;  /* 0x0004a00001027983 */ /* 0x002f220000300a00 */
[----:B------:R-:W-:Y:S01]  /*20f70*/  IADD3 R42, R51, -0xaa, RZ ;  /* 0xffffff56332a7810 */ /* 0x000fe20007ffe0ff */
[----:B------:R-:W-:Y:S01]  /*20f80*/  IMAD.WIDE R58, R4, 0x4, R240 ;  /* 0x00000004043a7825 */ /* 0x000fe200078e02f0 */
[----:B------:R-:W1:Y:S02]  /*20f90*/  LDC R51, c[0x0][0x230] ;  /* 0x00008c00ff337b82 */ /* 0x000e640000000800 */
[----:B------:R-:W-:Y:S01]  /*20fa0*/  ISETP.GE.U32.AND P3, PT, R42, 0x7ffffed7, PT ;  /* 0x7ffffed72a00780c */ /* 0x000fe20003f66070 */
[----:B------:R-:W-:-:S05]  /*20fb0*/  VIADD R42, R50, 0xffffff57 ;  /* 0xffffff57322a7836 */ /* 0x000fca0000000000 */
[----:B------:R-:W-:Y:S01]  /*20fc0*/  ISETP.GE.U32.AND P2, PT, R42, 0x7ffffed8, PT ;  /* 0x7ffffed82a00780c */ /* 0x000fe20003f46070 */
[C---:B------:R-:W-:Y:S01]  /*20fd0*/  IMAD.WIDE R56, R4.reuse, 0x4, R242 ;  /* 0x0000000404387825 */ /* 0x040fe200078e02f2 */
[----:B------:R1:W-:Y:S01]  /*20fe0*/  STL.64 [R1+0x19c8], R58 ;  /* 0x0019c83a01007387 */ /* 0x0003e20000100a00 */
[----:B------:R-:W4:Y:S02]  /*20ff0*/  LDC R50, c[0x0][0x230] ;  /* 0x00008c00ff327b82 */ /* 0x000f240000000800 */
[C---:B------:R-:W-:Y:S01]  /*21000*/  IMAD.WIDE R54, R4.reuse, 0x4, R244 ;  /* 0x0000000404367825 */ /* 0x040fe200078e02f4 */
[----:B------:R1:W-:Y:S04]  /*21010*/  STL.64 [R1+0x1b90], R56 ;  /* 0x001b903801007387 */ /* 0x0003e80000100a00 */
[----:B------:R3:W-:Y:S04]  /*21020*/  STL.64 [R1+0x1b88], R54 ;  /* 0x001b883601007387 */ /* 0x0007e80000100a00 */
[----:B------:R1:W-:Y:S01]  /*21030*/  LDGSTS.E [R15+0x50000], desc[UR60][R58.64], !P2 ;  /* 0x500000003a0f7fae */ /* 0x0003e2000d12187c */
[----:B------:R-:W-:-:S03]  /*21040*/  IMAD.WIDE R52, R4, 0x4, R246 ;  /* 0x0000000404347825 */ /* 0x000fc600078e02f6 */
[----:B------:R-:W4:Y:S04]  /*21050*/  LDL.LU.64 R240, [R1+0x498] ;  /* 0x0004980001f07983 */ /* 0x000f280000300a00 */
[----:B------:R3:W-:Y:S04]  /*21060*/  STL.64 [R1+0x1bf0], R52 ;  /* 0x001bf03401007387 */ /* 0x0007e80000100a00 */
[----:B------:R1:W-:Y:S04]  /*21070*/  LDGSTS.E [R15+0x54000], desc[UR60][R56.64], !P2 ;  /* 0x54000000380f7fae */ /* 0x0003e8000d12187c */
[----:B------:R3:W-:Y:S04]  /*21080*/  LDGSTS.E [R15+0x58000], desc[UR60][R54.64], !P2 ;  /* 0x58000000360f7fae */ /* 0x0007e8000d12187c */
[----:B------:R-:W4:Y:S04]  /*21090*/  LDL.LU.64 R242, [R1+0x490] ;  /* 0x0004900001f27983 */ /* 0x000f280000300a00 */
[----:B------:R-:W4:Y:S04]  /*210a0*/  LDL.LU.64 R244, [R1+0x488] ;  /* 0x0004880001f47983 */ /* 0x000f280000300a00 */
[----:B------:R-:W4:Y:S04]  /*210b0*/  LDL.LU.64 R246, [R1+0x480] ;  /* 0x0004800001f67983 */ /* 0x000f280000300a00 */
[----:B------:R3:W-:Y:S01]  /*210c0*/  LDGSTS.E [R15+0x5c000], desc[UR60][R52.64], !P2 ;  /* 0x5c000000340f7fae */ /* 0x0007e2000d12187c */
[----:B-1----:R-:W-:-:S04]  /*210d0*/  IMAD.WIDE R58, R4, 0x4, R236 ;  /* 0x00000004043a7825 */ /* 0x002fc800078e02ec */
[C---:B------:R-:W-:Y:S01]  /*210e0*/  IMAD.WIDE R56, R4.reuse, 0x4, R238 ;  /* 0x0000000404387825 */ /* 0x040fe200078e02ee */
[----:B------:R2:W-:Y:S04]  /*210f0*/  STL.64 [R1+0x19d0], R58 ;  /* 0x0019d03a01007387 */ /* 0x0005e80000100a00 */
[----:B------:R4:W-:Y:S04]  /*21100*/  STL.64 [R1+0x1b48], R56 ;  /* 0x001b483801007387 */ /* 0x0009e80000100a00 */
[----:B------:R2:W-:Y:S01]  /*21110*/  LDGSTS.E [R15+0x50004], desc[UR60][R58.64], !P3 ;  /* 0x500040003a0f7fae */ /* 0x0005e2000d92187c */
[----:B---3--:R-:W-:-:S03]  /*21120*/  IMAD.WIDE R54, R4, 0x4, R248 ;  /* 0x0000000404367825 */ /* 0x008fc600078e02f8 */
[----:B------:R4:W-:Y:S04]  /*21130*/  LDGSTS.E [R15+0x54004], desc[UR60][R56.64], !P3 ;  /* 0x54004000380f7fae */ /* 0x0009e8000d92187c */
[----:B------:R1:W-:Y:S04]  /*21140*/  STL.64 [R1+0x19f8], R54 ;  /* 0x0019f83601007387 */ /* 0x0003e80000100a00 */
[----:B------:R-:W3:Y:S04]  /*21150*/  LDL.LU.64 R248, [R1+0x478] ;  /* 0x0004780001f87983 */ /* 0x000ee80000300a00 */
[----:B------:R1:W-:Y:S01]  /*21160*/  LDGSTS.E [R15+0x58004], desc[UR60][R54.64], !P3 ;  /* 0x58004000360f7fae */ /* 0x0003e2000d92187c */
[----:B------:R-:W-:-:S05]  /*21170*/  IMAD.WIDE R52, R4, 0x4, R152 ;  /* 0x0000000404347825 */ /* 0x000fca00078e0298 */
[----:B------:R1:W-:Y:S01]  /*21180*/  STL.64 [R1+0x1be8], R52 ;  /* 0x001be83401007387 */ /* 0x0003e20000100a00 */
[----:B------:R-:W-:Y:S02]  /*21190*/  VIADD R42, R43, 0xffffff73 ;  /* 0xffffff732b2a7836 */ /* 0x000fe40000000000 */
[----:B------:R-:W1:Y:S01]  /*211a0*/  LDC R43, c[0x0][0x230] ;  /* 0x00008c00ff2b7b82 */ /* 0x000e620000000800 */
[----:B------:R1:W-:Y:S01]  /*211b0*/  LDGSTS.E [R15+0x5c004], desc[UR60][R52.64], !P3 ;  /* 0x5c004000340f7fae */ /* 0x0003e2000d92187c */
[----:B--2---:R-:W-:-:S04]  /*211c0*/  IMAD.WIDE R58, R4, 0x4, R8 ;  /* 0x00000004043a7825 */ /* 0x004fc800078e0208 */
[----:B----4-:R-:W-:-:S04]  /*211d0*/  IMAD.WIDE R56, R4, 0x4, R6 ;  /* 0x0000000404387825 */ /* 0x010fc800078e0206 */
[----:B-1----:R-:W-:Y:S02]  /*211e0*/  IMAD.WIDE R54, R4, 0x4, R2 ;  /* 0x0000000404367825 */ /* 0x002fe400078e0202 */
        /* <DEDUP_REMOVED lines=9> */
[----:B------:R-:W1:Y:S03]  /*21280*/  LDC R51, c[0x0][0x230] ;  /* 0x00008c00ff337b82 */ /* 0x000e660000000800 */
[----:B------:R-:W-:Y:S02]  /*21290*/  ISETP.GE.U32.AND P0, PT, R42, 0x7ffffef3, PT ;  /* 0x7ffffef32a00780c */ /* 0x000fe40003f06070 */
[----:B------:R-:W-:-:S03]  /*212a0*/  IADD3 R42, R50, -0x8f, RZ ;  /* 0xffffff71322a7810 */ /* 0x000fc60007ffe0ff */
[----:B------:R-:W1:Y:S01]  /*212b0*/  LDC R50, c[0x0][0x230] ;  /* 0x00008c00ff327b82 */ /* 0x000e620000000800 */
[----:B------:R-:W-:Y:S01]  /*212c0*/  ISETP.GE.U32.AND P6, PT, R42, 0x7ffffef2, PT ;  /* 0x7ffffef22a00780c */ /* 0x000fe20003fc6070 */
[----:B------:R-:W-:-:S05]  /*212d0*/  VIADD R42, R43, 0xffffff70 ;  /* 0xffffff702b2a7836 */ /* 0x000fca0000000000 */
[----:B------:R-:W-:Y:S01]  /*212e0*/  ISETP.GE.U32.AND P5, PT, R42, 0x7ffffef1, PT ;  /* 0x7ffffef12a00780c */ /* 0x000fe20003fa6070 */
[----:B------:R-:W1:Y:S02]  /*212f0*/  LDC R43, c[0x0][0x230] ;  /* 0x00008c00ff2b7b82 */ /* 0x000e640000000800 */
[----:B-1----:R-:W-:Y:S02]  /*21300*/  VIADD R42, R51, 0xffffff55 ;  /* 0xffffff55332a7836 */ /* 0x002fe40000000000 */
[----:B------:R-:W-:-:S04]  /*21310*/  IMAD.WIDE R52, R4, 0x4, R240 ;  /* 0x0000000404347825 */ /* 0x000fc800078e02f0 */
[----:B------:R-:W1:Y:S01]  /*21320*/  LDC R51, c[0x0][0x230] ;  /* 0x00008c00ff337b82 */ /* 0x000e620000000800 */
[----:B------:R-:W-:Y:S01]  /*21330*/  ISETP.GE.U32.AND P2, PT, R42, 0x7ffffed6, PT ;  /* 0x7ffffed62a00780c */ /* 0x000fe20003f46070 */
[----:B------:R-:W-:Y:S01]  /*21340*/  VIADD R42, R50, 0xffffff54 ;  /* 0xffffff54322a7836 */ /* 0x000fe20000000000 */
[----:B------:R3:W-:Y:S05]  /*21350*/  STL.64 [R1+0x1be0], R52 ;  /* 0x001be03401007387 */ /* 0x0007ea0000100a00 */
[----:B------:R-:W1:Y:S01]  /*21360*/  LDC R50, c[0x0][0x230] ;  /* 0x00008c00ff327b82 */ /* 0x000e620000000800 */
[----:B------:R-:W-:Y:S01]  /*21370*/  ISETP.GE.U32.AND P3, PT, R42, 0x7ffffed5, PT ;  /* 0x7ffffed52a00780c */ /* 0x000fe20003f66070 */
[----:B------:R-:W4:Y:S04]  /*21380*/  LDL.LU.64 R234, [R1+0x1d0] ;  /* 0x0001d00001ea7983 */ /* 0x000f280000300a00 */
[----:B------:R1:W-:Y:S04]  /*21390*/  LDGSTS.E [R15+0x50008], desc[UR60][R58.64], !P2 ;  /* 0x500080003a0f7fae */ /* 0x0003e8000d12187c */
[----:B------:R1:W-:Y:S04]  /*213a0*/  LDGSTS.E [R15+0x54008], desc[UR60][R56.64], !P2 ;  /* 0x54008000380f7fae */ /* 0x0003e8000d12187c */
[----:B------:R1:W-:Y:S02]  /*213b0*/  LDGSTS.E [R15+0x58008], desc[UR60][R54.64], !P2 ;  /* 0x58008000360f7fae */ /* 0x0003e4000d12187c */
[----:B-1----:R-:W-:-:S02]  /*213c0*/  IMAD.WIDE R58, R4, 0x4, R242 ;  /* 0x00000004043a7825 */ /* 0x002fc400078e02f2 */
[----:B------:R3:W-:Y:S02]  /*213d0*/  LDGSTS.E [R15+0x5c008], desc[UR60][R52.64], !P2 ;  /* 0x5c008000340f7fae */ /* 0x0007e4000d12187c */
[C---:B------:R-:W-:Y:S02]  /*213e0*/  IMAD.WIDE R56, R4.reuse, 0x4, R244 ;  /* 0x0000000404387825 */ /* 0x040fe400078e02f4 */
[----:B------:R-:W-:Y:S02]  /*213f0*/  STL.64 [R1+0x1b40], R58 ;  /* 0x001b403a01007387 */ /* 0x000fe40000100a00 */
[----:B------:R-:W-:Y:S02]  /*21400*/  IMAD.WIDE R54, R4, 0x4, R246 ;  /* 0x0000000404367825 */ /* 0x000fe400078e02f6 */
[----:B------:R-:W4:Y:S01]  /*21410*/  LDL.LU.64 R236, [R1+0x1c8] ;  /* 0x0001c80001ec7983 */ /* 0x000f220000300a00 */
[----:B------:R-:W-:Y:S02]  /*21420*/  IADD3 R42, R43, -0xc9, RZ ;  /* 0xffffff372b2a7810 */ /* 0x000fe40007ffe0ff */
[----:B------:R-:W1:Y:S01]  /*21430*/  LDC R43, c[0x0][0x230] ;  /* 0x00008c00ff2b7b82 */ /* 0x000e620000000800 */
[----:B------:R-:W-:Y:S04]  /*21440*/  STL.64 [R1+0x1b50], R56 ;  /* 0x001b503801007387 */ /* 0x000fe80000100a00 */
[----:B------:R-:W4:Y:S04]  /*21450*/  LDL.LU.64 R238, [R1+0x1c0] ;  /* 0x0001c00001ee7983 */ /* 0x000f280000300a00 */
[----:B------:R-:W-:Y:S01]  /*21460*/  STL.64 [R1+0x1b58], R54 ;  /* 0x001b583601007387 */ /* 0x000fe20000100a00 */
[----:B------:R-:W-:-:S03]  /*21470*/  ISETP.GE.U32.AND P2, PT, R42, 0x7ffffeb8, PT ;  /* 0x7ffffeb82a00780c */ /* 0x000fc60003f46070 */
[----:B------:R-:W4:Y:S04]  /*21480*/  LDL.LU.64 R240, [R1+0x1b8] ;  /* 0x0001b80001f07983 */ /* 0x000f280000300a00 */
[----:B------:R-:W-:Y:S04]  /*21490*/  LDGSTS.E [R15+0x5000c], desc[UR60][R58.64], !P3 ;  /* 0x5000c0003a0f7fae */ /* 0x000fe8000d92187c */
[----:B------:R-:W-:Y:S04]  /*214a0*/  LDGSTS.E [R15+0x5400c], desc[UR60][R56.64], !P3 ;  /* 0x5400c000380f7fae */ /* 0x000fe8000d92187c */
[----:B------:R-:W-:Y:S01]  /*214b0*/  LDGSTS.E [R15+0x5800c], desc[UR60][R54.64], !P3 ;  /* 0x5800c000360f7fae */ /* 0x000fe2000d92187c */
[----:B---3--:R-:W-:-:S05]  /*214c0*/  IMAD.WIDE R52, R4, 0x4, R248 ;  /* 0x0000000404347825 */ /* 0x008fca00078e02f8 */
[----:B------:R3:W-:Y:S04]  /*214d0*/  STL.64 [R1+0x1b80], R52 ;  /* 0x001b803401007387 */ /* 0x0007e80000100a00 */
[----:B------:R-:W4:Y:S04]  /*214e0*/  LDL.LU.64 R242, [R1+0x1b0] ;  /* 0x0001b00001f27983 */ /* 0x000f280000300a00 */
[----:B------:R-:W4:Y:S04]  /*214f0*/  LDL.LU.64 R244, [R1+0x1a8] ;  /* 0x0001a80001f47983 */ /* 0x000f280000300a00 */
[----:B------:R-:W4:Y:S04]  /*21500*/  LDL.LU.64 R246, [R1+0x1a0] ;  /* 0x0001a00001f67983 */ /* 0x000f280000300a00 */
[----:B------:R-:W4:Y:S04]  /*21510*/  LDL.LU.64 R248, [R1+0x198] ;  /* 0x0001980001f87983 */ /* 0x000f280000300a00 */
[----:B------:R3:W-:Y:S01]  /*21520*/  LDGSTS.E [R15+0x5c00c], desc[UR60][R52.64], !P3 ;  /* 0x5c00c000340f7fae */ /* 0x0007e2000d92187c */
[C---:B--2---:R-:W-:Y:S01]  /*21530*/  IMAD.WIDE R2, R4.reuse, 0x4, R2 ;  /* 0x0000000404027825 */ /* 0x044fe200078e0202 */
[----:B---3--:R-:W2:Y:S03]  /*21540*/  LDC R52, c[0x0][0x230] ;  /* 0x00008c00ff347b82 */ /* 0x008ea60000000800 */
[C---:B----4-:R-:W-:Y:S01]  /*21550*/  IMAD.WIDE R58, R4.reuse, 0x4, R152 ;  /* 0x00000004043a7825 */ /* 0x050fe200078e0298 */
[----:B------:R3:W-:Y:S03]  /*21560*/  STL.64 [R1+0x1b60], R2 ;  /* 0x001b600201007387 */ /* 0x0007e60000100a00 */
[C---:B------:R-:W-:Y:S01]  /*21570*/  IMAD.WIDE R56, R4.reuse, 0x4, R8 ;  /* 0x0000000404387825 */ /* 0x040fe200078e0208 */
[----:B------:R4:W-:Y:S04]  /*21580*/  STL.64 [R1+0x1b78], R58 ;  /* 0x001b783a01007387 */ /* 0x0009e80000100a00 */
[----:B------:R4:W-:Y:S01]  /*21590*/  STL.64 [R1+0x1b70], R56 ;  /* 0x001b703801007387 */ /* 0x0009e20000100a00 */
[----:B------:R-:W-:-:S03]  /*215a0*/  IMAD.WIDE R54, R4, 0x4, R6 ;  /* 0x0000000404367825 */ /* 0x000fc600078e0206 */
[----:B------:R-:W2:Y:S04]  /*215b0*/  LDL.LU.64 R152, [R1+0x190] ;  /* 0x0001900001987983 */ /* 0x000ea80000300a00 */
[----:B------:R4:W-:Y:S04]  /*215c0*/  STL.64 [R1+0x1b68], R54 ;  /* 0x001b683601007387 */ /* 0x0009e80000100a00 */
[----:B------:R-:W2:Y:S04]  /*215d0*/  LDL.LU.64 R8, [R1+0x188] ;  /* 0x0001880001087983 */ /* 0x000ea80000300a00 */
[----:B------:R-:W-:Y:S04]  /*215e0*/  LDGSTS.E [R15+0x60000], desc[UR60][R2.64], !P2 ;  /* 0x60000000020f7fae */ /* 0x000fe8000d12187c */
[----:B------:R-:W2:Y:S01]  /*215f0*/  LDL.LU.64 R6, [R1+0x180] ;  /* 0x0001800001067983 */ /* 0x000ea20000300a00 */
[----:B------:R-:W-:-:S02]  /*21600*/  VIADD R42, R51, 0xffffff36 ;  /* 0xffffff36332a7836 */ /* 0x000fc40000000000 */
[----:B------:R-:W2:Y:S01]  /*21610*/  LDC R51, c[0x0][0x230] ;  /* 0x00008c00ff337b82 */ /* 0x000ea20000000800 */
[----:B------:R4:W-:Y:S04]  /*21620*/  LDGSTS.E [R15+0x64000], desc[UR60][R58.64], !P2 ;  /* 0x640000003a0f7fae */ /* 0x0009e8000d12187c */
[----:B---3--:R-:W3:Y:S01]  /*21630*/  LDL.LU.64 R2, [R1+0x178] ;  /* 0x0001780001027983 */ /* 0x008ee20000300a00 */
[----:B------:R-:W-:Y:S01]  /*21640*/  ISETP.GE.U32.AND P3, PT, R42, 0x7ffffeb7, PT ;  /* 0x7ffffeb72a00780c */ /* 0x000fe20003f66070 */
[----:B------:R-:W-:Y:S02]  /*21650*/  VIADD R42, R50, 0xffffff35 ;  /* 0xffffff35322a7836 */ /* 0x000fe40000000000 */
[----:B------:R4:W-:Y:S01]  /*21660*/  LDGSTS.E [R15+0x68000], desc[UR60][R56.64], !P2 ;  /* 0x68000000380f7fae */ /* 0x0009e2000d12187c */
[----:B------:R-:W3:Y:S03]  /*21670*/  LDC R50, c[0x0][0x230] ;  /* 0x00008c00ff327b82 */ /* 0x000ee60000000800 */
[----:B------:R4:W-:Y:S01]  /*21680*/  LDGSTS.E [R15+0x6c000], desc[UR60][R54.64], !P2 ;  /* 0x6c000000360f7fae */ /* 0x0009e2000d12187c */
[----:B------:R-:W-:Y:S01]  /*21690*/  ISETP.GE.U32.AND P2, PT, R42, 0x7ffffeb6, PT ;  /* 0x7ffffeb62a00780c */ /* 0x000fe20003f46070 */
[----:B-1----:R-:W-:-:S03]  /*216a0*/  VIADD R42, R43, 0xffffff34 ;  /* 0xffffff342b2a7836 */ /* 0x002fc60000000000 */
[----:B------:R-:W1:Y:S01]  /*216b0*/  LDC R43, c[0x0][0x230] ;  /* 0x00008c00ff2b7b82 */ /* 0x000e620000000800 */
[----:B------:R-:W-:-:S05]  /*216c0*/  IMAD.WIDE R60, R4, 0x4, R234 ;  /* 0x00000004043c7825 */ /* 0x000fca00078e02ea */
[----:B------:R1:W-:Y:S04]  /*216d0*/  STL.64 [R1+0x1b38], R60 ;  /* 0x001b383c01007387 */ /* 0x0003e80000100a00 */
[----:B------:R1:W-:Y:S01]  /*216e0*/  LDGSTS.E [R15+0x60004], desc[UR60][R60.64], !P3 ;  /* 0x600040003c0f7fae */ /* 0x0003e2000d92187c */
[----:B----4-:R-:W-:-:S04]  /*216f0*/  IMAD.WIDE R58, R4, 0x4, R236 ;  /* 0x00000004043a7825 */ /* 0x010fc800078e02ec */
[C---:B------:R-:W-:Y:S01]  /*21700*/  IMAD.WIDE R56, R4.reuse, 0x4, R238 ;  /* 0x0000000404387825 */ /* 0x040fe200078e02ee */
[----:B------:R4:W-:Y:S04]  /*21710*/  STL.64 [R1+0x1b30], R58 ;  /* 0x001b303a01007387 */ /* 0x0009e80000100a00 */
[----:B------:R4:W-:Y:S01]  /*21720*/  LDGSTS.E [R15+0x64004], desc[UR60][R58.64], !P3 ;  /* 0x640040003a0f7fae */ /* 0x0009e2000d92187c */
[----:B------:R-:W-:-:S03]  /*21730*/  IMAD.WIDE R54, R4, 0x4, R240 ;  /* 0x0000000404367825 */ /* 0x000fc600078e02f0 */
[----:B------:R4:W-:Y:S04]  /*21740*/  STL.64 [R1+0x1b28], R56 ;  /* 0x001b283801007387 */ /* 0x0009e80000100a00 */
[----:B------:R4:W-:Y:S04]  /*21750*/  LDGSTS.E [R15+0x68004], desc[UR60][R56.64], !P3 ;  /* 0x68004000380f7fae */ /* 0x0009e8000d92187c */
[----:B------:R4:W-:Y:S04]  /*21760*/  STL.64 [R1+0x1b20], R54 ;  /* 0x001b203601007387 */ /* 0x0009e80000100a00 */
[----:B------:R4:W-:Y:S01]  /*21770*/  LDGSTS.E [R15+0x6c004], desc[UR60][R54.64], !P3 ;  /* 0x6c004000360f7fae */ /* 0x0009e2000d92187c */
[----:B------:R-:W-:-:S02]  /*21780*/  ISETP.GE.U32.AND P3, PT, R42, 0x7ffffeb5, PT ;  /* 0x7ffffeb52a00780c */ /* 0x000fc40003f66070 */
[----:B--2---:R-:W-:Y:S01]  /*21790*/  IADD3 R42, R52, -0xe9, RZ ;  /* 0xffffff17342a7810 */ /* 0x004fe20007ffe0ff */
[----:B-1----:R-:W-:-:S04]  /*217a0*/  IMAD.WIDE R60, R4, 0x4, R242 ;  /* 0x00000004043c7825 */ /* 0x002fc800078e02f2 */
[C---:B----4-:R-:W-:Y:S01]  /*217b0*/  IMAD.WIDE R58, R4.reuse, 0x4, R244 ;  /* 0x00000004043a7825 */ /* 0x050fe200078e02f4 */
[----:B------:R-:W-:Y:S03]  /*217c0*/  LDGSTS.E [R15+0x60008], desc[UR60][R60.64], !P2 ;  /* 0x600080003c0f7fae */ /* 0x000fe6000d12187c */
[C---:B------:R-:W-:Y:S01]  /*217d0*/  IMAD.WIDE R56, R4.reuse, 0x4, R246 ;  /* 0x0000000404387825 */ /* 0x040fe200078e02f6 */
[----:B------:R-:W-:Y:S03]  /*217e0*/  LDGSTS.E [R15+0x64008], desc[UR60][R58.64], !P2 ;  /* 0x640080003a0f7fae */ /* 0x000fe6000d12187c */
[----:B------:R-:W-:Y:S01]  /*217f0*/  IMAD.WIDE R54, R4, 0x4, R248 ;  /* 0x0000000404367825 */ /* 0x000fe200078e02f8 */
[----:B------:R-:W-:Y:S04]  /*21800*/  LDGSTS.E [R15+0x68008], desc[UR60][R56.64], !P2 ;  /* 0x68008000380f7fae */ /* 0x000fe8000d12187c */
[----:B------:R1:W-:Y:S01]  /*21810*/  LDGSTS.E [R15+0x6c008], desc[UR60][R54.64], !P2 ;  /* 0x6c008000360f7fae */ /* 0x0003e2000d12187c */
[----:B------:R-:W-:-:S03]  /*21820*/  ISETP.GE.U32.AND P2, PT, R42, 0x7ffffe98, PT ;  /* 0x7ffffe982a00780c */ /* 0x000fc60003f46070 */
[----:B------:R-:W-:Y:S04]  /*21830*/  STL.64 [R1+0x1b18], R60 ;  /* 0x001b183c01007387 */ /* 0x000fe80000100a00 */
[----:B------:R-:W-:Y:S04]  /*21840*/  STL.64 [R1+0x1b10], R58 ;  /* 0x001b103a01007387 */ /* 0x000fe80000100a00 */
[----:B------:R-:W-:Y:S01]  /*21850*/  STL.64 [R1+0x1b08], R56 ;  /* 0x001b083801007387 */ /* 0x000fe20000100a00 */
[----:B------:R-:W-:Y:S02]  /*21860*/  VIADD R42, R51, 0xffffff16 ;  /* 0xffffff16332a7836 */ /* 0x000fe40000000000 */
[----:B------:R-:W2:Y:S01]  /*21870*/  LDC R51, c[0x0][0x230] ;  /* 0x00008c00ff337b82 */ /* 0x000ea20000000800 */
[----:B------:R1:W-:Y:S02]  /*21880*/  STL.64 [R1+0x1b00], R54 ;  /* 0x001b003601007387 */ /* 0x0003e40000100a00 */
[----:B-1----:R-:W-:-:S04]  /*21890*/  IMAD.WIDE R54, R4, 0x4, R110 ;  /* 0x0000000404367825 */ /* 0x002fc800078e026e */
[----:B------:R-:W-:-:S04]  /*218a0*/  IMAD.WIDE R52, R4, 0x4, R152 ;  /* 0x0000000404347825 */ /* 0x000fc800078e0298 */
[C---:B------:R-:W-:Y:S01]  /*218b0*/  IMAD.WIDE R8, R4.reuse, 0x4, R8 ;  /* 0x0000000404087825 */ /* 0x040fe200078e0208 */
[----:B------:R1:W-:Y:S04]  /*218c0*/  STL.64 [R1+0x1af8], R52 ;  /* 0x001af83401007387 */ /* 0x0003e80000100a00 */
[----:B------:R1:W-:Y:S01]  /*218d0*/  LDGSTS.E [R15+0x6000c], desc[UR60][R52.64], !P3 ;  /* 0x6000c000340f7fae */ /* 0x0003e2000d92187c */
[----:B------:R-:W-:-:S03]  /*218e0*/  IMAD.WIDE R6, R4, 0x4, R6 ;  /* 0x0000000404067825 */ /* 0x000fc600078e0206 */
[----:B------:R4:W-:Y:S04]  /*218f0*/  STL.64 [R1+0x1af0], R8 ;  /* 0x001af00801007387 */ /* 0x0009e80000100a00 */
[----:B------:R4:W-:Y:S01]  /*21900*/  LDGSTS.E [R15+0x6400c], desc[UR60][R8.64], !P3 ;  /* 0x6400c000080f7fae */ /* 0x0009e2000d92187c */
[----:B---3--:R-:W-:-:S03]  /*21910*/  IMAD.WIDE R2, R4, 0x4, R2 ;  /* 0x0000000404027825 */ /* 0x008fc600078e0202 */
[----:B------:R3:W-:Y:S01]  /*21920*/  STL.64 [R1+0x1ae8], R6 ;  /* 0x001ae80601007387 */ /* 0x0007e20000100a00 */
[----:B-1----:R-:W-:-:S03]  /*21930*/  IMAD.WIDE R52, R4, 0x4, R94 ;  /* 0x0000000404347825 */ /* 0x002fc600078e025e */
[----:B------:R3:W-:Y:S01]  /*21940*/  LDGSTS.E [R15+0x6800c], desc[UR60][R6.64], !P3 ;  /* 0x6800c000060f7fae */ /* 0x0007e2000d92187c */
[----:B----4-:R-:W-:-:S03]  /*21950*/  IMAD.WIDE R8, R4, 0x4, R96 ;  /* 0x0000000404087825 */ /* 0x010fc600078e0260 */
[----:B------:R1:W-:Y:S04]  /*21960*/  STL.64 [R1+0x1ae0], R2 ;  /* 0x001ae00201007387 */ /* 0x0003e80000100a00 */
[----:B------:R1:W-:Y:S01]  /*21970*/  LDGSTS.E [R15+0x6c00c], desc[UR60][R2.64], !P3 ;  /* 0x6c00c000020f7fae */ /* 0x0003e2000d92187c */
[----:B---3--:R-:W-:-:S03]  /*21980*/  IMAD.WIDE R6, R4, 0x4, R98 ;  /* 0x0000000404067825 */ /* 0x008fc600078e0262 */
[----:B------:R3:W-:Y:S01]  /*21990*/  STL.64 [R1+0x1ad8], R52 ;  /* 0x001ad83401007387 */ /* 0x0007e20000100a00 */
[----:B------:R-:W-:-:S03]  /*219a0*/  ISETP.GE.U32.AND P3, PT, R42, 0x7ffffe97, PT ;  /* 0x7ffffe972a00780c */ /* 0x000fc60003f66070 */
[----:B------:R3:W-:Y:S01]  /*219b0*/  LDGSTS.E [R15+0x70000], desc[UR60][R52.64], !P2 ;  /* 0x70000000340f7fae */ /* 0x0007e2000d12187c */
[----:B-1----:R-:W-:-:S03]  /*219c0*/  IMAD.WIDE R2, R4, 0x4, R100 ;  /* 0x0000000404027825 */ /* 0x002fc600078e0264 */
[----:B------:R1:W-:Y:S04]  /*219d0*/  STL.64 [R1+0x1ad0], R8 ;  /* 0x001ad00801007387 */ /* 0x0003e80000100a00 */
[----:B------:R1:W-:Y:S01]  /*219e0*/  LDGSTS.E [R15+0x74000], desc[UR60][R8.64], !P2 ;  /* 0x74000000080f7fae */ /* 0x0003e2000d12187c */
[----:B---3--:R-:W-:-:S03]  /*219f0*/  IMAD.WIDE R52, R4, 0x4, R102 ;  /* 0x0000000404347825 */ /* 0x008fc600078e0266 */
[----:B------:R3:W-:Y:S04]  /*21a00*/  STL.64 [R1+0x1ac8], R6 ;  /* 0x001ac80601007387 */ /* 0x0007e80000100a00 */
[----:B------:R3:W-:Y:S01]  /*21a10*/  LDGSTS.E [R15+0x78000], desc[UR60][R6.64], !P2 ;  /* 0x78000000060f7fae */ /* 0x0007e2000d12187c */
[----:B-1----:R-:W-:-:S03]  /*21a20*/  IMAD.WIDE R8, R4, 0x4, R104 ;  /* 0x0000000404087825 */ /* 0x002fc600078e0268 */
[----:B------:R1:W-:Y:S04]  /*21a30*/  STL.64 [R1+0x1ac0], R2 ;  /* 0x001ac00201007387 */ /* 0x0003e80000100a00 */
[----:B------:R1:W-:Y:S01]  /*21a40*/  LDGSTS.E [R15+0x7c000], desc[UR60][R2.64], !P2 ;  /* 0x7c000000020f7fae */ /* 0x0003e2000d12187c */
[----:B---3--:R-:W-:-:S03]  /*21a50*/  IMAD.WIDE R6, R4, 0x4, R106 ;  /* 0x0000000404067825 */ /* 0x008fc600078e026a */
[----:B------:R3:W-:Y:S01]  /*21a60*/  STL.64 [R1+0x1ab8], R52 ;  /* 0x001ab83401007387 */ /* 0x0007e20000100a00 */
[----:B------:R-:W-:-:S03]  /*21a70*/  VIADD R42, R50, 0xffffff15 ;  /* 0xffffff15322a7836 */ /* 0x000fc60000000000 */
[----:B------:R-:W-:Y:S01]  /*21a80*/  STL.64 [R1+0x1ab0], R8 ;  /* 0x001ab00801007387 */ /* 0x000fe20000100a00 */
[C---:B------:R-:W-:Y:S01]  /*21a90*/  IMAD.WIDE R58, R4.reuse, 0x4, R118 ;  /* 0x00000004043a7825 */ /* 0x040fe200078e0276 */
[----:B------:R-:W4:Y:S03]  /*21aa0*/  LDC R50, c[0x0][0x230] ;  /* 0x00008c00ff327b82 */ /* 0x000f260000000800 */
[----:B-1----:R-:W-:Y:S01]  /*21ab0*/  IMAD.WIDE R2, R4, 0x4, R108 ;  /* 0x0000000404027825 */ /* 0x002fe200078e026c */
[----:B------:R1:W-:Y:S04]  /*21ac0*/  STL.64 [R1+0x1aa8], R6 ;  /* 0x001aa80601007387 */ /* 0x0003e80000100a00 */
[----:B------:R2:W-:Y:S01]  /*21ad0*/  STL.64 [R1+0x1aa0], R2 ;  /* 0x001aa00201007387 */ /* 0x0005e20000100a00 */
[----:B------:R-:W-:-:S03]  /*21ae0*/  ISETP.GE.U32.AND P2, PT, R42, 0x7ffffe96, PT ;  /* 0x7ffffe962a00780c */ /* 0x000fc60003f46070 */
[----:B------:R-:W4:Y:S04]  /*21af0*/  LDL.LU.64 R238, [R1+0x770] ;  /* 0x0007700001ee7983 */ /* 0x000f280000300a00 */
[----:B------:R-:W4:Y:S04]  /*21b00*/  LDL.LU.64 R248, [R1+0x768] ;  /* 0x0007680001f87983 */ /* 0x000f280000300a00 */
[----:B------:R3:W-:Y:S04]  /*21b10*/  LDGSTS.E [R15+0x70004], desc[UR60][R52.64], !P3 ;  /* 0x70004000340f7fae */ /* 0x0007e8000d92187c */
[----:B------:R-:W-:Y:S04]  /*21b20*/  LDGSTS.E [R15+0x74004], desc[UR60][R8.64], !P3 ;  /* 0x74004000080f7fae */ /* 0x000fe8000d92187c */
[----:B------:R1:W-:Y:S01]  /*21b30*/  LDGSTS.E [R15+0x78004], desc[UR60][R6.64], !P3 ;  /* 0x78004000060f7fae */ /* 0x0003e2000d92187c */
[----:B---3--:R-:W-:-:S03]  /*21b40*/  IMAD.WIDE R52, R4, 0x4, R112 ;  /* 0x0000000404347825 */ /* 0x008fc600078e0270 */
[----:B------:R2:W-:Y:S04]  /*21b50*/  LDGSTS.E [R15+0x7c004], desc[UR60][R2.64], !P3 ;  /* 0x7c004000020f7fae */ /* 0x0005e8000d92187c */
[----:B------:R-:W3:Y:S01]  /*21b60*/  LDL.LU.64 R152, [R1+0x760] ;  /* 0x0007600001987983 */ /* 0x000ee20000300a00 */
[----:B-1----:R-:W-:-:S03]  /*21b70*/  IMAD.WIDE R6, R4, 0x4, R114 ;  /* 0x0000000404067825 */ /* 0x002fc600078e0272 */
[----:B------:R-:W3:Y:S01]  /*21b80*/  LDL.LU.64 R8, [R1+0x758] ;  /* 0x0007580001087983 */ /* 0x000ee20000300a00 */
[----:B--2---:R-:W-:-:S03]  /*21b90*/  IMAD.WIDE R2, R4, 0x4, R116 ;  /* 0x0000000404027825 */ /* 0x004fc600078e0274 */
        /* <DEDUP_REMOVED lines=10> */
[----:B-1----:R-:W3:Y:S04]  /*21c40*/  LDL.LU.64 R6, [R1+0x740] ;  /* 0x0007400001067983 */ /* 0x002ee80000300a00 */
[----:B--2---:R-:W2:Y:S01]  /*21c50*/  LDL.LU.64 R2, [R1+0x738] ;  /* 0x0007380001027983 */ /* 0x004ea20000300a00 */
[----:B------:R-:W-:-:S02]  /*21c60*/  VIADD R42, R43, 0xffffff14 ;  /* 0xffffff142b2a7836 */ /* 0x000fc40000000000 */
[----:B------:R-:W-:Y:S01]  /*21c70*/  IMAD.WIDE R56, R4, 0x4, R120 ;  /* 0x0000000404387825 */ /* 0x000fe200078e0278 */
[----:B------:R-:W-:Y:S01]  /*21c80*/  STL.64 [R1+0x1a70], R58 ;  /* 0x001a703a01007387 */ /* 0x000fe20000100a00 */
[----:B------:R-:W1:Y:S01]  /*21c90*/  LDC R43, c[0x0][0x230] ;  /* 0x00008c00ff2b7b82 */ /* 0x000e620000000800 */
[----:B------:R-:W-:Y:S01]  /*21ca0*/  ISETP.GE.U32.AND P3, PT, R42, 0x7ffffe95, PT ;  /* 0x7ffffe952a00780c */ /* 0x000fe20003f66070 */
[C---:B------:R-:W-:Y:S01]  /*21cb0*/  IMAD.WIDE R54, R4.reuse, 0x4, R122 ;  /* 0x0000000404367825 */ /* 0x040fe200078e027a */
[----:B------:R-:W-:Y:S03]  /*21cc0*/  STL.64 [R1+0x1a68], R56 ;  /* 0x001a683801007387 */ /* 0x000fe60000100a00 */
[C---:B------:R-:W-:Y:S01]  /*21cd0*/  IMAD.WIDE R52, R4.reuse, 0x4, R124 ;  /* 0x0000000404347825 */ /* 0x040fe200078e027c */
[----:B------:R4:W-:Y:S07]  /*21ce0*/  STL.64 [R1+0x1a58], R54 ;  /* 0x001a583601007387 */ /* 0x0009ee0000100a00 */
[----:B------:R-:W-:Y:S04]  /*21cf0*/  LDGSTS.E [R15+0x7000c], desc[UR60][R58.64], !P3 ;  /* 0x7000c0003a0f7fae */ /* 0x000fe8000d92187c */
[----:B------:R-:W-:Y:S04]  /*21d00*/  LDGSTS.E [R15+0x7400c], desc[UR60][R56.64], !P3 ;  /* 0x7400c000380f7fae */ /* 0x000fe8000d92187c */
[----:B------:R4:W-:Y:S04]  /*21d10*/  LDGSTS.E [R15+0x7800c], desc[UR60][R54.64], !P3 ;  /* 0x7800c000360f7fae */ /* 0x0009e8000d92187c */
[----:B------:R4:W-:Y:S04]  /*21d20*/  STL.64 [R1+0x1a60], R52 ;  /* 0x001a603401007387 */ /* 0x0009e80000100a00 */
[----:B------:R4:W-:Y:S04]  /*21d30*/  LDGSTS.E [R15+0x7c00c], desc[UR60][R52.64], !P3 ;  /* 0x7c00c000340f7fae */ /* 0x0009e8000d92187c */
[----:B------:R-:W2:Y:S04]  /*21d40*/  LDL.LU.64 R244, [R1+0x730] ;  /* 0x0007300001f47983 */ /* 0x000ea80000300a00 */
[----:B------:R-:W2:Y:S04]  /*21d50*/  LDL.LU.64 R246, [R1+0x728] ;  /* 0x0007280001f67983 */ /* 0x000ea80000300a00 */
[----:B------:R3:W-:Y:S01]  /*21d60*/  STL.64 [R1+0x2c90], R14 ;  /* 0x002c900e01007387 */ /* 0x0007e20000100a00 */
[----:B----4-:R-:W-:-:S04]  /*21d70*/  IMAD.WIDE R54, R4, 0x4, R238 ;  /* 0x0000000404367825 */ /* 0x010fc800078e02ee */
[C---:B------:R-:W-:Y:S01]  /*21d80*/  IMAD.WIDE R52, R4.reuse, 0x4, R248 ;  /* 0x0000000404347825 */ /* 0x040fe200078e02f8 */
[----:B------:R4:W-:Y:S04]  /*21d90*/  STL.64 [R1+0x1a30], R54 ;  /* 0x001a303601007387 */ /* 0x0009e80000100a00 */
[----:B------:R-:W2:Y:S04]  /*21da0*/  LDL.LU.64 R238, [R1+0x720] ;  /* 0x0007200001ee7983 */ /* 0x000ea80000300a00 */
[----:B------:R-:W-:Y:S04]  /*21db0*/  STL.64 [R1+0x1a28], R52 ;  /* 0x001a283401007387 */ /* 0x000fe80000100a00 */
[----:B------:R-:W2:Y:S04]  /*21dc0*/  LDL.LU.64 R248, [R1+0x718] ;  /* 0x0007180001f87983 */ /* 0x000ea80000300a00 */
[----:B------:R4:W-:Y:S01]  /*21dd0*/  LDGSTS.E [R16+0x40000], desc[UR60][R54.64], !P4 ;  /* 0x4000000036107fae */ /* 0x0009e2000e12187c */
[----:B---3--:R-:W-:-:S03]  /*21de0*/  IMAD.WIDE R14, R4, 0x4, R152 ;  /* 0x00000004040e7825 */ /* 0x008fc600078e0298 */
[----:B------:R3:W-:Y:S01]  /*21df0*/  LDGSTS.E [R16+0x44000], desc[UR60][R52.64], !P4 ;  /* 0x4400000034107fae */ /* 0x0007e2000e12187c */
[----:B------:R-:W-:-:S03]  /*21e00*/  IMAD.WIDE R8, R4, 0x4, R8 ;  /* 0x0000000404087825 */ /* 0x000fc600078e0208 */
[----:B------:R-:W-:Y:S04]  /*21e10*/  STL.64 [R1+0x1a20], R14 ;  /* 0x001a200e01007387 */ /* 0x000fe80000100a00 */
[----:B------:R1:W-:Y:S04]  /*21e20*/  STL.64 [R1+0x1a50], R8 ;  /* 0x001a500801007387 */ /* 0x0003e80000100a00 */
[----:B------:R-:W2:Y:S04]  /*21e30*/  LDL.LU.64 R152, [R1+0x710] ;  /* 0x0007100001987983 */ /* 0x000ea80000300a00 */
[----:B------:R2:W-:Y:S04]  /*21e40*/  LDGSTS.E [R16+0x48000], desc[UR60][R14.64], !P4 ;  /* 0x480000000e107fae */ /* 0x0005e8000e12187c */
[----:B------:R-:W-:Y:S01]  /*21e50*/  LDGSTS.E [R16+0x4c000], desc[UR60][R8.64], !P4 ;  /* 0x4c00000008107fae */ /* 0x000fe2000e12187c */
[----:B------:R-:W-:-:S05]  /*21e60*/  IMAD.WIDE R56, R4, 0x4, R240 ;  /* 0x0000000404387825 */ /* 0x000fca00078e02f0 */
[----:B------:R2:W-:Y:S01]  /*21e70*/  LDGSTS.E [R16+0x40004], desc[UR60][R56.64], !P0 ;  /* 0x4000400038107fae */ /* 0x0005e2000c12187c */
[----:B----4-:R-:W-:-:S03]  /*21e80*/  IMAD.WIDE R54, R4, 0x4, R242 ;  /* 0x0000000404367825 */ /* 0x010fc600078e02f2 */
[----:B-1----:R-:W4:Y:S04]  /*21e90*/  LDL.LU.64 R8, [R1+0x708] ;  /* 0x0007080001087983 */ /* 0x002f280000300a00 */
[----:B------:R1:W-:Y:S04]  /*21ea0*/  STL.64 [R1+0x19a8], R56 ;  /* 0x0019a83801007387 */ /* 0x0003e80000100a00 */
[----:B------:R1:W-:Y:S01]  /*21eb0*/  LDGSTS.E [R16+0x44004], desc[UR60][R54.64], !P0 ;  /* 0x4400400036107fae */ /* 0x0003e2000c12187c */
[----:B---3--:R-:W-:-:S03]  /*21ec0*/  IMAD.WIDE R52, R4, 0x4, R6 ;  /* 0x0000000404347825 */ /* 0x008fc600078e0206 */
[----:B------:R-:W3:Y:S01]  /*21ed0*/  LDL.LU.64 R6, [R1+0x700] ;  /* 0x0007000001067983 */ /* 0x000ee20000300a00 */
[----:B--2---:R-:W-:-:S03]  /*21ee0*/  IMAD.WIDE R14, R4, 0x4, R2 ;  /* 0x00000004040e7825 */ /* 0x004fc600078e0202 */
[----:B------:R2:W-:Y:S04]  /*21ef0*/  STL.64 [R1+0x1a18], R54 ;  /* 0x001a183601007387 */ /* 0x0005e80000100a00 */
[----:B------:R-:W3:Y:S04]  /*21f00*/  LDL.LU.64 R2, [R1+0x6f8] ;  /* 0x0006f80001027983 */ /* 0x000ee80000300a00 */
[----:B------:R2:W-:Y:S04]  /*21f10*/  STL.64 [R1+0x1a10], R52 ;  /* 0x001a103401007387 */ /* 0x0005e80000100a00 */
[----:B------:R2:W-:Y:S04]  /*21f20*/  STL.64 [R1+0x1a48], R14 ;  /* 0x001a480e01007387 */ /* 0x0005e80000100a00 */
[----:B------:R2:W-:Y:S04]  /*21f30*/  LDGSTS.E [R16+0x48004], desc[UR60][R52.64], !P0 ;  /* 0x4800400034107fae */ /* 0x0005e8000c12187c */
[----:B------:R-:W3:Y:S04]  /*21f40*/  LDL.LU.64 R240, [R1+0x470] ;  /* 0x0004700001f07983 */ /* 0x000ee80000300a00 */
[----:B------:R2:W-:Y:S04]  /*21f50*/  LDGSTS.E [R16+0x4c004], desc[UR60][R14.64], !P0 ;  /* 0x4c0040000e107fae */ /* 0x0005e8000c12187c */
[----:B------:R-:W3:Y:S01]  /*21f60*/  LDL.LU.64 R242, [R1+0x468] ;  /* 0x0004680001f27983 */ /* 0x000ee20000300a00 */
[----:B-1----:R-:W-:-:S04]  /*21f70*/  IMAD.WIDE R56, R4, 0x4, R244 ;  /* 0x0000000404387825 */ /* 0x002fc800078e02f4 */
[C---:B--2---:R-:W-:Y:S01]  /*21f80*/  IMAD.WIDE R54, R4.reuse, 0x4, R246 ;  /* 0x0000000404367825 */ /* 0x044fe200078e02f6 */
[----:B------:R-:W-:Y:S04]  /*21f90*/  STL.64 [R1+0x19a0], R56 ;  /* 0x0019a03801007387 */ /* 0x000fe80000100a00 */
[----:B------:R-:W2:Y:S04]  /*21fa0*/  LDL.LU.64 R244, [R1+0x460] ;  /* 0x0004600001f47983 */ /* 0x000ea80000300a00 */
[----:B------:R-:W-:Y:S04]  /*21fb0*/  STL.64 [R1+0x1a08], R54 ;  /* 0x001a083601007387 */ /* 0x000fe80000100a00 */
[----:B------:R-:W-:Y:S04]  /*21fc0*/  LDGSTS.E [R16+0x40008], desc[UR60][R56.64], !P6 ;  /* 0x4000800038107fae */ /* 0x000fe8000f12187c */
[----:B------:R-:W2:Y:S04]  /*21fd0*/  LDL.LU.64 R246, [R1+0x458] ;  /* 0x0004580001f67983 */ /* 0x000ea80000300a00 */
[----:B------:R-:W-:Y:S01]  /*21fe0*/  LDGSTS.E [R16+0x44008], desc[UR60][R54.64], !P6 ;  /* 0x4400800036107fae */ /* 0x000fe2000f12187c */
[----:B------:R-:W-:-:S04]  /*21ff0*/  IMAD.WIDE R52, R4, 0x4, R238 ;  /* 0x0000000404347825 */ /* 0x000fc800078e02ee */
[C---:B------:R-:W-:Y:S01]  /*22000*/  IMAD.WIDE R14, R4.reuse, 0x4, R248 ;  /* 0x00000004040e7825 */ /* 0x040fe200078e02f8 */
[----:B------:R-:W-:Y:S04]  /*22010*/  STL.64 [R1+0x19c0], R52 ;  /* 0x0019c03401007387 */ /* 0x000fe80000100a00 */
[----:B------:R-:W-:Y:S04]  /*22020*/  LDGSTS.E [R16+0x48008], desc[UR60][R52.64], !P6 ;  /* 0x4800800034107fae */ /* 0x000fe8000f12187c */
[----:B------:R1:W-:Y:S04]  /*22030*/  STL.64 [R1+0x1a38], R14 ;  /* 0x001a380e01007387 */ /* 0x0003e80000100a00 */
[----:B------:R1:W-:Y:S04]  /*22040*/  LDGSTS.E [R16+0x4c008], desc[UR60][R14.64], !P6 ;  /* 0x4c0080000e107fae */ /* 0x0003e8000f12187c */
[----:B------:R-:W2:Y:S04]  /*22050*/  LDL.LU.64 R236, [R1+0x450] ;  /* 0x0004500001ec7983 */ /* 0x000ea80000300a00 */
[----:B------:R-:W2:Y:S01]  /*22060*/  LDL.LU.64 R238, [R1+0x448] ;  /* 0x0004480001ee7983 */ /* 0x000ea20000300a00 */
[----:B-1----:R-:W-:-:S05]  /*22070*/  IMAD.WIDE R14, R4, 0x4, R152 ;  /* 0x00000004040e7825 */ /* 0x002fca00078e0298 */
[----:B------:R-:W-:Y:S04]  /*22080*/  STL.64 [R1+0x1998], R14 ;  /* 0x0019980e01007387 */ /* 0x000fe80000100a00 */
[----:B------:R-:W2:Y:S04]  /*22090*/  LDL.LU.64 R248, [R1+0x440] ;  /* 0x0004400001f87983 */ /* 0x000ea80000300a00 */
[----:B------:R1:W-:Y:S01]  /*220a0*/  LDGSTS.E [R16+0x4000c], desc[UR60][R14.64], !P5 ;  /* 0x4000c0000e107fae */ /* 0x0003e2000e92187c */
[----:B----4-:R-:W-:-:S05]  /*220b0*/  IMAD.WIDE R8, R4, 0x4, R8 ;  /* 0x0000000404087825 */ /* 0x010fca00078e0208 */
[----:B------:R4:W-:Y:S04]  /*220c0*/  STL.64 [R1+0x19b8], R8 ;  /* 0x0019b80801007387 */ /* 0x0009e80000100a00 */
[----:B------:R-:W2:Y:S04]  /*220d0*/  LDL.LU.64 R152, [R1+0x438] ;  /* 0x0004380001987983 */ /* 0x000ea80000300a00 */
[----:B------:R-:W-:Y:S01]  /*220e0*/  LDGSTS.E [R16+0x4400c], desc[UR60][R8.64], !P5 ;  /* 0x4400c00008107fae */ /* 0x000fe2000e92187c */
[----:B---3--:R-:W-:-:S04]  /*220f0*/  IMAD.WIDE R6, R4, 0x4, R6 ;  /* 0x0000000404067825 */ /* 0x008fc800078e0206 */
[----:B------:R-:W-:Y:S01]  /*22100*/  IMAD.WIDE R2, R4, 0x4, R2 ;  /* 0x0000000404027825 */ /* 0x000fe200078e0202 */
[----:B------:R3:W-:Y:S04]  /*22110*/  STL.64 [R1+0x19b0], R6 ;  /* 0x0019b00601007387 */ /* 0x0007e80000100a00 */
[----:B------:R1:W-:Y:S04]  /*22120*/  STL.64 [R1+0x1a40], R2 ;  /* 0x001a400201007387 */ /* 0x0003e80000100a00 */
[----:B----4-:R-:W4:Y:S04]  /*22130*/  LDL.LU.64 R8, [R1+0x430] ;  /* 0x0004300001087983 */ /* 0x010f280000300a00 */
[----:B------:R-:W-:Y:S04]  /*22140*/  LDGSTS.E [R16+0x4800c], desc[UR60][R6.64], !P5 ;  /* 0x4800c00006107fae */ /* 0x000fe8000e92187c */
[----:B------:R-:W-:Y:S04]  /*22150*/  LDGSTS.E [R16+0x4c00c], desc[UR60][R2.64], !P5 ;  /* 0x4c00c00002107fae */ /* 0x000fe8000e92187c */
[----:B---3--:R-:W3:Y:S04]  /*22160*/  LDL.LU.64 R6, [R1+0x428] ;  /* 0x0004280001067983 */ /* 0x008ee80000300a00 */
[----:B-1----:R-:W3:Y:S01]  /*22170*/  LDL.LU.64 R2, [R1+0x420] ;  /* 0x0004200001027983 */ /* 0x002ee20000300a00 */
[----:B------:R-:W-:-:S02]  /*22180*/  IADD3 R42, R51, -0x91, RZ ;  /* 0xffffff6f332a7810 */ /* 0x000fc40007ffe0ff */
[----:B------:R-:W1:Y:S02]  /*22190*/  LDC R51, c[0x0][0x230] ;  /* 0x00008c00ff337b82 */ /* 0x000e640000000800 */
[----:B------:R-:W-:Y:S01]  /*221a0*/  ISETP.GE.U32.AND P2, PT, R42, 0x7ffffef0, PT ;  /* 0x7ffffef02a00780c */ /* 0x000fe20003f46070 */
[----:B------:R-:W-:-:S05]  /*221b0*/  VIADD R42, R50, 0xffffff6e ;  /* 0xffffff6e322a7836 */ /* 0x000fca0000000000 */
[----:B------:R-:W2:Y:S01]  /*221c0*/  LDC R50, c[0x0][0x230] ;  /* 0x00008c00ff327b82 */ /* 0x000ea20000000800 */
[----:B------:R-:W-:Y:S01]  /*221d0*/  ISETP.GE.U32.AND P3, PT, R42, 0x7ffffeef, PT ;  /* 0x7ffffeef2a00780c */ /* 0x000fe20003f66070 */
[----:B------:R-:W-:-:S06]  /*221e0*/  VIADD R42, R43, 0xffffff6d ;  /* 0xffffff6d2b2a7836 */ /* 0x000fcc0000000000 */
[----:B------:R-:W2:Y:S01]  /*221f0*/  LDC R43, c[0x0][0x230] ;  /* 0x00008c00ff2b7b82 */ /* 0x000ea20000000800 */
[----:B------:R-:W-:Y:S01]  /*22200*/  ISETP.GE.U32.AND P4, PT, R42, 0x7ffffeee, PT ;  /* 0x7ffffeee2a00780c */ /* 0x000fe20003f86070 */
[----:B-1----:R-:W-:Y:S02]  /*22210*/  VIADD R42, R51, 0xffffff6c ;  /* 0xffffff6c332a7836 */ /* 0x002fe40000000000 */
[----:B------:R-:W-:-:S04]  /*22220*/  IMAD.WIDE R56, R4, 0x4, R240 ;  /* 0x0000000404387825 */ /* 0x000fc800078e02f0 */
[----:B------:R-:W1:Y:S01]  /*22230*/  LDC R51, c[0x0][0x230] ;  /* 0x00008c00ff337b82 */ /* 0x000e620000000800 */
[----:B------:R-:W-:Y:S02]  /*22240*/  ISETP.GE.U32.AND P0, PT, R42, 0x7ffffeed, PT ;  /* 0x7ffffeed2a00780c */ /* 0x000fe40003f06070 */
[----:B--2---:R-:W-:Y:S01]  /*22250*/  IADD3 R42, R50, -0xad, RZ ;  /* 0xffffff53322a7810 */ /* 0x004fe20007ffe0ff */
[----:B------:R-:W-:Y:S01]  /*22260*/  IMAD.WIDE R54, R4, 0x4, R242 ;  /* 0x0000000404367825 */ /* 0x000fe200078e02f2 */
[----:B------:R2:W-:Y:S03]  /*22270*/  STL.64 [R1+0x1990], R56 ;  /* 0x0019903801007387 */ /* 0x0005e60000100a00 */
[----:B------:R-:W3:Y:S01]  /*22280*/  LDC R50, c[0x0][0x230] ;  /* 0x00008c00ff327b82 */ /* 0x000ee20000000800 */
[----:B------:R-:W-:Y:S01]  /*22290*/  ISETP.GE.U32.AND P6, PT, R42, 0x7ffffed4, PT ;  /* 0x7ffffed42a00780c */ /* 0x000fe20003fc6070 */
[----:B------:R-:W-:-:S04]  /*222a0*/  IMAD.WIDE R52, R4, 0x4, R244 ;  /* 0x0000000404347825 */ /* 0x000fc800078e02f4 */
[----:B------:R-:W-:Y:S02]  /*222b0*/  VIADD R42, R43, 0xffffff52 ;  /* 0xffffff522b2a7836 */ /* 0x000fe40000000000 */
[----:B------:R-:W-:Y:S01]  /*222c0*/  IMAD.WIDE R14, R4, 0x4, R246 ;  /* 0x00000004040e7825 */ /* 0x000fe200078e02f6 */
[----:B------:R2:W-:Y:S01]  /*222d0*/  STL.64 [R1+0x1988], R54 ;  /* 0x0019883601007387 */ /* 0x0005e20000100a00 */
[----:B------:R-:W3:Y:S01]  /*222e0*/  LDC R43, c[0x0][0x230] ;  /* 0x00008c00ff2b7b82 */ /* 0x000ee20000000800 */
[----:B------:R-:W-:Y:S02]  /*222f0*/  ISETP.GE.U32.AND P5, PT, R42, 0x7ffffed3, PT ;  /* 0x7ffffed32a00780c */ /* 0x000fe40003fa6070 */
[----:B------:R1:W-:Y:S04]  /*22300*/  STL.64 [R1+0x1980], R52 ;  /* 0x0019803401007387 */ /* 0x0003e80000100a00 */
[----:B------:R2:W-:Y:S04]  /*22310*/  LDGSTS.E [R16+0x50000], desc[UR60][R56.64], !P6 ;  /* 0x5000000038107fae */ /* 0x0005e8000f12187c */
[----:B------:R-:W3:Y:S04]  /*22320*/  LDL.LU.64 R240, [R1+0x418] ;  /* 0x0004180001f07983 */ /* 0x000ee80000300a00 */
[----:B------:R1:W-:Y:S04]  /*22330*/  STL.64 [R1+0x1978], R14 ;  /* 0x0019780e01007387 */ /* 0x0003e80000100a00 */
[----:B------:R1:W-:Y:S04]  /*22340*/  LDGSTS.E [R16+0x54000], desc[UR60][R54.64], !P6 ;  /* 0x5400000036107fae */ /* 0x0003e8000f12187c */
[----:B------:R1:W-:Y:S04]  /*22350*/  LDGSTS.E [R16+0x58000], desc[UR60][R52.64], !P6 ;  /* 0x5800000034107fae */ /* 0x0003e8000f12187c */
[----:B------:R-:W3:Y:S04]  /*22360*/  LDL.LU.64 R242, [R1+0x410] ;  /* 0x0004100001f27983 */ /* 0x000ee80000300a00 */
[----:B------:R-:W3:Y:S04]  /*22370*/  LDL.LU.64 R244, [R1+0x408] ;  /* 0x0004080001f47983 */ /* 0x000ee80000300a00 */
[----:B------:R-:W3:Y:S04]  /*22380*/  LDL.LU.64 R246, [R1+0x400] ;  /* 0x0004000001f67983 */ /* 0x000ee80000300a00 */
[----:B------:R1:W-:Y:S01]  /*22390*/  LDGSTS.E [R16+0x5c000], desc[UR60][R14.64], !P6 ;  /* 0x5c0000000e107fae */ /* 0x0003e2000f12187c */
[----:B--2---:R-:W-:-:S04]  /*223a0*/  IMAD.WIDE R56, R4, 0x4, R236 ;  /* 0x0000000404387825 */ /* 0x004fc800078e02ec */
[C---:B-1----:R-:W-:Y:S01]  /*223b0*/  IMAD.WIDE R54, R4.reuse, 0x4, R238 ;  /* 0x0000000404367825 */ /* 0x042fe200078e02ee */
[----:B------:R4:W-:Y:S04]  /*223c0*/  STL.64 [R1+0x1970], R56 ;  /* 0x0019703801007387 */ /* 0x0009e80000100a00 */
[----:B------:R3:W-:Y:S04]  /*223d0*/  STL.64 [R1+0x1968], R54 ;  /* 0x0019683601007387 */ /* 0x0007e80000100a00 */
[----:B------:R4:W-:Y:S01]  /*223e0*/  LDGSTS.E [R16+0x50004], desc[UR60][R56.64], !P5 ;  /* 0x5000400038107fae */ /* 0x0009e2000e92187c */
[----:B------:R-:W-:-:S03]  /*223f0*/  IMAD.WIDE R52, R4, 0x4, R248 ;  /* 0x0000000404347825 */ /* 0x000fc600078e02f8 */
[----:B------:R3:W-:Y:S04]  /*22400*/  LDGSTS.E [R16+0x54004], desc[UR60][R54.64], !P5 ;  /* 0x5400400036107fae */ /* 0x0007e8000e92187c */
[----:B------:R1:W-:Y:S04]  /*22410*/  STL.64 [R1+0x1960], R52 ;  /* 0x0019603401007387 */ /* 0x0003e80000100a00 */
[----:B------:R-:W2:Y:S04]  /*22420*/  LDL.LU.64 R248, [R1+0x3f8] ;  /* 0x0003f80001f87983 */ /* 0x000ea80000300a00 */
[----:B------:R1:W-:Y:S01]  /*22430*/  LDGSTS.E [R16+0x58004], desc[UR60][R52.64], !P5 ;  /* 0x5800400034107fae */ /* 0x0003e2000e92187c */
[----:B------:R-:W-:-:S05]  /*22440*/  IMAD.WIDE R14, R4, 0x4, R152 ;  /* 0x00000004040e7825 */ /* 0x000fca00078e0298 */
[----:B------:R1:W-:Y:S01]  /*22450*/  STL.64 [R1+0x1958], R14 ;  /* 0x0019580e01007387 */ /* 0x0003e20000100a00 */
[----:B------:R-:W-:Y:S02]  /*22460*/  VIADD R42, R51, 0xffffff51 ;  /* 0xffffff51332a7836 */ /* 0x000fe40000000000 */
[----:B------:R-:W2:Y:S01]  /*22470*/  LDC R51, c[0x0][0x230] ;  /* 0x00008c00ff337b82 */ /* 0x000ea20000000800 */
[----:B------:R1:W-:Y:S01]  /*22480*/  LDGSTS.E [R16+0x5c004], desc[UR60][R14.64], !P5 ;  /* 0x5c0040000e107fae */ /* 0x0003e2000e92187c */
[----:B----4-:R-:W-:-:S04]  /*22490*/  IMAD.WIDE R56, R4, 0x4, R8 ;  /* 0x0000000404387825 */ /* 0x010fc800078e0208 */
[----:B---3--:R-:W-:-:S04]  /*224a0*/  IMAD.WIDE R54, R4, 0x4, R6 ;  /* 0x0000000404367825 */ /* 0x008fc800078e0206 */
[----:B-1----:R-:W-:Y:S02]  /*224b0*/  IMAD.WIDE R52, R4, 0x4, R2 ;  /* 0x0000000404347825 */ /* 0x002fe400078e0202 */
[----:B------:R-:W3:Y:S04]  /*224c0*/  LDL.LU.64 R2, [R1+0x170] ;  /* 0x0001700001027983 */ /* 0x000ee80000300a00 */
        /* <DEDUP_REMOVED lines=8> */
[----:B------:R-:W4:Y:S03]  /*22550*/  LDC R50, c[0x0][0x230] ;  /* 0x00008c00ff327b82 */ /* 0x000f260000000800 */
[----:B------:R-:W-:-:S07]  /*22560*/  ISETP.GE.U32.AND P5, PT, R42, 0x7ffffed1, PT ;  /* 0x7ffffed12a00780c */ /* 0x000fce0003fa6070 */
[----:B------:R1:W-:Y:S04]  /*22570*/  LDGSTS.E [R16+0x50008], desc[UR60][R56.64], !P6 ;  /* 0x5000800038107fae */ /* 0x0003e8000f12187c */
[----:B------:R1:W-:Y:S04]  /*22580*/  LDGSTS.E [R16+0x54008], desc[UR60][R54.64], !P6 ;  /* 0x5400800036107fae */ /* 0x0003e8000f12187c */
[----:B------:R1:W-:Y:S01]  /*22590*/  LDGSTS.E [R16+0x58008], desc[UR60][R52.64], !P6 ;  /* 0x5800800034107fae */ /* 0x0003e2000f12187c */
[----:B------:R-:W-:-:S05]  /*225a0*/  IMAD.WIDE R14, R4, 0x4, R240 ;  /* 0x00000004040e7825 */ /* 0x000fca00078e02f0 */
[----:B------:R2:W-:Y:S04]  /*225b0*/  STL.64 [R1+0x1938], R14 ;  /* 0x0019380e01007387 */ /* 0x0005e80000100a00 */
[----:B------:R-:W4:Y:S01]  /*225c0*/  LDL.LU.64 R234, [R1+0x150] ;  /* 0x0001500001ea7983 */ /* 0x000f220000300a00 */
[----:B------:R-:W-:Y:S02]  /*225d0*/  IADD3 R42, R43, -0xcd, RZ ;  /* 0xffffff332b2a7810 */ /* 0x000fe40007ffe0ff */
[----:B------:R-:W4:Y:S01]  /*225e0*/  LDC R43, c[0x0][0x230] ;  /* 0x00008c00ff2b7b82 */ /* 0x000f220000000800 */
[----:B------:R2:W-:Y:S01]  /*225f0*/  LDGSTS.E [R16+0x5c008], desc[UR60][R14.64], !P6 ;  /* 0x5c0080000e107fae */ /* 0x0005e2000f12187c */
[----:B-1----:R-:W-:-:S04]  /*22600*/  IMAD.WIDE R56, R4, 0x4, R242 ;  /* 0x0000000404387825 */ /* 0x002fc800078e02f2 */
[C---:B------:R-:W-:Y:S01]  /*22610*/  IMAD.WIDE R54, R4.reuse, 0x4, R244 ;  /* 0x0000000404367825 */ /* 0x040fe200078e02f4 */
[----:B------:R-:W-:Y:S03]  /*22620*/  STL.64 [R1+0x1930], R56 ;  /* 0x0019303801007387 */ /* 0x000fe60000100a00 */
[----:B------:R-:W-:Y:S01]  /*22630*/  IMAD.WIDE R52, R4, 0x4, R246 ;  /* 0x0000000404347825 */ /* 0x000fe200078e02f6 */
[----:B------:R-:W4:Y:S04]  /*22640*/  LDL.LU.64 R236, [R1+0x148] ;  /* 0x0001480001ec7983 */ /* 0x000f280000300a00 */
[----:B------:R-:W-:Y:S04]  /*22650*/  STL.64 [R1+0x1928], R54 ;  /* 0x0019283601007387 */ /* 0x000fe80000100a00 */
[----:B------:R-:W4:Y:S04]  /*22660*/  LDL.LU.64 R238, [R1+0x140] ;  /* 0x0001400001ee7983 */ /* 0x000f280000300a00 */
[----:B------:R1:W-:Y:S01]  /*22670*/  STL.64 [R1+0x1920], R52 ;  /* 0x0019203401007387 */ /* 0x0003e20000100a00 */
[----:B------:R-:W-:-:S03]  /*22680*/  ISETP.GE.U32.AND P6, PT, R42, 0x7ffffeb4, PT ;  /* 0x7ffffeb42a00780c */ /* 0x000fc60003fc6070 */
[----:B------:R-:W4:Y:S04]  /*22690*/  LDL.LU.64 R240, [R1+0x138] ;  /* 0x0001380001f07983 */ /* 0x000f280000300a00 */
[----:B------:R-:W-:Y:S04]  /*226a0*/  LDGSTS.E [R16+0x5000c], desc[UR60][R56.64], !P5 ;  /* 0x5000c00038107fae */ /* 0x000fe8000e92187c */
[----:B------:R-:W-:Y:S04]  /*226b0*/  LDGSTS.E [R16+0x5400c], desc[UR60][R54.64], !P5 ;  /* 0x5400c00036107fae */ /* 0x000fe8000e92187c */
[----:B------:R1:W-:Y:S01]  /*226c0*/  LDGSTS.E [R16+0x5800c], desc[UR60][R52.64], !P5 ;  /* 0x5800c00034107fae */ /* 0x0003e2000e92187c */
[C---:B--2---:R-:W-:Y:S01]  /*226d0*/  IMAD.WIDE R14, R4.reuse, 0x4, R248 ;  /* 0x00000004040e7825 */ /* 0x044fe200078e02f8 */
[----:B-1----:R-:W1:Y:S04]  /*226e0*/  LDC R52, c[0x0][0x230] ;  /* 0x00008c00ff347b82 */ /* 0x002e680000000800 */
[----:B------:R2:W-:Y:S04]  /*226f0*/  STL.64 [R1+0x1918], R14 ;  /* 0x0019180e01007387 */ /* 0x0005e80000100a00 */
[----:B------:R-:W2:Y:S04]  /*22700*/  LDL.LU.64 R242, [R1+0x130] ;  /* 0x0001300001f27983 */ /* 0x000ea80000300a00 */
[----:B------:R-:W2:Y:S04]  /*22710*/  LDL.LU.64 R244, [R1+0x128] ;  /* 0x0001280001f47983 */ /* 0x000ea80000300a00 */
[----:B------:R-:W2:Y:S04]  /*22720*/  LDL.LU.64 R246, [R1+0x120] ;  /* 0x0001200001f67983 */ /* 0x000ea80000300a00 */
[----:B------:R-:W2:Y:S04]  /*22730*/  LDL.LU.64 R248, [R1+0x118] ;  /* 0x0001180001f87983 */ /* 0x000ea80000300a00 */
[----:B------:R2:W-:Y:S01]  /*22740*/  LDGSTS.E [R16+0x5c00c], desc[UR60][R14.64], !P5 ;  /* 0x5c00c0000e107fae */ /* 0x0005e2000e92187c */
[----:B---3--:R-:W-:-:S04]  /*22750*/  IMAD.WIDE R2, R4, 0x4, R2 ;  /* 0x0000000404027825 */ /* 0x008fc800078e0202 */
[C---:B----4-:R-:W-:Y:S01]  /*22760*/  IMAD.WIDE R56, R4.reuse, 0x4, R152 ;  /* 0x0000000404387825 */ /* 0x050fe200078e0298 */
[----:B------:R3:W-:Y:S03]  /*22770*/  STL.64 [R1+0x1910], R2 ;  /* 0x0019100201007387 */ /* 0x0007e60000100a00 */
[C---:B------:R-:W-:Y:S01]  /*22780*/  IMAD.WIDE R54, R4.reuse, 0x4, R8 ;  /* 0x0000000404367825 */ /* 0x040fe200078e0208 */
[----:B------:R4:W-:Y:S04]  /*22790*/  STL.64 [R1+0x1908], R56 ;  /* 0x0019083801007387 */ /* 0x0009e80000100a00 */
[----:B------:R1:W-:Y:S01]  /*227a0*/  STL.64 [R1+0x1900], R54 ;  /* 0x0019003601007387 */ /* 0x0003e20000100a00 */
[----:B--2---:R-:W-:-:S03]  /*227b0*/  IMAD.WIDE R14, R4, 0x4, R6 ;  /* 0x00000004040e7825 */ /* 0x004fc600078e0206 */
[----:B------:R-:W2:Y:S04]  /*227c0*/  LDL.LU.64 R152, [R1+0x110] ;  /* 0x0001100001987983 */ /* 0x000ea80000300a00 */
[----:B------:R1:W-:Y:S04]  /*227d0*/  STL.64 [R1+0x18f8], R14 ;  /* 0x0018f80e01007387 */ /* 0x0003e80000100a00 */
[----:B------:R-:W2:Y:S04]  /*227e0*/  LDL.LU.64 R8, [R1+0x108] ;  /* 0x0001080001087983 */ /* 0x000ea80000300a00 */
[----:B------:R-:W-:Y:S04]  /*227f0*/  LDGSTS.E [R16+0x60000], desc[UR60][R2.64], !P6 ;  /* 0x6000000002107fae */ /* 0x000fe8000f12187c */
[----:B------:R-:W2:Y:S01]  /*22800*/  LDL.LU.64 R6, [R1+0x100] ;  /* 0x0001000001067983 */ /* 0x000ea20000300a00 */
[----:B------:R-:W-:-:S02]  /*22810*/  VIADD R42, R51, 0xffffff32 ;  /* 0xffffff32332a7836 */ /* 0x000fc40000000000 */
[----:B------:R-:W1:Y:S01]  /*22820*/  LDC R51, c[0x0][0x230] ;  /* 0x00008c00ff337b82 */ /* 0x000e620000000800 */
        /* <DEDUP_REMOVED lines=8> */
[----:B------:R-:W-:-:S03]  /*228b0*/  VIADD R42, R43, 0xffffff30 ;  /* 0xffffff302b2a7836 */ /* 0x000fc60000000000 */
[----:B------:R-:W3:Y:S01]  /*228c0*/  LDC R43, c[0x0][0x230] ;  /* 0x00008c00ff2b7b82 */ /* 0x000ee20000000800 */
[----:B------:R-:W-:-:S05]  /*228d0*/  IMAD.WIDE R58, R4, 0x4, R234 ;  /* 0x00000004043a7825 */ /* 0x000fca00078e02ea */
[----:B------:R1:W-:Y:S04]  /*228e0*/  STL.64 [R1+0x18f0], R58 ;  /* 0x0018f03a01007387 */ /* 0x0003e80000100a00 */
[----:B------:R1:W-:Y:S01]  /*228f0*/  LDGSTS.E [R16+0x60004], desc[UR60][R58.64], !P5 ;  /* 0x600040003a107fae */ /* 0x0003e2000e92187c */
[----:B----4-:R-:W-:-:S04]  /*22900*/  IMAD.WIDE R56, R4, 0x4, R236 ;  /* 0x0000000404387825 */ /* 0x010fc800078e02ec */
[C---:B-1----:R-:W-:Y:S01]  /*22910*/  IMAD.WIDE R54, R4.reuse, 0x4, R238 ;  /* 0x0000000404367825 */ /* 0x042fe200078e02ee */
        /* <DEDUP_REMOVED lines=8> */
[----:B------:R-:W-:Y:S01]  /*229a0*/  IADD3 R42, R52, -0xed, RZ ;  /* 0xffffff13342a7810 */ /* 0x000fe20007ffe0ff */
[----:B------:R-:W-:-:S04]  /*229b0*/  IMAD.WIDE R52, R4, 0x4, R142 ;  /* 0x0000000404347825 */ /* 0x000fc800078e028e */
[----:B------:R-:W-:-:S04]  /*229c0*/  IMAD.WIDE R58, R4, 0x4, R242 ;  /* 0x00000004043a7825 */ /* 0x000fc800078e02f2 */
[C---:B-1----:R-:W-:Y:S01]  /*229d0*/  IMAD.WIDE R56, R4.reuse, 0x4, R244 ;  /* 0x0000000404387825 */ /* 0x042fe200078e02f4 */
[----:B------:R-:W-:Y:S03]  /*229e0*/  LDGSTS.E [R16+0x60008], desc[UR60][R58.64], !P6 ;  /* 0x600080003a107fae */ /* 0x000fe6000f12187c */
[C---:B----4-:R-:W-:Y:S01]  /*229f0*/  IMAD.WIDE R54, R4.reuse, 0x4, R246 ;  /* 0x0000000404367825 */ /* 0x050fe200078e02f6 */
[----:B------:R-:W-:Y:S03]  /*22a00*/  LDGSTS.E [R16+0x64008], desc[UR60][R56.64], !P6 ;  /* 0x6400800038107fae */ /* 0x000fe6000f12187c */
[----:B------:R-:W-:Y:S01]  /*22a10*/  IMAD.WIDE R14, R4, 0x4, R248 ;  /* 0x00000004040e7825 */ /* 0x000fe200078e02f8 */
[----:B------:R-:W-:Y:S04]  /*22a20*/  STL.64 [R1+0x18d0], R58 ;  /* 0x0018d03a01007387 */ /* 0x000fe80000100a00 */
[----:B------:R-:W-:Y:S04]  /*22a30*/  LDGSTS.E [R16+0x68008], desc[UR60][R54.64], !P6 ;  /* 0x6800800036107fae */ /* 0x000fe8000f12187c */
[----:B------:R-:W-:Y:S04]  /*22a40*/  STL.64 [R1+0x18c8], R56 ;  /* 0x0018c83801007387 */ /* 0x000fe80000100a00 */
[----:B------:R1:W-:Y:S01]  /*22a50*/  LDGSTS.E [R16+0x6c008], desc[UR60][R14.64], !P6 ;  /* 0x6c0080000e107fae */ /* 0x0003e2000f12187c */
[----:B------:R-:W-:-:S03]  /*22a60*/  ISETP.GE.U32.AND P6, PT, R42, 0x7ffffe94, PT ;  /* 0x7ffffe942a00780c */ /* 0x000fc60003fc6070 */
[----:B------:R-:W-:Y:S04]  /*22a70*/  STL.64 [R1+0x18c0], R54 ;  /* 0x0018c03601007387 */ /* 0x000fe80000100a00 */
[----:B------:R1:W-:Y:S01]  /*22a80*/  STL.64 [R1+0x18b8], R14 ;  /* 0x0018b80e01007387 */ /* 0x0003e20000100a00 */
[----:B------:R-:W-:Y:S02]  /*22a90*/  VIADD R42, R51, 0xffffff12 ;  /* 0xffffff12332a7836 */ /* 0x000fe40000000000 */
[C---:B--2---:R-:W-:Y:S01]  /*22aa0*/  IMAD.WIDE R8, R4.reuse, 0x4, R8 ;  /* 0x0000000404087825 */ /* 0x044fe200078e0208 */
[----:B------:R-:W2:Y:S03]  /*22ab0*/  LDC R51, c[0x0][0x230] ;  /* 0x00008c00ff337b82 */ /* 0x000ea60000000800 */
[----:B-1----:R-:W-:-:S04]  /*22ac0*/  IMAD.WIDE R14, R4, 0x4, R152 ;  /* 0x00000004040e7825 */ /* 0x002fc800078e0298 */
[C---:B------:R-:W-:Y:S01]  /*22ad0*/  IMAD.WIDE R6, R4.reuse, 0x4, R6 ;  /* 0x0000000404067825 */ /* 0x040fe200078e0206 */
        /* <DEDUP_REMOVED lines=12> */
[----:B------:R1:W-:Y:S01]  /*22ba0*/  STL.64 [R1+0x1888], R14 ;  /* 0x0018880e01007387 */ /* 0x0003e20000100a00 */
[----:B------:R-:W-:-:S03]  /*22bb0*/  ISETP.GE.U32.AND P5, PT, R42, 0x7ffffe93, PT ;  /* 0x7ffffe932a00780c */ /* 0x000fc60003fa6070 */
        /* <DEDUP_REMOVED lines=12> */
[----:B------:R-:W-:-:S03]  /*22c80*/  VIADD R42, R50, 0xffffff11 ;  /* 0xffffff11322a7836 */ /* 0x000fc60000000000 */
[----:B------:R-:W-:Y:S01]  /*22c90*/  STL.64 [R1+0x1860], R8 ;  /* 0x0018600801007387 */ /* 0x000fe20000100a00 */
[C---:B------:R-:W-:Y:S01]  /*22ca0*/  IMAD.WIDE R56, R4.reuse, 0x4, R150 ;  /* 0x0000000404387825 */ /* 0x040fe200078e0296 */
[----:B------:R-:W4:Y:S03]  /*22cb0*/  LDC R50, c[0x0][0x230] ;  /* 0x00008c00ff327b82 */ /* 0x000f260000000800 */
[----:B---3--:R-:W-:Y:S01]  /*22cc0*/  IMAD.WIDE R2, R4, 0x4, R140 ;  /* 0x0000000404027825 */ /* 0x008fe200078e028c */
        /* <DEDUP_REMOVED lines=8> */
[----:B-1----:R-:W-:-:S03]  /*22d50*/  IMAD.WIDE R14, R4, 0x4, R144 ;  /* 0x00000004040e7825 */ /* 0x002fc600078e0290 */
[----:B------:R2:W-:Y:S04]  /*22d60*/  LDGSTS.E [R16+0x7c004], desc[UR60][R2.64], !P5 ;  /* 0x7c00400002107fae */ /* 0x0005e8000e92187c */
[----:B------:R-:W4:Y:S01]  /*22d70*/  LDL.LU.64 R152, [R1+0x6e0] ;  /* 0x0006e00001987983 */ /* 0x000f220000300a00 */
[----:B---3--:R-:W-:-:S03]  /*22d80*/  IMAD.WIDE R6, R4, 0x4, R146 ;  /* 0x0000000404067825 */ /* 0x008fc600078e0292 */
        /* <DEDUP_REMOVED lines=20> */
[----:B------:R4:W-:Y:S03]  /*22ed0*/  STL.64 [R1+0x1820], R54 ;  /* 0x0018203601007387 */ /* 0x0009e60000100a00 */
[C---:B------:R-:W-:Y:S01]  /*22ee0*/  IMAD.WIDE R14, R4.reuse, 0x4, R164 ;  /* 0x00000004040e7825 */ /* 0x040fe200078e02a4 */
[----:B------:R4:W-:Y:S07]  /*22ef0*/  STL.64 [R1+0x1810], R52 ;  /* 0x0018103401007387 */ /* 0x0009ee0000100a00 */
[----:B------:R-:W-:Y:S04]  /*22f00*/  LDGSTS.E [R16+0x7000c], desc[UR60][R56.64], !P5 ;  /* 0x7000c00038107fae */ /* 0x000fe8000e92187c */
[----:B------:R4:W-:Y:S04]  /*22f10*/  LDGSTS.E [R16+0x7400c], desc[UR60][R54.64], !P5 ;  /* 0x7400c00036107fae */ /* 0x0009e8000e92187c */
[----:B------:R4:W-:Y:S04]  /*22f20*/  LDGSTS.E [R16+0x7800c], desc[UR60][R52.64], !P5 ;  /* 0x7800c00034107fae */ /* 0x0009e8000e92187c */
[----:B------:R1:W-:Y:S04]  /*22f30*/  STL.64 [R1+0x1818], R14 ;  /* 0x0018180e01007387 */ /* 0x0003e80000100a00 */
[----:B------:R-:W2:Y:S04]  /*22f40*/  LDL.LU.64 R244, [R1+0x6b0] ;  /* 0x0006b00001f47983 */ /* 0x000ea80000300a00 */
[----:B------:R-:W2:Y:S04]  /*22f50*/  LDL.LU.64 R246, [R1+0x6a8] ;  /* 0x0006a80001f67983 */ /* 0x000ea80000300a00 */
[----:B------:R1:W-:Y:S01]  /*22f60*/  LDGSTS.E [R16+0x7c00c], desc[UR60][R14.64], !P5 ;  /* 0x7c00c0000e107fae */ /* 0x0003e2000e92187c */
[----:B----4-:R-:W-:-:S04]  /*22f70*/  IMAD.WIDE R54, R4, 0x4, R238 ;  /* 0x0000000404367825 */ /* 0x010fc800078e02ee */
[C---:B------:R-:W-:Y:S01]  /*22f80*/  IMAD.WIDE R52, R4.reuse, 0x4, R248 ;  /* 0x0000000404347825 */ /* 0x040fe200078e02f8 */
[----:B------:R4:W-:Y:S04]  /*22f90*/  STL.64 [R1+0x17f0], R54 ;  /* 0x0017f03601007387 */ /* 0x0009e80000100a00 */
[----:B------:R-:W2:Y:S04]  /*22fa0*/  LDL.LU.64 R238, [R1+0x6a0] ;  /* 0x0006a00001ee7983 */ /* 0x000ea80000300a00 */
[----:B------:R-:W-:Y:S04]  /*22fb0*/  STL.64 [R1+0x17e8], R52 ;  /* 0x0017e83401007387 */ /* 0x000fe80000100a00 */
[----:B------:R-:W2:Y:S04]  /*22fc0*/  LDL.LU.64 R248, [R1+0x698] ;  /* 0x0006980001f87983 */ /* 0x000ea80000300a00 */
[----:B------:R4:W-:Y:S01]  /*22fd0*/  LDGSTS.E [R17+0x40000], desc[UR60][R54.64], !P2 ;  /* 0x4000000036117fae */ /* 0x0009e2000d12187c */
[----:B-1----:R-:W-:-:S03]  /*22fe0*/  IMAD.WIDE R14, R4, 0x4, R152 ;  /* 0x00000004040e7825 */ /* 0x002fc600078e0298 */
[----:B------:R1:W-:Y:S01]  /*22ff0*/  LDGSTS.E [R17+0x44000], desc[UR60][R52.64], !P2 ;  /* 0x4400000034117fae */ /* 0x0003e2000d12187c */
[----:B---3--:R-:W-:-:S03]  /*23000*/  IMAD.WIDE R8, R4, 0x4, R8 ;  /* 0x0000000404087825 */ /* 0x008fc600078e0208 */
        /* <DEDUP_REMOVED lines=8> */
[----:B---3--:R-:W3:Y:S04]  /*23090*/  LDL.LU.64 R8, [R1+0x688] ;  /* 0x0006880001087983 */ /* 0x008ee80000300a00 */
[----:B------:R4:W-:Y:S04]  /*230a0*/  STL.64 [R1+0x17a0], R56 ;  /* 0x0017a03801007387 */ /* 0x0009e80000100a00 */
[----:B------:R4:W-:Y:S01]  /*230b0*/  LDGSTS.E [R17+0x44004], desc[UR60][R54.64], !P3 ;  /* 0x4400400036117fae */ /* 0x0009e2000d92187c */
[----:B-1----:R-:W-:-:S03]  /*230c0*/  IMAD.WIDE R52, R4, 0x4, R6 ;  /* 0x0000000404347825 */ /* 0x002fc600078e0206 */
[----:B------:R-:W3:Y:S01]  /*230d0*/  LDL.LU.64 R6, [R1+0x680] ;  /* 0x0006800001067983 */ /* 0x000ee20000300a00 */
[----:B--2---:R-:W-:-:S03]  /*230e0*/  IMAD.WIDE R14, R4, 0x4, R2 ;  /* 0x00000004040e7825 */ /* 0x004fc600078e0202 */
[----:B------:R1:W-:Y:S04]  /*230f0*/  STL.64 [R1+0x17d8], R54 ;  /* 0x0017d83601007387 */ /* 0x0003e80000100a00 */
[----:B------:R-:W2:Y:S04]  /*23100*/  LDL.LU.64 R2, [R1+0x678] ;  /* 0x0006780001027983 */ /* 0x000ea80000300a00 */
[----:B------:R1:W-:Y:S04]  /*23110*/  STL.64 [R1+0x17d0], R52 ;  /* 0x0017d03401007387 */ /* 0x0003e80000100a00 */
[----:B------:R1:W-:Y:S04]  /*23120*/  STL.64 [R1+0x1800], R14 ;  /* 0x0018000e01007387 */ /* 0x0003e80000100a00 */
[----:B------:R1:W-:Y:S04]  /*23130*/  LDGSTS.E [R17+0x48004], desc[UR60][R52.64], !P3 ;  /* 0x4800400034117fae */ /* 0x0003e8000d92187c */
[----:B------:R-:W2:Y:S04]  /*23140*/  LDL.LU.64 R240, [R1+0x3f0] ;  /* 0x0003f00001f07983 */ /* 0x000ea80000300a00 */
[----:B------:R1:W-:Y:S04]  /*23150*/  LDGSTS.E [R17+0x4c004], desc[UR60][R14.64], !P3 ;  /* 0x4c0040000e117fae */ /* 0x0003e8000d92187c */
[----:B------:R-:W2:Y:S01]  /*23160*/  LDL.LU.64 R242, [R1+0x3e8] ;  /* 0x0003e80001f27983 */ /* 0x000ea20000300a00 */
[----:B----4-:R-:W-:-:S04]  /*23170*/  IMAD.WIDE R56, R4, 0x4, R244 ;  /* 0x0000000404387825 */ /* 0x010fc800078e02f4 */
[C---:B-1----:R-:W-:Y:S01]  /*23180*/  IMAD.WIDE R54, R4.reuse, 0x4, R246 ;  /* 0x0000000404367825 */ /* 0x042fe200078e02f6 */
[----:B------:R-:W-:Y:S04]  /*23190*/  STL.64 [R1+0x1798], R56 ;  /* 0x0017983801007387 */ /* 0x000fe80000100a00 */
[----:B------:R-:W4:Y:S04]  /*231a0*/  LDL.LU.64 R244, [R1+0x3e0] ;  /* 0x0003e00001f47983 */ /* 0x000f280000300a00 */
[----:B------:R-:W-:Y:S04]  /*231b0*/  STL.64 [R1+0x17c8], R54 ;  /* 0x0017c83601007387 */ /* 0x000fe80000100a00 */
[----:B------:R-:W-:Y:S04]  /*231c0*/  LDGSTS.E [R17+0x40008], desc[UR60][R56.64], !P4 ;  /* 0x4000800038117fae */ /* 0x000fe8000e12187c */
[----:B------:R-:W4:Y:S04]  /*231d0*/  LDL.LU.64 R246, [R1+0x3d8] ;  /* 0x0003d80001f67983 */ /* 0x000f280000300a00 */
[----:B------:R-:W-:Y:S01]  /*231e0*/  LDGSTS.E [R17+0x44008], desc[UR60][R54.64], !P4 ;  /* 0x4400800036117fae */ /* 0x000fe2000e12187c */
[----:B------:R-:W-:-:S04]  /*231f0*/  IMAD.WIDE R52, R4, 0x4, R238 ;  /* 0x0000000404347825 */ /* 0x000fc800078e02ee */
[C---:B------:R-:W-:Y:S01]  /*23200*/  IMAD.WIDE R14, R4.reuse, 0x4, R248 ;  /* 0x00000004040e7825 */ /* 0x040fe200078e02f8 */
[----:B------:R-:W-:Y:S04]  /*23210*/  STL.64 [R1+0x17c0], R52 ;  /* 0x0017c03401007387 */ /* 0x000fe80000100a00 */
[----:B------:R-:W-:Y:S04]  /*23220*/  LDGSTS.E [R17+0x48008], desc[UR60][R52.64], !P4 ;  /* 0x4800800034117fae */ /* 0x000fe8000e12187c */
[----:B------:R1:W-:Y:S04]  /*23230*/  STL.64 [R1+0x17f8], R14 ;  /* 0x0017f80e01007387 */ /* 0x0003e80000100a00 */
[----:B------:R1:W-:Y:S04]  /*23240*/  LDGSTS.E [R17+0x4c008], desc[UR60][R14.64], !P4 ;  /* 0x4c0080000e117fae */ /* 0x0003e8000e12187c */
[----:B------:R-:W4:Y:S04]  /*23250*/  LDL.LU.64 R236, [R1+0x3d0] ;  /* 0x0003d00001ec7983 */ /* 0x000f280000300a00 */
[----:B------:R-:W4:Y:S01]  /*23260*/  LDL.LU.64 R238, [R1+0x3c8] ;  /* 0x0003c80001ee7983 */ /* 0x000f220000300a00 */
[----:B-1----:R-:W-:-:S05]  /*23270*/  IMAD.WIDE R14, R4, 0x4, R152 ;  /* 0x00000004040e7825 */ /* 0x002fca00078e0298 */
[----:B------:R-:W-:Y:S04]  /*23280*/  STL.64 [R1+0x1790], R14 ;  /* 0x0017900e01007387 */ /* 0x000fe80000100a00 */
[----:B------:R-:W4:Y:S04]  /*23290*/  LDL.LU.64 R248, [R1+0x3c0] ;  /* 0x0003c00001f87983 */ /* 0x000f280000300a00 */
[----:B------:R1:W-:Y:S01]  /*232a0*/  LDGSTS.E [R17+0x4000c], desc[UR60][R14.64], !P0 ;  /* 0x4000c0000e117fae */ /* 0x0003e2000c12187c */
[----:B---3--:R-:W-:-:S05]  /*232b0*/  IMAD.WIDE R8, R4, 0x4, R8 ;  /* 0x0000000404087825 */ /* 0x008fca00078e0208 */
[----:B------:R3:W-:Y:S04]  /*232c0*/  STL.64 [R1+0x17b8], R8 ;  /* 0x0017b80801007387 */ /* 0x0007e80000100a00 */
[----:B------:R-:W4:Y:S04]  /*232d0*/  LDL.LU.64 R152, [R1+0x3b8] ;  /* 0x0003b80001987983 */ /* 0x000f280000300a00 */
[----:B------:R-:W-:Y:S01]  /*232e0*/  LDGSTS.E [R17+0x4400c], desc[UR60][R8.64], !P0 ;  /* 0x4400c00008117fae */ /* 0x000fe2000c12187c */
[----:B------:R-:W-:-:S04]  /*232f0*/  IMAD.WIDE R6, R4, 0x4, R6 ;  /* 0x0000000404067825 */ /* 0x000fc800078e0206 */
[----:B--2---:R-:W-:Y:S01]  /*23300*/  IMAD.WIDE R2, R4, 0x4, R2 ;  /* 0x0000000404027825 */ /* 0x004fe200078e0202 */
[----:B------:R2:W-:Y:S04]  /*23310*/  STL.64 [R1+0x17b0], R6 ;  /* 0x0017b00601007387 */ /* 0x0005e80000100a00 */
[----:B------:R1:W-:Y:S04]  /*23320*/  STL.64 [R1+0x17a8], R2 ;  /* 0x0017a80201007387 */ /* 0x0003e80000100a00 */
[----:B---3--:R-:W3:Y:S04]  /*23330*/  LDL.LU.64 R8, [R1+0x3b0] ;  /* 0x0003b00001087983 */ /* 0x008ee80000300a00 */
[----:B------:R-:W-:Y:S04]  /*23340*/  LDGSTS.E [R17+0x4800c], desc[UR60][R6.64], !P0 ;  /* 0x4800c00006117fae */ /* 0x000fe8000c12187c */
[----:B------:R-:W-:Y:S04]  /*23350*/  LDGSTS.E [R17+0x4c00c], desc[UR60][R2.64], !P0 ;  /* 0x4c00c00002117fae */ /* 0x000fe8000c12187c */
[----:B--2---:R-:W2:Y:S04]  /*23360*/  LDL.LU.64 R6, [R1+0x3a8] ;  /* 0x0003a80001067983 */ /* 0x004ea80000300a00 */
[----:B-1----:R-:W2:Y:S01]  /*23370*/  LDL.LU.64 R2, [R1+0x3a0] ;  /* 0x0003a00001027983 */ /* 0x002ea20000300a00 */
[----:B------:R-:W-:-:S02]  /*23380*/  IADD3 R42, R51, -0x95, RZ ;  /* 0xffffff6b332a7810 */ /* 0x000fc40007ffe0ff */
[----:B------:R-:W1:Y:S02]  /*23390*/  LDC R51, c[0x0][0x230] ;  /* 0x00008c00ff337b82 */ /* 0x000e640000000800 */
[----:B------:R-:W-:Y:S01]  /*233a0*/  ISETP.GE.U32.AND P6, PT, R42, 0x7ffffeec, PT ;  /* 0x7ffffeec2a00780c */ /* 0x000fe20003fc6070 */
[----:B------:R-:W-:-:S05]  /*233b0*/  VIADD R42, R50, 0xffffff6a ;  /* 0xffffff6a322a7836 */ /* 0x000fca0000000000 */
[----:B------:R-:W4:Y:S01]  /*233c0*/  LDC R50, c[0x0][0x230] ;  /* 0x00008c00ff327b82 */ /* 0x000f220000000800 */
[----:B------:R-:W-:Y:S01]  /*233d0*/  ISETP.GE.U32.AND P5, PT, R42, 0x7ffffeeb, PT ;  /* 0x7ffffeeb2a00780c */ /* 0x000fe20003fa6070 */
[----:B------:R-:W-:-:S06]  /*233e0*/  VIADD R42, R43, 0xffffff69 ;  /* 0xffffff692b2a7836 */ /* 0x000fcc0000000000 */
[----:B------:R-:W4:Y:S01]  /*233f0*/  LDC R43, c[0x0][0x230] ;  /* 0x00008c00ff2b7b82 */ /* 0x000f220000000800 */
[----:B------:R-:W-:Y:S01]  /*23400*/  ISETP.GE.U32.AND P2, PT, R42, 0x7ffffeea, PT ;  /* 0x7ffffeea2a00780c */ /* 0x000fe20003f46070 */
[----:B-1----:R-:W-:Y:S02]  /*23410*/  VIADD R42, R51, 0xffffff68 ;  /* 0xffffff68332a7836 */ /* 0x002fe40000000000 */
[----:B------:R-:W-:-:S04]  /*23420*/  IMAD.WIDE R56, R4, 0x4, R240 ;  /* 0x0000000404387825 */ /* 0x000fc800078e02f0 */
[----:B------:R-:W1:Y:S01]  /*23430*/  LDC R51, c[0x0][0x230] ;  /* 0x00008c00ff337b82 */ /* 0x000e620000000800 */
[----:B------:R-:W-:Y:S02]  /*23440*/  ISETP.GE.U32.AND P3, PT, R42, 0x7ffffee9, PT ;  /* 0x7ffffee92a00780c */ /* 0x000fe40003f66070 */
[----:B----4-:R-:W-:Y:S01]  /*23450*/  IADD3 R42, R50, -0xb1, RZ ;  /* 0xffffff4f322a7810 */ /* 0x010fe20007ffe0ff */
[----:B------:R-:W-:Y:S01]  /*23460*/  IMAD.WIDE R54, R4, 0x4, R242 ;  /* 0x0000000404367825 */ /* 0x000fe200078e02f2 */
[----:B------:R4:W-:Y:S03]  /*23470*/  STL.64 [R1+0x1788], R56 ;  /* 0x0017883801007387 */ /* 0x0009e60000100a00 */
[----:B------:R-:W2:Y:S01]  /*23480*/  LDC R50, c[0x0][0x230] ;  /* 0x00008c00ff327b82 */ /* 0x000ea20000000800 */
[----:B------:R-:W-:Y:S01]  /*23490*/  ISETP.GE.U32.AND P4, PT, R42, 0x7ffffed0, PT ;  /* 0x7ffffed02a00780c */ /* 0x000fe20003f86070 */
[----:B------:R-:W-:-:S04]  /*234a0*/  IMAD.WIDE R52, R4, 0x4, R244 ;  /* 0x0000000404347825 */ /* 0x000fc800078e02f4 */
[----:B------:R-:W-:Y:S02]  /*234b0*/  VIADD R42, R43, 0xffffff4e ;  /* 0xffffff4e2b2a7836 */ /* 0x000fe40000000000 */
[----:B------:R-:W-:Y:S01]  /*234c0*/  IMAD.WIDE R14, R4, 0x4, R246 ;  /* 0x00000004040e7825 */ /* 0x000fe200078e02f6 */
[----:B------:R4:W-:Y:S01]  /*234d0*/  STL.64 [R1+0x1780], R54 ;  /* 0x0017803601007387 */ /* 0x0009e20000100a00 */
[----:B------:R-:W2:Y:S01]  /*234e0*/  LDC R43, c[0x0][0x230] ;  /* 0x00008c00ff2b7b82 */ /* 0x000ea20000000800 */
[----:B------:R-:W-:Y:S02]  /*234f0*/  ISETP.GE.U32.AND P0, PT, R42, 0x7ffffecf, PT ;  /* 0x7ffffecf2a00780c */ /* 0x000fe40003f06070 */
[----:B------:R1:W-:Y:S04]  /*23500*/  STL.64 [R1+0x1778], R52 ;  /* 0x0017783401007387 */ /* 0x0003e80000100a00 */
[----:B------:R4:W-:Y:S04]  /*23510*/  LDGSTS.E [R17+0x50000], desc[UR60][R56.64], !P4 ;  /* 0x5000000038117fae */ /* 0x0009e8000e12187c */
        /* <DEDUP_REMOVED lines=8> */
[----:B----4-:R-:W-:-:S04]  /*235a0*/  IMAD.WIDE R56, R4, 0x4, R236 ;  /* 0x0000000404387825 */ /* 0x010fc800078e02ec */
[C---:B-1----:R-:W-:Y:S01]  /*235b0*/  IMAD.WIDE R54, R4.reuse, 0x4, R238 ;  /* 0x0000000404367825 */ /* 0x042fe200078e02ee */
[----:B------:R3:W-:Y:S04]  /*235c0*/  STL.64 [R1+0x1768], R56 ;  /* 0x0017683801007387 */ /* 0x0007e80000100a00 */
[----:B------:R2:W-:Y:S04]  /*235d0*/  STL.64 [R1+0x1760], R54 ;  /* 0x0017603601007387 */ /* 0x0005e80000100a00 */
[----:B------:R3:W-:Y:S01]  /*235e0*/  LDGSTS.E [R17+0x50004], desc[UR60][R56.64], !P0 ;  /* 0x5000400038117fae */ /* 0x0007e2000c12187c */
[----:B------:R-:W-:-:S03]  /*235f0*/  IMAD.WIDE R52, R4, 0x4, R248 ;  /* 0x0000000404347825 */ /* 0x000fc600078e02f8 */
[----:B------:R2:W-:Y:S04]  /*23600*/  LDGSTS.E [R17+0x54004], desc[UR60][R54.64], !P0 ;  /* 0x5400400036117fae */ /* 0x0005e8000c12187c */
[----:B------:R1:W-:Y:S04]  /*23610*/  STL.64 [R1+0x1758], R52 ;  /* 0x0017583401007387 */ /* 0x0003e80000100a00 */
[----:B------:R-:W4:Y:S04]  /*23620*/  LDL.LU.64 R248, [R1+0x378] ;  /* 0x0003780001f87983 */ /* 0x000f280000300a00 */
[----:B------:R1:W-:Y:S01]  /*23630*/  LDGSTS.E [R17+0x58004], desc[UR60][R52.64], !P0 ;  /* 0x5800400034117fae */ /* 0x0003e2000c12187c */
[----:B------:R-:W-:-:S05]  /*23640*/  IMAD.WIDE R14, R4, 0x4, R152 ;  /* 0x00000004040e7825 */ /* 0x000fca00078e0298 */
[----:B------:R1:W-:Y:S01]  /*23650*/  STL.64 [R1+0x1750], R14 ;  /* 0x0017500e01007387 */ /* 0x0003e20000100a00 */
[----:B------:R-:W-:Y:S02]  /*23660*/  VIADD R42, R51, 0xffffff4d ;  /* 0xffffff4d332a7836 */ /* 0x000fe40000000000 */
[----:B------:R-:W4:Y:S01]  /*23670*/  LDC R51, c[0x0][0x230] ;  /* 0x00008c00ff337b82 */ /* 0x000f220000000800 */
[----:B------:R1:W-:Y:S01]  /*23680*/  LDGSTS.E [R17+0x5c004], desc[UR60][R14.64], !P0 ;  /* 0x5c0040000e117fae */ /* 0x0003e2000c12187c */
[----:B---3--:R-:W-:-:S04]  /*23690*/  IMAD.WIDE R56, R4, 0x4, R8 ;  /* 0x0000000404387825 */ /* 0x008fc800078e0208 */
[----:B--2---:R-:W-:-:S04]  /*236a0*/  IMAD.WIDE R54, R4, 0x4, R6 ;  /* 0x0000000404367825 */ /* 0x004fc800078e0206 */
[----:B-1----:R-:W-:Y:S02]  /*236b0*/  IMAD.WIDE R52, R4, 0x4, R2 ;  /* 0x0000000404347825 */ /* 0x002fe400078e0202 */
[----:B------:R-:W2:Y:S04]  /*236c0*/  LDL.LU.64 R2, [R1+0xf0] ;  /* 0x0000f00001027983 */ /* 0x000ea80000300a00 */
[----:B------:R1:W-:Y:S04]  /*236d0*/  STL.64 [R1+0x1748], R56 ;  /* 0x0017483801007387 */ /* 0x0003e80000100a00 */
[----:B------:R-:W3:Y:S04]  /*236e0*/  LDL.LU.64 R152, [R1+0xe8] ;  /* 0x0000e80001987983 */ /* 0x000ee80000300a00 */
[----:B------:R1:W-:Y:S04]  /*236f0*/  STL.64 [R1+0x1740], R54 ;  /* 0x0017403601007387 */ /* 0x0003e80000100a00 */
[----:B------:R-:W3:Y:S04]  /*23700*/  LDL.LU.64 R8, [R1+0xe0] ;  /* 0x0000e00001087983 */ /* 0x000ee80000300a00 */
[----:B------:R1:W-:Y:S04]  /*23710*/  STL.64 [R1+0x1738], R52 ;  /* 0x0017383401007387 */ /* 0x0003e80000100a00 */
[----:B------:R-:W3:Y:S01]  /*23720*/  LDL.LU.64 R6, [R1+0xd8] ;  /* 0x0000d80001067983 */ /* 0x000ee20000300a00 */
[----:B------:R-:W-:Y:S01]  /*23730*/  ISETP.GE.U32.AND P4, PT, R42, 0x7ffffece, PT ;  /* 0x7ffffece2a00780c */ /* 0x000fe20003f86070 */
[----:B------:R-:W-:-:S02]  /*23740*/  VIADD R42, R50, 0xffffff4c ;  /* 0xffffff4c322a7836 */ /* 0x000fc40000000000 */
[----:B------:R-:W3:Y:S03]  /*23750*/  LDC R50, c[0x0][0x230] ;  /* 0x00008c00ff327b82 */ /* 0x000ee60000000800 */
[----:B------:R-:W-:-:S07]  /*23760*/  ISETP.GE.U32.AND P0, PT, R42, 0x7ffffecd, PT ;  /* 0x7ffffecd2a00780c */ /* 0x000fce0003f06070 */
[----:B------:R1:W-:Y:S04]  /*23770*/  LDGSTS.E [R17+0x50008], desc[UR60][R56.64], !P4 ;  /* 0x5000800038117fae */ /* 0x0003e8000e12187c */
[----:B------:R1:W-:Y:S04]  /*23780*/  LDGSTS.E [R17+0x54008], desc[UR60][R54.64], !P4 ;  /* 0x5400800036117fae */ /* 0x0003e8000e12187c */
[----:B------:R1:W-:Y:S01]  /*23790*/  LDGSTS.E [R17+0x58008], desc[UR60][R52.64], !P4 ;  /* 0x5800800034117fae */ /* 0x0003e2000e12187c */
[----:B------:R-:W-:-:S05]  /*237a0*/  IMAD.WIDE R14, R4, 0x4, R240 ;  /* 0x00000004040e7825 */ /* 0x000fca00078e02f0 */
[----:B------:R4:W-:Y:S04]  /*237b0*/  STL.64 [R1+0x1730], R14 ;  /* 0x0017300e01007387 */ /* 0x0009e80000100a00 */
[----:B------:R-:W3:Y:S01]  /*237c0*/  LDL.LU.64 R234, [R1+0xd0] ;  /* 0x0000d00001ea7983 */ /* 0x000ee20000300a00 */
[----:B------:R-:W-:Y:S02]  /*237d0*/  IADD3 R42, R43, -0xd1, RZ ;  /* 0xffffff2f2b2a7810 */ /* 0x000fe40007ffe0ff */
[----:B------:R-:W3:Y:S01]  /*237e0*/  LDC R43, c[0x0][0x230] ;  /* 0x00008c00ff2b7b82 */ /* 0x000ee20000000800 */
[----:B------:R4:W-:Y:S01]  /*237f0*/  LDGSTS.E [R17+0x5c008], desc[UR60][R14.64], !P4 ;  /* 0x5c0080000e117fae */ /* 0x0009e2000e12187c */
[----:B-1----:R-:W-:-:S04]  /*23800*/  IMAD.WIDE R56, R4, 0x4, R242 ;  /* 0x0000000404387825 */ /* 0x002fc800078e02f2 */
[C---:B------:R-:W-:Y:S01]  /*23810*/  IMAD.WIDE R54, R4.reuse, 0x4, R244 ;  /* 0x0000000404367825 */ /* 0x040fe200078e02f4 */
[----:B------:R-:W-:Y:S03]  /*23820*/  STL.64 [R1+0x1728], R56 ;  /* 0x0017283801007387 */ /* 0x000fe60000100a00 */
[----:B------:R-:W-:Y:S01]  /*23830*/  IMAD.WIDE R52, R4, 0x4, R246 ;  /* 0x0000000404347825 */ /* 0x000fe200078e02f6 */
[----:B------:R-:W3:Y:S04]  /*23840*/  LDL.LU.64 R236, [R1+0xc8] ;  /* 0x0000c80001ec7983 */ /* 0x000ee80000300a00 */
[----:B------:R-:W-:Y:S04]  /*23850*/  STL.64 [R1+0x1720], R54 ;  /* 0x0017203601007387 */ /* 0x000fe80000100a00 */
[----:B------:R-:W3:Y:S04]  /*23860*/  LDL.LU.64 R238, [R1+0xc0] ;  /* 0x0000c00001ee7983 */ /* 0x000ee80000300a00 */
[----:B------:R1:W-:Y:S01]  /*23870*/  STL.64 [R1+0x1718], R52 ;  /* 0x0017183401007387 */ /* 0x0003e20000100a00 */
[----:B------:R-:W-:-:S03]  /*23880*/  ISETP.GE.U32.AND P4, PT, R42, 0x7ffffeb0, PT ;  /* 0x7ffffeb02a00780c */ /* 0x000fc60003f86070 */
[----:B------:R-:W3:Y:S04]  /*23890*/  LDL.LU.64 R240, [R1+0xb8] ;  /* 0x0000b80001f07983 */ /* 0x000ee80000300a00 */
[----:B------:R-:W-:Y:S04]  /*238a0*/  LDGSTS.E [R17+0x5000c], desc[UR60][R56.64], !P0 ;  /* 0x5000c00038117fae */ /* 0x000fe8000c12187c */
[----:B------:R-:W-:Y:S04]  /*238b0*/  LDGSTS.E [R17+0x5400c], desc[UR60][R54.64], !P0 ;  /* 0x5400c00036117fae */ /* 0x000fe8000c12187c */
[----:B------:R1:W-:Y:S01]  /*238c0*/  LDGSTS.E [R17+0x5800c], desc[UR60][R52.64], !P0 ;  /* 0x5800c00034117fae */ /* 0x0003e2000c12187c */
[C---:B----4-:R-:W-:Y:S01]  /*238d0*/  IMAD.WIDE R14, R4.reuse, 0x4, R248 ;  /* 0x00000004040e7825 */ /* 0x050fe200078e02f8 */
[----:B-1----:R-:W1:Y:S04]  /*238e0*/  LDC R52, c[0x0][0x230] ;  /* 0x00008c00ff347b82 */ /* 0x002e680000000800 */
[----:B------:R4:W-:Y:S04]  /*238f0*/  STL.64 [R1+0x1710], R14 ;  /* 0x0017100e01007387 */ /* 0x0009e80000100a00 */
[----:B------:R-:W4:Y:S04]  /*23900*/  LDL.LU.64 R242, [R1+0xb0] ;  /* 0x0000b00001f27983 */ /* 0x000f280000300a00 */
[----:B------:R-:W4:Y:S04]  /*23910*/  LDL.LU.64 R244, [R1+0xa8] ;  /* 0x0000a80001f47983 */ /* 0x000f280000300a00 */
[----:B------:R-:W4:Y:S04]  /*23920*/  LDL.LU.64 R246, [R1+0xa0] ;  /* 0x0000a00001f67983 */ /* 0x000f280000300a00 */
[----:B------:R-:W4:Y:S04]  /*23930*/  LDL.LU.64 R248, [R1+0x98] ;  /* 0x0000980001f87983 */ /* 0x000f280000300a00 */
[----:B------:R4:W-:Y:S01]  /*23940*/  LDGSTS.E [R17+0x5c00c], desc[UR60][R14.64], !P0 ;  /* 0x5c00c0000e117fae */ /* 0x0009e2000c12187c */
[----:B--2---:R-:W-:-:S04]  /*23950*/  IMAD.WIDE R2, R4, 0x4, R2 ;  /* 0x0000000404027825 */ /* 0x004fc800078e0202 */
[C---:B---3--:R-:W-:Y:S01]  /*23960*/  IMAD.WIDE R56, R4.reuse, 0x4, R152 ;  /* 0x0000000404387825 */ /* 0x048fe200078e0298 */
[----:B------:R2:W-:Y:S03]  /*23970*/  STL.64 [R1+0x1708], R2 ;  /* 0x0017080201007387 */ /* 0x0005e60000100a00 */
[C---:B------:R-:W-:Y:S01]  /*23980*/  IMAD.WIDE R54, R4.reuse, 0x4, R8 ;  /* 0x0000000404367825 */ /* 0x040fe200078e0208 */
[----:B------:R3:W-:Y:S04]  /*23990*/  STL.64 [R1+0x1700], R56 ;  /* 0x0017003801007387 */ /* 0x0007e80000100a00 */
[----:B------:R1:W-:Y:S01]  /*239a0*/  STL.64 [R1+0x16f8], R54 ;  /* 0x0016f83601007387 */ /* 0x0003e20000100a00 */
[----:B----4-:R-:W-:-:S03]  /*239b0*/  IMAD.WIDE R14, R4, 0x4, R6 ;  /* 0x00000004040e7825 */ /* 0x010fc600078e0206 */
        /* <DEDUP_REMOVED lines=11> */
[----:B------:R1:W-:Y:S01]  /*23a70*/  LDGSTS.E [R17+0x68000], desc[UR60][R54.64], !P4 ;  /* 0x6800000036117fae */ /* 0x0003e2000e12187c */
[----:B------:R-:W2:Y:S03]  /*23a80*/  LDC R50, c[0x0][0x230] ;  /* 0x00008c00ff327b82 */ /* 0x000ea60000000800 */
[----:B------:R1:W-:Y:S01]  /*23a90*/  LDGSTS.E [R17+0x6c000], desc[UR60][R14.64], !P4 ;  /* 0x6c0000000e117fae */ /* 0x0003e2000e12187c */
[----:B------:R-:W-:Y:S01]  /*23aa0*/  ISETP.GE.U32.AND P4, PT, R42, 0x7ffffeae, PT ;  /* 0x7ffffeae2a00780c */ /* 0x000fe20003f86070 */
[----:B------:R-:W-:-:S03]  /*23ab0*/  VIADD R42, R43, 0xffffff2c ;  /* 0xffffff2c2b2a7836 */ /* 0x000fc60000000000 */
[----:B------:R-:W2:Y:S01]  /*23ac0*/  LDC R43, c[0x0][0x230] ;  /* 0x00008c00ff2b7b82 */ /* 0x000ea20000000800 */
[----:B------:R-:W-:-:S05]  /*23ad0*/  IMAD.WIDE R58, R4, 0x4, R234 ;  /* 0x00000004043a7825 */ /* 0x000fca00078e02ea */
[----:B------:R1:W-:Y:S04]  /*23ae0*/  STL.64 [R1+0x16e8], R58 ;  /* 0x0016e83a01007387 */ /* 0x0003e80000100a00 */
[----:B------:R1:W-:Y:S01]  /*23af0*/  LDGSTS.E [R17+0x60004], desc[UR60][R58.64], !P0 ;  /* 0x600040003a117fae */ /* 0x0003e2000c12187c */
[----:B---3--:R-:W-:-:S04]  /*23b00*/  IMAD.WIDE R56, R4, 0x4, R236 ;  /* 0x0000000404387825 */ /* 0x008fc800078e02ec */
        /* <DEDUP_REMOVED lines=11> */
[C---:B-1----:R-:W-:Y:S01]  /*23bc0*/  IMAD.WIDE R56, R4.reuse, 0x4, R244 ;  /* 0x0000000404387825 */ /* 0x042fe200078e02f4 */
[----:B------:R-:W-:Y:S03]  /*23bd0*/  LDGSTS.E [R17+0x60008], desc[UR60][R58.64], !P4 ;  /* 0x600080003a117fae */ /* 0x000fe6000e12187c */
[C---:B---3--:R-:W-:Y:S01]  /*23be0*/  IMAD.WIDE R54, R4.reuse, 0x4, R246 ;  /* 0x0000000404367825 */ /* 0x048fe200078e02f6 */
        /* <DEDUP_REMOVED lines=10> */
[C---:B----4-:R-:W-:Y:S01]  /*23c90*/  IMAD.WIDE R8, R4.reuse, 0x4, R8 ;  /* 0x0000000404087825 */ /* 0x050fe200078e0208 */
[----:B------:R-:W3:Y:S03]  /*23ca0*/  LDC R51, c[0x0][0x230] ;  /* 0x00008c00ff337b82 */ /* 0x000ee60000000800 */
[----:B-1----:R-:W-:-:S04]  /*23cb0*/  IMAD.WIDE R14, R4, 0x4, R152 ;  /* 0x00000004040e7825 */ /* 0x002fc800078e0298 */
[C---:B------:R-:W-:Y:S01]  /*23cc0*/  IMAD.WIDE R6, R4.reuse, 0x4, R6 ;  /* 0x0000000404067825 */ /* 0x040fe200078e0206 */
[----:B------:R1:W-:Y:S04]  /*23cd0*/  STL.64 [R1+0x16a8], R14 ;  /* 0x0016a80e01007387 */ /* 0x0003e80000100a00 */
[----:B------:R1:W-:Y:S01]  /*23ce0*/  LDGSTS.E [R17+0x6000c], desc[UR60][R14.64], !P0 ;  /* 0x6000c0000e117fae */ /* 0x0003e2000c12187c */
[----:B--2---:R-:W-:-:S03]  /*23cf0*/  IMAD.WIDE R2, R4, 0x4, R2 ;  /* 0x0000000404027825 */ /* 0x004fc600078e0202 */
[----:B------:R2:W-:Y:S04]  /*23d00*/  STL.64 [R1+0x16a0], R8 ;  /* 0x0016a00801007387 */ /* 0x0005e80000100a00 */
        /* <DEDUP_REMOVED lines=8> */
[C---:B-1----:R-:W-:Y:S02]  /*23d90*/  IMAD.WIDE R6, R4.reuse, 0x4, R170 ;  /* 0x0000000404067825 */ /* 0x042fe400078e02aa */
[----:B------:R1:W-:Y:S04]  /*23da0*/  STL.64 [R1+0x1688], R14 ;  /* 0x0016880e01007387 */ /* 0x0003e80000100a00 */
[----:B------:R1:W-:Y:S01]  /*23db0*/  LDGSTS.E [R17+0x70000], desc[UR60][R14.64], !P4 ;  /* 0x700000000e117fae */ /* 0x0003e2000e12187c */
[----:B--2---:R-:W-:-:S03]  /*23dc0*/  IMAD.WIDE R2, R4, 0x4, R172 ;  /* 0x0000000404027825 */ /* 0x004fc600078e02ac */
[----:B------:R2:W-:Y:S04]  /*23dd0*/  STL.64 [R1+0x1680], R8 ;  /* 0x0016800801007387 */ /* 0x0005e80000100a00 */
[----:B------:R2:W-:Y:S01]  /*23de0*/  LDGSTS.E [R17+0x74000], desc[UR60][R8.64], !P4 ;  /* 0x7400000008117fae */ /* 0x0005e2000e12187c */
[----:B------:R-:W-:Y:S02]  /*23df0*/  VIADD R42, R50, 0xffffff0d ;  /* 0xffffff0d322a7836 */ /* 0x000fe40000000000 */
[C---:B------:R-:W-:Y:S01]  /*23e00*/  IMAD.WIDE R56, R4.reuse, 0x4, R190 ;  /* 0x0000000404387825 */ /* 0x040fe200078e02be */
[----:B------:R4:W-:Y:S01]  /*23e10*/  STL.64 [R1+0x1678], R6 ;  /* 0x0016780601007387 */ /* 0x0009e20000100a00 */
[----:B------:R-:W3:Y:S02]  /*23e20*/  LDC R50, c[0x0][0x230] ;  /* 0x00008c00ff327b82 */ /* 0x000ee40000000800 */
[C---:B-1----:R-:W-:Y:S01]  /*23e30*/  IMAD.WIDE R14, R4.reuse, 0x4, R174 ;  /* 0x00000004040e7825 */ /* 0x042fe200078e02ae */
[----:B------:R4:W-:Y:S03]  /*23e40*/  LDGSTS.E [R17+0x78000], desc[UR60][R6.64], !P4 ;  /* 0x7800000006117fae */ /* 0x0009e6000e12187c */
[C---:B--2---:R-:W-:Y:S01]  /*23e50*/  IMAD.WIDE R8, R4.reuse, 0x4, R176 ;  /* 0x0000000404087825 */ /* 0x044fe200078e02b0 */
[----:B------:R1:W-:Y:S04]  /*23e60*/  STL.64 [R1+0x1670], R2 ;  /* 0x0016700201007387 */ /* 0x0003e80000100a00 */
[----:B------:R1:W-:Y:S01]  /*23e70*/  LDGSTS.E [R17+0x7c000], desc[UR60][R2.64], !P4 ;  /* 0x7c00000002117fae */ /* 0x0003e2000e12187c */
[----:B----4-:R-:W-:-:S03]  /*23e80*/  IMAD.WIDE R6, R4, 0x4, R178 ;  /* 0x0000000404067825 */ /* 0x010fc600078e02b2 */
[----:B------:R2:W-:Y:S01]  /*23e90*/  STL.64 [R1+0x1668], R14 ;  /* 0x0016680e01007387 */ /* 0x0005e20000100a00 */
[----:B------:R-:W-:-:S03]  /*23ea0*/  ISETP.GE.U32.AND P4, PT, R42, 0x7ffffe8e, PT ;  /* 0x7ffffe8e2a00780c */ /* 0x000fc60003f86070 */
[----:B------:R4:W-:Y:S01]  /*23eb0*/  STL.64 [R1+0x1660], R8 ;  /* 0x0016600801007387 */ /* 0x0009e20000100a00 */
[----:B-1----:R-:W-:-:S03]  /*23ec0*/  IMAD.WIDE R2, R4, 0x4, R180 ;  /* 0x0000000404027825 */ /* 0x002fc600078e02b4 */
[----:B------:R1:W-:Y:S04]  /*23ed0*/  STL.64 [R1+0x1658], R6 ;  /* 0x0016580601007387 */ /* 0x0003e80000100a00 */
[----:B------:R1:W-:Y:S04]  /*23ee0*/  STL.64 [R1+0x1650], R2 ;  /* 0x0016500201007387 */ /* 0x0003e80000100a00 */
[----:B------:R-:W3:Y:S04]  /*23ef0*/  LDL.LU.64 R238, [R1+0x670] ;  /* 0x0006700001ee7983 */ /* 0x000ee80000300a00 */
[----:B------:R2:W-:Y:S04]  /*23f00*/  LDGSTS.E [R17+0x70004], desc[UR60][R14.64], !P0 ;  /* 0x700040000e117fae */ /* 0x0005e8000c12187c */
[----:B------:R4:W-:Y:S04]  /*23f10*/  LDGSTS.E [R17+0x74004], desc[UR60][R8.64], !P0 ;  /* 0x7400400008117fae */ /* 0x0009e8000c12187c */
[----:B------:R-:W3:Y:S01]  /*23f20*/  LDL.LU.64 R240, [R1+0x668] ;  /* 0x0006680001f07983 */ /* 0x000ee20000300a00 */
[----:B--2---:R-:W-:-:S03]  /*23f30*/  IMAD.WIDE R14, R4, 0x4, R182 ;  /* 0x00000004040e7825 */ /* 0x004fc600078e02b6 */
[----:B------:R1:W-:Y:S01]  /*23f40*/  LDGSTS.E [R17+0x78004], desc[UR60][R6.64], !P0 ;  /* 0x7800400006117fae */ /* 0x0003e2000c12187c */
[----:B----4-:R-:W-:-:S03]  /*23f50*/  IMAD.WIDE R8, R4, 0x4, R184 ;  /* 0x0000000404087825 */ /* 0x010fc600078e02b8 */
[----:B------:R2:W-:Y:S04]  /*23f60*/  LDGSTS.E [R17+0x7c004], desc[UR60][R2.64], !P0 ;  /* 0x7c00400002117fae */ /* 0x0005e8000c12187c */
[----:B------:R-:W4:Y:S01]  /*23f70*/  LDL.LU.64 R248, [R1+0x660] ;  /* 0x0006600001f87983 */ /* 0x000f220000300a00 */
[----:B-1----:R-:W-:-:S03]  /*23f80*/  IMAD.WIDE R6, R4, 0x4, R186 ;  /* 0x0000000404067825 */ /* 0x002fc600078e02ba */
[----:B------:R-:W4:Y:S01]  /*23f90*/  LDL.LU.64 R152, [R1+0x658] ;  /* 0x0006580001987983 */ /* 0x000f220000300a00 */
[----:B--2---:R-:W-:-:S03]  /*23fa0*/  IMAD.WIDE R2, R4, 0x4, R188 ;  /* 0x0000000404027825 */ /* 0x004fc600078e02bc */
[----:B------:R-:W-:Y:S04]  /*23fb0*/  STL.64 [R1+0x1648], R14 ;  /* 0x0016480e01007387 */ /* 0x000fe80000100a00 */
[----:B------:R1:W-:Y:S04]  /*23fc0*/  STL.64 [R1+0x1640], R8 ;  /* 0x0016400801007387 */ /* 0x0003e80000100a00 */
[----:B------:R2:W-:Y:S04]  /*23fd0*/  STL.64 [R1+0x1638], R6 ;  /* 0x0016380601007387 */ /* 0x0005e80000100a00 */
[----:B------:R2:W-:Y:S04]  /*23fe0*/  STL.64 [R1+0x1630], R2 ;  /* 0x0016300201007387 */ /* 0x0005e80000100a00 */
[----:B------:R2:W-:Y:S04]  /*23ff0*/  LDGSTS.E [R17+0x70008], desc[UR60][R14.64], !P4 ;  /* 0x700080000e117fae */ /* 0x0005e8000e12187c */
[----:B------:R-:W4:Y:S04]  /*24000*/  LDL.LU.64 R242, [R1+0x650] ;  /* 0x0006500001f27983 */ /* 0x000f280000300a00 */
[----:B------:R-:W-:Y:S04]  /*24010*/  LDGSTS.E [R17+0x74008], desc[UR60][R8.64], !P4 ;  /* 0x7400800008117fae */ /* 0x000fe8000e12187c */
[----:B------:R-:W-:Y:S04]  /*24020*/  LDGSTS.E [R17+0x78008], desc[UR60][R6.64], !P4 ;  /* 0x7800800006117fae */ /* 0x000fe8000e12187c */
[----:B------:R-:W-:Y:S04]  /*24030*/  LDGSTS.E [R17+0x7c008], desc[UR60][R2.64], !P4 ;  /* 0x7c00800002117fae */ /* 0x000fe8000e12187c */
[----:B-1----:R-:W4:Y:S04]  /*24040*/  LDL.LU.64 R8, [R1+0x648] ;  /* 0x0006480001087983 */ /* 0x002f280000300a00 */
[----:B--2---:R-:W2:Y:S04]  /*24050*/  LDL.LU.64 R6, [R1+0x640] ;  /* 0x0006400001067983 */ /* 0x004ea80000300a00 */
[----:B------:R-:W2:Y:S01]  /*24060*/  LDL.LU.64 R2, [R1+0x638] ;  /* 0x0006380001027983 */ /* 0x000ea20000300a00 */
        /* <DEDUP_REMOVED lines=8> */
[----:B------:R3:W-:Y:S04]  /*240f0*/  STL.64 [R1+0x1610], R52 ;  /* 0x0016103401007387 */ /* 0x0007e80000100a00 */
[----:B------:R-:W-:Y:S04]  /*24100*/  STL.64 [R1+0x1618], R14 ;  /* 0x0016180e01007387 */ /* 0x000fe80000100a00 */
[----:B------:R-:W-:Y:S04]  /*24110*/  LDGSTS.E [R17+0x7000c], desc[UR60][R56.64], !P0 ;  /* 0x7000c00038117fae */ /* 0x000fe8000c12187c */
[----:B------:R3:W-:Y:S04]  /*24120*/  LDGSTS.E [R17+0x7400c], desc[UR60][R54.64], !P0 ;  /* 0x7400c00036117fae */ /* 0x0007e8000c12187c */
[----:B------:R3:W-:Y:S04]  /*24130*/  LDGSTS.E [R17+0x7800c], desc[UR60][R52.64], !P0 ;  /* 0x7800c00034117fae */ /* 0x0007e8000c12187c */
[----:B------:R-:W2:Y:S04]  /*24140*/  LDL.LU.64 R244, [R1+0x630] ;  /* 0x0006300001f47983 */ /* 0x000ea80000300a00 */
[----:B------:R-:W2:Y:S04]  /*24150*/  LDL.LU.64 R246, [R1+0x628] ;  /* 0x0006280001f67983 */ /* 0x000ea80000300a00 */
[----:B------:R4:W-:Y:S04]  /*24160*/  STL.64 [R1+0x2c98], R16 ;  /* 0x002c981001007387 */ /* 0x0009e80000100a00 */
[----:B------:R4:W-:Y:S01]  /*24170*/  LDGSTS.E [R17+0x7c00c], desc[UR60][R14.64], !P0 ;  /* 0x7c00c0000e117fae */ /* 0x0009e2000c12187c */
[----:B---3--:R-:W-:-:S05]  /*24180*/  IMAD.WIDE R54, R4, 0x4, R238 ;  /* 0x0000000404367825 */ /* 0x008fca00078e02ee */
[----:B------:R3:W-:Y:S04]  /*24190*/  STL.64 [R1+0x15f0], R54 ;  /* 0x0015f03601007387 */ /* 0x0007e80000100a00 */
[----:B------:R3:W-:Y:S01]  /*241a0*/  LDGSTS.E [R18+0x40000], desc[UR60][R54.64], !P6 ;  /* 0x4000000036127fae */ /* 0x0007e2000f12187c */
[----:B------:R-:W-:-:S03]  /*241b0*/  IMAD.WIDE R52, R4, 0x4, R240 ;  /* 0x0000000404347825 */ /* 0x000fc600078e02f0 */
[----:B------:R-:W2:Y:S04]  /*241c0*/  LDL.LU.64 R240, [R1+0x620] ;  /* 0x0006200001f07983 */ /* 0x000ea80000300a00 */
[----:B------:R1:W-:Y:S04]  /*241d0*/  STL.64 [R1+0x15e8], R52 ;  /* 0x0015e83401007387 */ /* 0x0003e80000100a00 */
[----:B------:R1:W-:Y:S01]  /*241e0*/  LDGSTS.E [R18+0x44000], desc[UR60][R52.64], !P6 ;  /* 0x4400000034127fae */ /* 0x0003e2000f12187c */
[----:B----4-:R-:W-:-:S03]  /*241f0*/  IMAD.WIDE R16, R4, 0x4, R248 ;  /* 0x0000000404107825 */ /* 0x010fc600078e02f8 */
[----:B------:R-:W4:Y:S01]  /*24200*/  LDL.LU.64 R248, [R1+0x618] ;  /* 0x0006180001f87983 */ /* 0x000f220000300a00 */
[----:B------:R-:W-:-:S03]  /*24210*/  IMAD.WIDE R14, R4, 0x4, R152 ;  /* 0x00000004040e7825 */ /* 0x000fc600078e0298 */
[----:B------:R2:W-:Y:S04]  /*24220*/  STL.64 [R1+0x15e0], R16 ;  /* 0x0015e01001007387 */ /* 0x0005e80000100a00 */
[----:B------:R2:W-:Y:S04]  /*24230*/  STL.64 [R1+0x1608], R14 ;  /* 0x0016080e01007387 */ /* 0x0005e80000100a00 */
[----:B------:R2:W-:Y:S04]  /*24240*/  LDGSTS.E [R18+0x48000], desc[UR60][R16.64], !P6 ;  /* 0x4800000010127fae */ /* 0x0005e8000f12187c */
[----:B------:R-:W4:Y:S04]  /*24250*/  LDL.LU.64 R152, [R1+0x610] ;  /* 0x0006100001987983 */ /* 0x000f280000300a00 */
[----:B------:R2:W-:Y:S01]  /*24260*/  LDGSTS.E [R18+0x4c000], desc[UR60][R14.64], !P6 ;  /* 0x4c0000000e127fae */ /* 0x0005e2000f12187c */
[----:B---3--:R-:W-:-:S05]  /*24270*/  IMAD.WIDE R54, R4, 0x4, R242 ;  /* 0x0000000404367825 */ /* 0x008fca00078e02f2 */
[----:B------:R3:W-:Y:S04]  /*24280*/  STL.64 [R1+0x15a0], R54 ;  /* 0x0015a03601007387 */ /* 0x0007e80000100a00 */
[----:B------:R3:W-:Y:S01]  /*24290*/  LDGSTS.E [R18+0x40004], desc[UR60][R54.64], !P5 ;  /* 0x4000400036127fae */ /* 0x0007e2000e92187c */
[----:B-1----:R-:W-:-:S03]  /*242a0*/  IMAD.WIDE R52, R4, 0x4, R8 ;  /* 0x0000000404347825 */ /* 0x002fc600078e0208 */
[----:B------:R-:W4:Y:S01]  /*242b0*/  LDL.LU.64 R8, [R1+0x608] ;  /* 0x0006080001087983 */ /* 0x000f220000300a00 */
[----:B--2---:R-:W-:-:S03]  /*242c0*/  IMAD.WIDE R16, R4, 0x4, R6 ;  /* 0x0000000404107825 */ /* 0x004fc600078e0206 */
[----:B------:R1:W-:Y:S01]  /*242d0*/  STL.64 [R1+0x15d8], R52 ;  /* 0x0015d83401007387 */ /* 0x0003e20000100a00 */
[----:B------:R-:W-:-:S03]  /*242e0*/  IMAD.WIDE R14, R4, 0x4, R2 ;  /* 0x00000004040e7825 */ /* 0x000fc600078e0202 */
[----:B------:R-:W2:Y:S04]  /*242f0*/  LDL.LU.64 R6, [R1+0x600] ;  /* 0x0006000001067983 */ /* 0x000ea80000300a00 */
[----:B------:R1:W-:Y:S04]  /*24300*/  STL.64 [R1+0x15d0], R16 ;  /* 0x0015d01001007387 */ /* 0x0003e80000100a00 */
[----:B------:R-:W2:Y:S04]  /*24310*/  LDL.LU.64 R2, [R1+0x5f8] ;  /* 0x0005f80001027983 */ /* 0x000ea80000300a00 */
[----:B------:R4:W-:Y:S04]  /*24320*/  STL.64 [R1+0x1600], R14 ;  /* 0x0016000e01007387 */ /* 0x0009e80000100a00 */
[----:B------:R1:W-:Y:S04]  /*24330*/  LDGSTS.E [R18+0x44004], desc[UR60][R52.64], !P5 ;  /* 0x4400400034127fae */ /* 0x0003e8000e92187c */
[----:B------:R-:W2:Y:S04]  /*24340*/  LDL.LU.64 R236, [R1+0x370] ;  /* 0x0003700001ec7983 */ /* 0x000ea80000300a00 */
[----:B------:R1:W-:Y:S04]  /*24350*/  LDGSTS.E [R18+0x48004], desc[UR60][R16.64], !P5 ;  /* 0x4800400010127fae */ /* 0x0003e8000e92187c */
[----:B------:R-:W2:Y:S01]  /*24360*/  LDL.LU.64 R242, [R1+0x368] ;  /* 0x0003680001f27983 */ /* 0x000ea20000300a00 */
[----:B---3--:R-:W-:-:S03]  /*24370*/  IMAD.WIDE R54, R4, 0x4, R244 ;  /* 0x0000000404367825 */ /* 0x008fc600078e02f4 */
[----:B------:R4:W-:Y:S01]  /*24380*/  LDGSTS.E [R18+0x4c004], desc[UR60][R14.64], !P5 ;  /* 0x4c0040000e127fae */ /* 0x0009e2000e92187c */
[----:B-1----:R-:W-:-:S03]  /*24390*/  IMAD.WIDE R52, R4, 0x4, R246 ;  /* 0x0000000404347825 */ /* 0x002fc600078e02f6 */
[----:B------:R-:W-:Y:S04]  /*243a0*/  STL.64 [R1+0x1598], R54 ;  /* 0x0015983601007387 */ /* 0x000fe80000100a00 */
[----:B------:R-:W3:Y:S04]  /*243b0*/  LDL.LU.64 R244, [R1+0x360] ;  /* 0x0003600001f47983 */ /* 0x000ee80000300a00 */
[----:B------:R-:W-:Y:S04]  /*243c0*/  STL.64 [R1+0x15c8], R52 ;  /* 0x0015c83401007387 */ /* 0x000fe80000100a00 */
[----:B------:R-:W3:Y:S04]  /*243d0*/  LDL.LU.64 R246, [R1+0x358] ;  /* 0x0003580001f67983 */ /* 0x000ee80000300a00 */
[----:B------:R-:W-:Y:S04]  /*243e0*/  LDGSTS.E [R18+0x40008], desc[UR60][R54.64], !P2 ;  /* 0x4000800036127fae */ /* 0x000fe8000d12187c */
[----:B------:R-:W-:Y:S01]  /*243f0*/  LDGSTS.E [R18+0x44008], desc[UR60][R52.64], !P2 ;  /* 0x4400800034127fae */ /* 0x000fe2000d12187c */
[----:B------:R-:W-:-:S05]  /*24400*/  IMAD.WIDE R16, R4, 0x4, R240 ;  /* 0x0000000404107825 */ /* 0x000fca00078e02f0 */
[----:B------:R-:W-:Y:S04]  /*24410*/  STL.64 [R1+0x15c0], R16 ;  /* 0x0015c01001007387 */ /* 0x000fe80000100a00 */
[----:B------:R-:W-:Y:S01]  /*24420*/  LDGSTS.E [R18+0x48008], desc[UR60][R16.64], !P2 ;  /* 0x4800800010127fae */ /* 0x000fe2000d12187c */
[----:B----4-:R-:W-:-:S05]  /*24430*/  IMAD.WIDE R14, R4, 0x4, R248 ;  /* 0x00000004040e7825 */ /* 0x010fca00078e02f8 */
[----:B------:R1:W-:Y:S04]  /*24440*/  STL.64 [R1+0x15f8], R14 ;  /* 0x0015f80e01007387 */ /* 0x0003e80000100a00 */
[----:B------:R1:W-:Y:S04]  /*24450*/  LDGSTS.E [R18+0x4c008], desc[UR60][R14.64], !P2 ;  /* 0x4c0080000e127fae */ /* 0x0003e8000d12187c */
[----:B------:R-:W4:Y:S04]  /*24460*/  LDL.LU.64 R238, [R1+0x350] ;  /* 0x0003500001ee7983 */ /* 0x000f280000300a00 */
[----:B------:R-:W4:Y:S01]  /*24470*/  LDL.LU.64 R240, [R1+0x348] ;  /* 0x0003480001f07983 */ /* 0x000f220000300a00 */
[----:B-1----:R-:W-:-:S03]  /*24480*/  IMAD.WIDE R14, R4, 0x4, R152 ;  /* 0x00000004040e7825 */ /* 0x002fc600078e0298 */
[----:B------:R-:W4:Y:S04]  /*24490*/  LDL.LU.64 R248, [R1+0x340] ;  /* 0x0003400001f87983 */ /* 0x000f280000300a00 */
[----:B------:R-:W-:Y:S04]  /*244a0*/  STL.64 [R1+0x1590], R14 ;  /* 0x0015900e01007387 */ /* 0x000fe80000100a00 */
[----:B------:R-:W4:Y:S04]  /*244b0*/  LDL.LU.64 R152, [R1+0x338] ;  /* 0x0003380001987983 */ /* 0x000f280000300a00 */
[----:B------:R1:W-:Y:S01]  /*244c0*/  LDGSTS.E [R18+0x4000c], desc[UR60][R14.64], !P3 ;  /* 0x4000c0000e127fae */ /* 0x0003e2000d92187c */
[----:B------:R-:W-:-:S04]  /*244d0*/  IMAD.WIDE R8, R4, 0x4, R8 ;  /* 0x0000000404087825 */ /* 0x000fc800078e0208 */
[C---:B--2---:R-:W-:Y:S01]  /*244e0*/  IMAD.WIDE R6, R4.reuse, 0x4, R6 ;  /* 0x0000000404067825 */ /* 0x044fe200078e0206 */
[----:B------:R2:W-:Y:S03]  /*244f0*/  STL.64 [R1+0x15b8], R8 ;  /* 0x0015b80801007387 */ /* 0x0005e60000100a00 */
[----:B------:R-:W-:Y:S01]  /*24500*/  IMAD.WIDE R2, R4, 0x4, R2 ;  /* 0x0000000404027825 */ /* 0x000fe200078e0202 */
[----:B------:R1:W-:Y:S04]  /*24510*/  STL.64 [R1+0x15b0], R6 ;  /* 0x0015b00601007387 */ /* 0x0003e80000100a00 */
[----:B------:R-:W-:Y:S04]  /*24520*/  LDGSTS.E [R18+0x4400c], desc[UR60][R8.64], !P3 ;  /* 0x4400c00008127fae */ /* 0x000fe8000d92187c */
[----:B------:R1:W-:Y:S04]  /*24530*/  STL.64 [R1+0x15a8], R2 ;  /* 0x0015a80201007387 */ /* 0x0003e80000100a00 */
[----:B------:R-:W-:Y:S04]  /*24540*/  LDGSTS.E [R18+0x4800c], desc[UR60][R6.64], !P3 ;  /* 0x4800c00006127fae */ /* 0x000fe8000d92187c */
[----:B--2---:R-:W2:Y:S04]  /*24550*/  LDL.LU.64 R8, [R1+0x330] ;  /* 0x0003300001087983 */ /* 0x004ea80000300a00 */
[----:B------:R-:W-:Y:S04]  /*24560*/  LDGSTS.E [R18+0x4c00c], desc[UR60][R2.64], !P3 ;  /* 0x4c00c00002127fae */ /* 0x000fe8000d92187c */
[----:B-1----:R-:W2:Y:S04]  /*24570*/  LDL.LU.64 R6, [R1+0x328] ;  /* 0x0003280001067983 */ /* 0x002ea80000300a00 */
[----:B------:R-:W2:Y:S01]  /*24580*/  LDL.LU.64 R2, [R1+0x320] ;  /* 0x0003200001027983 */ /* 0x000ea20000300a00 */
[----:B------:R-:W-:-:S02]  /*24590*/  IADD3 R42, R51, -0x99, RZ ;  /* 0xffffff67332a7810 */ /* 0x000fc40007ffe0ff */
[----:B------:R-:W1:Y:S02]  /*245a0*/  LDC R51, c[0x0][0x230] ;  /* 0x00008c00ff337b82 */ /* 0x000e640000000800 */
[----:B------:R-:W-:Y:S01]  /*245b0*/  ISETP.GE.U32.AND P4, PT, R42, 0x7ffffee8, PT ;  /* 0x7ffffee82a00780c */ /* 0x000fe20003f86070 */
[----:B------:R-:W-:-:S05]  /*245c0*/  VIADD R42, R50, 0xffffff66 ;  /* 0xffffff66322a7836 */ /* 0x000fca0000000000 */
[----:B------:R-:W3:Y:S01]  /*245d0*/  LDC R50, c[0x0][0x230] ;  /* 0x00008c00ff327b82 */ /* 0x000ee20000000800 */
[----:B------:R-:W-:Y:S01]  /*245e0*/  ISETP.GE.U32.AND P0, PT, R42, 0x7ffffee7, PT ;  /* 0x7ffffee72a00780c */ /* 0x000fe20003f06070 */
[----:B------:R-:W-:-:S06]  /*245f0*/  VIADD R42, R43, 0xffffff65 ;  /* 0xffffff652b2a7836 */ /* 0x000fcc0000000000 */
[----:B------:R-:W3:Y:S01]  /*24600*/  LDC R43, c[0x0][0x230] ;  /* 0x00008c00ff2b7b82 */ /* 0x000ee20000000800 */
[----:B------:R-:W-:Y:S01]  /*24610*/  ISETP.GE.U32.AND P6, PT, R42, 0x7ffffee6, PT ;  /* 0x7ffffee62a00780c */ /* 0x000fe20003fc6070 */
[----:B-1----:R-:W-:Y:S02]  /*24620*/  VIADD R42, R51, 0xffffff64 ;  /* 0xffffff64332a7836 */ /* 0x002fe40000000000 */
[----:B------:R-:W-:-:S04]  /*24630*/  IMAD.WIDE R54, R4, 0x4, R236 ;  /* 0x0000000404367825 */ /* 0x000fc800078e02ec */
[----:B------:R-:W1:Y:S01]  /*24640*/  LDC R51, c[0x0][0x230] ;  /* 0x00008c00ff337b82 */ /* 0x000e620000000800 */
[----:B------:R-:W-:Y:S02]  /*24650*/  ISETP.GE.U32.AND P5, PT, R42, 0x7ffffee5, PT ;  /* 0x7ffffee52a00780c */ /* 0x000fe40003fa6070 */
[----:B---3--:R-:W-:Y:S01]  /*24660*/  IADD3 R42, R50, -0xb5, RZ ;  /* 0xffffff4b322a7810 */ /* 0x008fe20007ffe0ff */
[----:B------:R-:W-:Y:S01]  /*24670*/  IMAD.WIDE R52, R4, 0x4, R242 ;  /* 0x0000000404347825 */ /* 0x000fe200078e02f2 */
[----:B------:R4:W-:Y:S03]  /*24680*/  STL.64 [R1+0x1588], R54 ;  /* 0x0015883601007387 */ /* 0x0009e60000100a00 */
[----:B------:R-:W3:Y:S01]  /*24690*/  LDC R50, c[0x0][0x230] ;  /* 0x00008c00ff327b82 */ /* 0x000ee20000000800 */
[----:B------:R-:W-:Y:S01]  /*246a0*/  ISETP.GE.U32.AND P2, PT, R42, 0x7ffffecc, PT ;  /* 0x7ffffecc2a00780c */ /* 0x000fe20003f46070 */
[----:B------:R-:W-:-:S04]  /*246b0*/  IMAD.WIDE R16, R4, 0x4, R244 ;  /* 0x0000000404107825 */ /* 0x000fc800078e02f4 */
[----:B------:R-:W-:Y:S01]  /*246c0*/  VIADD R42, R43, 0xffffff4a ;  /* 0xffffff4a2b2a7836 */ /* 0x000fe20000000000 */
[----:B------:R4:W-:Y:S01]  /*246d0*/  STL.64 [R1+0x1580], R52 ;  /* 0x0015803401007387 */ /* 0x0009e20000100a00 */
[----:B------:R-:W-:Y:S01]  /*246e0*/  IMAD.WIDE R14, R4, 0x4, R246 ;  /* 0x00000004040e7825 */ /* 0x000fe200078e02f6 */
[----:B------:R-:W3:Y:S02]  /*246f0*/  LDC R43, c[0x0][0x230] ;  /* 0x00008c00ff2b7b82 */ /* 0x000ee40000000800 */
[----:B------:R-:W-:Y:S01]  /*24700*/  ISETP.GE.U32.AND P3, PT, R42, 0x7ffffecb, PT ;  /* 0x7ffffecb2a00780c */ /* 0x000fe20003f66070 */
[----:B------:R4:W-:Y:S04]  /*24710*/  STL.64 [R1+0x1578], R16 ;  /* 0x0015781001007387 */ /* 0x0009e80000100a00 */
[----:B------:R4:W-:Y:S04]  /*24720*/  LDGSTS.E [R18+0x50000], desc[UR60][R54.64], !P2 ;  /* 0x5000000036127fae */ /* 0x0009e8000d12187c */
[----:B------:R-:W3:Y:S04]  /*24730*/  LDL.LU.64 R242, [R1+0x318] ;  /* 0x0003180001f27983 */ /* 0x000ee80000300a00 */
[----:B------:R1:W-:Y:S04]  /*24740*/  LDGSTS.E [R18+0x54000], desc[UR60][R52.64], !P2 ;  /* 0x5400000034127fae */ /* 0x0003e8000d12187c */
[----:B------:R1:W-:Y:S04]  /*24750*/  STL.64 [R1+0x1570], R14 ;  /* 0x0015700e01007387 */ /* 0x0003e80000100a00 */
[----:B------:R-:W3:Y:S04]  /*24760*/  LDL.LU.64 R244, [R1+0x310] ;  /* 0x0003100001f47983 */ /* 0x000ee80000300a00 */
[----:B------:R1:W-:Y:S04]  /*24770*/  LDGSTS.E [R18+0x58000], desc[UR60][R16.64], !P2 ;  /* 0x5800000010127fae */ /* 0x0003e8000d12187c */
[----:B------:R-:W3:Y:S04]  /*24780*/  LDL.LU.64 R246, [R1+0x308] ;  /* 0x0003080001f67983 */ /* 0x000ee80000300a00 */
[----:B------:R1:W-:Y:S01]  /*24790*/  LDGSTS.E [R18+0x5c000], desc[UR60][R14.64], !P2 ;  /* 0x5c0000000e127fae */ /* 0x0003e2000d12187c */
[----:B----4-:R-:W-:-:S04]  /*247a0*/  IMAD.WIDE R54, R4, 0x4, R238 ;  /* 0x0000000404367825 */ /* 0x010fc800078e02ee */
[C---:B-1----:R-:W-:Y:S01]  /*247b0*/  IMAD.WIDE R52, R4.reuse, 0x4, R240 ;  /* 0x0000000404347825 */ /* 0x042fe200078e02f0 */
[----:B------:R2:W-:Y:S03]  /*247c0*/  STL.64 [R1+0x1568], R54 ;  /* 0x0015683601007387 */ /* 0x0005e60000100a00 */
[C---:B------:R-:W-:Y:S01]  /*247d0*/  IMAD.WIDE R16, R4.reuse, 0x4, R248 ;  /* 0x0000000404107825 */ /* 0x040fe200078e02f8 */
[----:B------:R2:W-:Y:S04]  /*247e0*/  LDGSTS.E [R18+0x50004], desc[UR60][R54.64], !P3 ;  /* 0x5000400036127fae */ /* 0x0005e8000d92187c */
[----:B------:R-:W4:Y:S01]  /*247f0*/  LDL.LU.64 R248, [R1+0x300] ;  /* 0x0003000001f87983 */ /* 0x000f220000300a00 */
[----:B------:R-:W-:-:S03]  /*24800*/  IMAD.WIDE R14, R4, 0x4, R152 ;  /* 0x00000004040e7825 */ /* 0x000fc600078e0298 */
[----:B------:R1:W-:Y:S04]  /*24810*/  STL.64 [R1+0x1560], R52 ;  /* 0x0015603401007387 */ /* 0x0003e80000100a00 */
[----:B------:R-:W4:Y:S04]  /*24820*/  LDL.LU.64 R152, [R1+0x2f8] ;  /* 0x0002f80001987983 */ /* 0x000f280000300a00 */
[----:B------:R1:W-:Y:S04]  /*24830*/  LDGSTS.E [R18+0x54004], desc[UR60][R52.64], !P3 ;  /* 0x5400400034127fae */ /* 0x0003e8000d92187c */
[----:B------:R1:W-:Y:S04]  /*24840*/  STL.64 [R1+0x1558], R16 ;  /* 0x0015581001007387 */ /* 0x0003e80000100a00 */
[----:B------:R3:W-:Y:S04]  /*24850*/  STL.64 [R1+0x1550], R14 ;  /* 0x0015500e01007387 */ /* 0x0007e80000100a00 */
[----:B------:R-:W4:Y:S04]  /*24860*/  LDL.LU.64 R234, [R1+0x70] ;  /* 0x0000700001ea7983 */ /* 0x000f280000300a00 */
[----:B------:R1:W-:Y:S01]  /*24870*/  LDGSTS.E [R18+0x58004], desc[UR60][R16.64], !P3 ;  /* 0x5800400010127fae */ /* 0x0003e2000d92187c */
[----:B------:R-:W-:-:S02]  /*24880*/  VIADD R42, R51, 0xffffff49 ;  /* 0xffffff49332a7836 */ /* 0x000fc40000000000 */
[----:B------:R-:W4:Y:S01]  /*24890*/  LDC R51, c[0x0][0x230] ;  /* 0x00008c00ff337b82 */ /* 0x000f220000000800 */
[----:B------:R3:W-:Y:S01]  /*248a0*/  LDGSTS.E [R18+0x5c004], desc[UR60][R14.64], !P3 ;  /* 0x5c0040000e127fae */ /* 0x0007e2000d92187c */
[----:B--2---:R-:W-:-:S05]  /*248b0*/  IMAD.WIDE R54, R4, 0x4, R8 ;  /* 0x0000000404367825 */ /* 0x004fca00078e0208 */
[----:B------:R2:W-:Y:S01]  /*248c0*/  STL.64 [R1+0x1548], R54 ;  /* 0x0015483601007387 */ /* 0x0005e20000100a00 */
[----:B-1----:R-:W-:-:S03]  /*248d0*/  IMAD.WIDE R52, R4, 0x4, R6 ;  /* 0x0000000404347825 */ /* 0x002fc600078e0206 */
[----:B------:R-:W4:Y:S04]  /*248e0*/  LDL.LU.64 R8, [R1+0x68] ;  /* 0x0000680001087983 */ /* 0x000f280000300a00 */
[----:B------:R1:W-:Y:S01]  /*248f0*/  STL.64 [R1+0x1540], R52 ;  /* 0x0015403401007387 */ /* 0x0003e20000100a00 */
[----:B------:R-:W-:-:S03]  /*24900*/  IMAD.WIDE R16, R4, 0x4, R2 ;  /* 0x0000000404107825 */ /* 0x000fc600078e0202 */
[----:B------:R-:W4:Y:S04]  /*24910*/  LDL.LU.64 R6, [R1+0x60] ;  /* 0x0000600001067983 */ /* 0x000f280000300a00 */
[----:B------:R-:W-:Y:S04]  /*24920*/  STL.64 [R1+0x1538], R16 ;  /* 0x0015381001007387 */ /* 0x000fe80000100a00 */
[----:B------:R-:W4:Y:S01]  /*24930*/  LDL.LU.64 R2, [R1+0x58] ;  /* 0x0000580001027983 */ /* 0x000f220000300a00 */
[----:B------:R-:W-:Y:S01]  /*24940*/  ISETP.GE.U32.AND P2, PT, R42, 0x7ffffeca, PT ;  /* 0x7ffffeca2a00780c */ /* 0x000fe20003f46070 */
[----:B---3--:R-:W-:-:S02]  /*24950*/  VIADD R42, R50, 0xffffff48 ;  /* 0xffffff48322a7836 */ /* 0x008fc40000000000 */
[----:B------:R-:W3:Y:S03]  /*24960*/  LDC R50, c[0x0][0x230] ;  /* 0x00008c00ff327b82 */ /* 0x000ee60000000800 */
[----:B------:R-:W-:-:S07]  /*24970*/  ISETP.GE.U32.AND P3, PT, R42, 0x7ffffec9, PT ;  /* 0x7ffffec92a00780c */ /* 0x000fce0003f66070 */
[----:B------:R2:W-:Y:S04]  /*24980*/  LDGSTS.E [R18+0x50008], desc[UR60][R54.64], !P2 ;  /* 0x5000800036127fae */ /* 0x0005e8000d12187c */
[----:B------:R1:W-:Y:S04]  /*24990*/  LDGSTS.E [R18+0x54008], desc[UR60][R52.64], !P2 ;  /* 0x5400800034127fae */ /* 0x0003e8000d12187c */
[----:B------:R-:W-:Y:S01]  /*249a0*/  LDGSTS.E [R18+0x58008], desc[UR60][R16.64], !P2 ;  /* 0x5800800010127fae */ /* 0x000fe2000d12187c */
[----:B------:R-:W-:-:S05]  /*249b0*/  IMAD.WIDE R14, R4, 0x4, R242 ;  /* 0x00000004040e7825 */ /* 0x000fca00078e02f2 */
[----:B------:R-:W-:Y:S04]  /*249c0*/  STL.64 [R1+0x1530], R14 ;  /* 0x0015300e01007387 */ /* 0x000fe80000100a00 */
[----:B------:R-:W3:Y:S01]  /*249d0*/  LDL.LU.64 R236, [R1+0x50] ;  /* 0x0000500001ec7983 */ /* 0x000ee20000300a00 */
[----:B--2---:R-:W-:-:S03]  /*249e0*/  IMAD.WIDE R54, R4, 0x4, R244 ;  /* 0x0000000404367825 */ /* 0x004fc600078e02f4 */
[----:B------:R-:W-:Y:S04]  /*249f0*/  LDGSTS.E [R18+0x5c008], desc[UR60][R14.64], !P2 ;  /* 0x5c0080000e127fae */ /* 0x000fe8000d12187c */
[----:B------:R-:W2:Y:S01]  /*24a00*/  LDL.LU.64 R238, [R1+0x48] ;  /* 0x0000480001ee7983 */ /* 0x000ea20000300a00 */
[----:B-1----:R-:W-:-:S03]  /*24a10*/  IMAD.WIDE R52, R4, 0x4, R246 ;  /* 0x0000000404347825 */ /* 0x002fc600078e02f6 */
[----:B------:R-:W-:Y:S04]  /*24a20*/  STL.64 [R1+0x1528], R54 ;  /* 0x0015283601007387 */ /* 0x000fe80000100a00 */
[----:B------:R-:W2:Y:S04]  /*24a30*/  LDL.LU.64 R240, [R1+0x40] ;  /* 0x0000400001f07983 */ /* 0x000ea80000300a00 */
[----:B------:R1:W-:Y:S04]  /*24a40*/  STL.64 [R1+0x1518], R52 ;  /* 0x0015183401007387 */ /* 0x0003e80000100a00 */
[----:B------:R-:W2:Y:S04]  /*24a50*/  LDL.LU.64 R242, [R1+0x38] ;  /* 0x0000380001f27983 */ /* 0x000ea80000300a00 */
[----:B------:R-:W-:Y:S04]  /*24a60*/  LDGSTS.E [R18+0x5000c], desc[UR60][R54.64], !P3 ;  /* 0x5000c00036127fae */ /* 0x000fe8000d92187c */
[----:B------:R1:W-:Y:S01]  /*24a70*/  LDGSTS.E [R18+0x5400c], desc[UR60][R52.64], !P3 ;  /* 0x5400c00034127fae */ /* 0x0003e2000d92187c */
[C---:B----4-:R-:W-:Y:S01]  /*24a80*/  IMAD.WIDE R56, R4.reuse, 0x4, R234 ;  /* 0x0000000404387825 */ /* 0x050fe200078e02ea */
[----:B------:R-:W-:Y:S01]  /*24a90*/  IADD3 R42, R43, -0xd5, RZ ;  /* 0xffffff2b2b2a7810 */ /* 0x000fe20007ffe0ff */
[----:B-1----:R-:W1:Y:S02]  /*24aa0*/  LDC R52, c[0x0][0x230] ;  /* 0x00008c00ff347b82 */ /* 0x002e640000000800 */
[----:B------:R-:W-:-:S04]  /*24ab0*/  IMAD.WIDE R16, R4, 0x4, R248 ;  /* 0x0000000404107825 */ /* 0x000fc800078e02f8 */
[C---:B------:R-:W-:Y:S01]  /*24ac0*/  IMAD.WIDE R14, R4.reuse, 0x4, R152 ;  /* 0x00000004040e7825 */ /* 0x040fe200078e0298 */
[----:B------:R4:W-:Y:S01]  /*24ad0*/  STL.64 [R1+0x1508], R16 ;  /* 0x0015081001007387 */ /* 0x0009e20000100a00 */
[----:B------:R-:W1:Y:S03]  /*24ae0*/  LDC R43, c[0x0][0x230] ;  /* 0x00008c00ff2b7b82 */ /* 0x000e660000000800 */
[----:B------:R4:W-:Y:S04]  /*24af0*/  STL.64 [R1+0x14b8], R14 ;  /* 0x0014b80e01007387 */ /* 0x0009e80000100a00 */
[----:B------:R-:W2:Y:S04]  /*24b00*/  LDL.LU.64 R244, [R1+0x30] ;  /* 0x0000300001f47983 */ /* 0x000ea80000300a00 */
[----:B------:R-:W2:Y:S04]  /*24b10*/  LDL.LU.64 R246, [R1+0x28] ;  /* 0x0000280001f67983 */ /* 0x000ea80000300a00 */
[----:B------:R-:W2:Y:S04]  /*24b20*/  LDL.LU.64 R248, [R1+0x20] ;  /* 0x0000200001f87983 */ /* 0x000ea80000300a00 */
[----:B------:R-:W2:Y:S04]  /*24b30*/  LDL.LU.64 R152, [R1+0x18] ;  /* 0x0000180001987983 */ /* 0x000ea80000300a00 */
[----:B------:R4:W-:Y:S01]  /*24b40*/  LDGSTS.E [R18+0x5800c], desc[UR60][R16.64], !P3 ;  /* 0x5800c00010127fae */ /* 0x0009e2000d92187c */
[----:B------:R-:W-:-:S03]  /*24b50*/  IMAD.WIDE R54, R4, 0x4, R8 ;  /* 0x0000000404367825 */ /* 0x000fc600078e0208 */
[----:B------:R1:W-:Y:S04]  /*24b60*/  STL.64 [R1+0x1498], R56 ;  /* 0x0014983801007387 */ /* 0x0003e80000100a00 */
[----:B------:R-:W2:Y:S01]  /*24b70*/  LDL.LU.64 R8, [R1+0x10] ;  /* 0x0000100001087983 */ /* 0x000ea20000300a00 */
[----:B----4-:R-:W-:-:S03]  /*24b80*/  IMAD.WIDE R16, R4, 0x4, R6 ;  /* 0x0000000404107825 */ /* 0x010fc600078e0206 */
[----:B------:R2:W-:Y:S04]  /*24b90*/  STL.64 [R1+0x1480], R54 ;  /* 0x0014803601007387 */ /* 0x0005e80000100a00 */
[----:B------:R4:W-:Y:S04]  /*24ba0*/  LDGSTS.E [R18+0x5c00c], desc[UR60][R14.64], !P3 ;  /* 0x5c00c0000e127fae */ /* 0x0009e8000d92187c */
[----:B------:R-:W2:Y:S04]  /*24bb0*/  LDL.LU.64 R6, [R1+0x8] ;  /* 0x0000080001067983 */ /* 0x000ea80000300a00 */
[----:B------:R2:W-:Y:S01]  /*24bc0*/  STL.64 [R1+0x1478], R16 ;  /* 0x0014781001007387 */ /* 0x0005e20000100a00 */
[----:B----4-:R-:W-:-:S03]  /*24bd0*/  IMAD.WIDE R14, R4, 0x4, R2 ;  /* 0x00000004040e7825 */ /* 0x010fc600078e0202 */
[----:B------:R-:W4:Y:S01]  /*24be0*/  LDL.LU.64 R2, [R1] ;  /* 0x0000000001027983 */ /* 0x000f220000300a00 */
[----:B------:R-:W-:Y:S01]  /*24bf0*/  ISETP.GE.U32.AND P2, PT, R42, 0x7ffffeac, PT ;  /* 0x7ffffeac2a00780c */ /* 0x000fe20003f46070 */
[----:B------:R-:W-:Y:S02]  /*24c00*/  VIADD R42, R51, 0xffffff2a ;  /* 0xffffff2a332a7836 */ /* 0x000fe40000000000 */
[----:B------:R2:W-:Y:S01]  /*24c10*/  STL.64 [R1+0x1458], R14 ;  /* 0x0014580e01007387 */ /* 0x0005e20000100a00 */
[----:B------:R-:W2:Y:S02]  /*24c20*/  LDC R51, c[0x0][0x230] ;  /* 0x00008c00ff337b82 */ /* 0x000ea40000000800 */
[----:B------:R-:W-:Y:S01]  /*24c30*/  ISETP.GE.U32.AND P3, PT, R42, 0x7ffffeab, PT ;  /* 0x7ffffeab2a00780c */ /* 0x000fe20003f66070 */
[----:B---3--:R-:W-:-:S05]  /*24c40*/  VIADD R42, R50, 0xffffff29 ;  /* 0xffffff29322a7836 */ /* 0x008fca0000000000 */
[----:B------:R-:W3:Y:S01]  /*24c50*/  LDC R50, c[0x0][0x230] ;  /* 0x00008c00ff327b82 */ /* 0x000ee20000000800 */
[----:B------:R1:W-:Y:S04]  /*24c60*/  LDGSTS.E [R18+0x60000], desc[UR60][R56.64], !P2 ;  /* 0x6000000038127fae */ /* 0x0003e8000d12187c */
[----:B------:R2:W-:Y:S04]  /*24c70*/  LDGSTS.E [R18+0x64000], desc[UR60][R54.64], !P2 ;  /* 0x6400000036127fae */ /* 0x0005e8000d12187c */
[----:B------:R2:W-:Y:S04]  /*24c80*/  LDGSTS.E [R18+0x68000], desc[UR60][R16.64], !P2 ;  /* 0x6800000010127fae */ /* 0x0005e8000d12187c */
[----:B------:R2:W-:Y:S01]  /*24c90*/  LDGSTS.E [R18+0x6c000], desc[UR60][R14.64], !P2 ;  /* 0x6c0000000e127fae */ /* 0x0005e2000d12187c */
[----:B------:R-:W-:Y:S01]  /*24ca0*/  ISETP.GE.U32.AND P2, PT, R42, 0x7ffffeaa, PT ;  /* 0x7ffffeaa2a00780c */ /* 0x000fe20003f46070 */
[----:B-1----:R-:W-:-:S02]  /*24cb0*/  VIADD R42, R43, 0xffffff28 ;  /* 0xffffff282b2a7836 */ /* 0x002fc40000000000 */
[----:B------:R-:W1:Y:S01]  /*24cc0*/  LDC R43, c[0x0][0x230] ;  /* 0x00008c00ff2b7b82 */ /* 0x000e620000000800 */
[----:B------:R-:W-:-:S04]  /*24cd0*/  IMAD.WIDE R56, R4, 0x4, R236 ;  /* 0x0000000404387825 */ /* 0x000fc800078e02ec */
[C---:B--2---:R-:W-:Y:S01]  /*24ce0*/  IMAD.WIDE R54, R4.reuse, 0x4, R238 ;  /* 0x0000000404367825 */ /* 0x044fe200078e02ee */
[----:B------:R2:W-:Y:S04]  /*24cf0*/  STL.64 [R1+0x1448], R56 ;  /* 0x0014483801007387 */ /* 0x0005e80000100a00 */
[----:B------:R2:W-:Y:S01]  /*24d00*/  LDGSTS.E [R18+0x60004], desc[UR60][R56.64], !P3 ;  /* 0x6000400038127fae */ /* 0x0005e2000d92187c */
[----:B------:R-:W-:-:S03]  /*24d10*/  IMAD.WIDE R16, R4, 0x4, R240 ;  /* 0x0000000404107825 */ /* 0x000fc600078e02f0 */
        /* <DEDUP_REMOVED lines=9> */
[----:B--2---:R-:W-:-:S04]  /*24db0*/  IMAD.WIDE R56, R4, 0x4, R244 ;  /* 0x0000000404387825 */ /* 0x004fc800078e02f4 */
[C---:B---3--:R-:W-:Y:S01]  /*24dc0*/  IMAD.WIDE R54, R4.reuse, 0x4, R246 ;  /* 0x0000000404367825 */ /* 0x048fe200078e02f6 */
[----:B------:R-:W-:Y:S03]  /*24dd0*/  LDGSTS.E [R18+0x60008], desc[UR60][R56.64], !P2 ;  /* 0x6000800038127fae */ /* 0x000fe6000d12187c */
[C---:B-1----:R-:W-:Y:S01]  /*24de0*/  IMAD.WIDE R16, R4.reuse, 0x4, R248 ;  /* 0x0000000404107825 */ /* 0x042fe200078e02f8 */
        /* <DEDUP_REMOVED lines=10> */
[C---:B------:R-:W-:Y:S01]  /*24e90*/  IMAD.WIDE R52, R4.reuse, 0x4, R222 ;  /* 0x0000000404347825 */ /* 0x040fe200078e02de */
[----:B------:R-:W2:Y:S03]  /*24ea0*/  LDC R51, c[0x0][0x230] ;  /* 0x00008c00ff337b82 */ /* 0x000ea60000000800 */
[----:B-1----:R-:W-:-:S04]  /*24eb0*/  IMAD.WIDE R14, R4, 0x4, R8 ;  /* 0x00000004040e7825 */ /* 0x002fc800078e0208 */
[C---:B------:R-:W-:Y:S01]  /*24ec0*/  IMAD.WIDE R8, R4.reuse, 0x4, R6 ;  /* 0x0000000404087825 */ /* 0x040fe200078e0206 */
[----:B------:R1:W-:Y:S03]  /*24ed0*/  STL.64 [R1+0xb70], R14 ;  /* 0x000b700e01007387 */ /* 0x0003e60000100a00 */
[C---:B----4-:R-:W-:Y:S01]  /*24ee0*/  IMAD.WIDE R6, R4.reuse, 0x4, R2 ;  /* 0x0000000404067825 */ /* 0x050fe200078e0202 */
[----:B------:R1:W-:Y:S03]  /*24ef0*/  LDGSTS.E [R18+0x6000c], desc[UR60][R14.64], !P3 ;  /* 0x6000c0000e127fae */ /* 0x0003e6000d92187c */
[C---:B------:R-:W-:Y:S01]  /*24f00*/  IMAD.WIDE R2, R4.reuse, 0x4, R250 ;  /* 0x0000000404027825 */ /* 0x040fe200078e02fa */
        /* <DEDUP_REMOVED lines=22> */
[----:B------:R-:W-:Y:S04]  /*25070*/  STL.64 [R1+0x8d0], R14 ;  /* 0x0008d00e01007387 */ /* 0x000fe80000100a00 */
[----:B------:R-:W-:Y:S01]  /*25080*/  STL.64 [R1+0x8c8], R8 ;  /* 0x0008c80801007387 */ /* 0x000fe20000100a00 */
[----:B---3--:R-:W-:-:S03]  /*25090*/  IMAD.WIDE R2, R4, 0x4, R212 ;  /* 0x0000000404027825 */ /* 0x008fc600078e02d4 */
[----:B------:R-:W-:Y:S04]  /*250a0*/  STL.64 [R1+0x8c0], R6 ;  /* 0x0008c00601007387 */ /* 0x000fe80000100a00 */
[----:B------:R1:W-:Y:S04]  /*250b0*/  STL.64 [R1+0x8b8], R2 ;  /* 0x0008b80201007387 */ /* 0x0003e80000100a00 */
[----:B------:R-:W3:Y:S04]  /*250c0*/  LDL.LU.64 R242, [R1+0x8d8] ;  /* 0x0008d80001f27983 */ /* 0x000ee80000300a00 */
[----:B------:R-:W4:Y:S04]  /*250d0*/  LDL.LU.64 R244, [R1+0x8f8] ;  /* 0x0008f80001f47983 */ /* 0x000f280000300a00 */
[----:B------:R-:W2:Y:S04]  /*250e0*/  LDL.LU.64 R248, [R1+0x918] ;  /* 0x0009180001f87983 */ /* 0x000ea80000300a00 */
[----:B------:R1:W-:Y:S04]  /*250f0*/  LDGSTS.E [R18+0x70004], desc[UR60][R14.64], !P3 ;  /* 0x700040000e127fae */ /* 0x0003e8000d92187c */
[----:B------:R1:W-:Y:S04]  /*25100*/  LDGSTS.E [R18+0x74004], desc[UR60][R8.64], !P3 ;  /* 0x7400400008127fae */ /* 0x0003e8000d92187c */
[----:B------:R1:W-:Y:S04]  /*25110*/  LDGSTS.E [R18+0x78004], desc[UR60][R6.64], !P3 ;  /* 0x7800400006127fae */ /* 0x0003e8000d92187c */
[----:B------:R-:W-:Y:S04]  /*25120*/  LDGSTS.E [R18+0x7c004], desc[UR60][R2.64], !P3 ;  /* 0x7c00400002127fae */ /* 0x000fe8000d92187c */
[----:B-1----:R-:W2:Y:S01]  /*25130*/  LDL.LU.64 R2, [R1+0x938] ;  /* 0x0009380001027983 */ /* 0x002ea20000300a00 */
[----:B------:R-:W-:-:S02]  /*25140*/  VIADD R42, R50, 0xffffff09 ;  /* 0xffffff09322a7836 */ /* 0x000fc40000000000 */
[----:B------:R-:W-:Y:S01]  /*25150*/  IMAD.WIDE R16, R4, 0x4, R214 ;  /* 0x0000000404107825 */ /* 0x000fe200078e02d6 */
[----:B------:R-:W1:Y:S02]  /*25160*/  LDC R50, c[0x0][0x230] ;  /* 0x00008c00ff327b82 */ /* 0x000e640000000800 */
[----:B------:R-:W-:Y:S01]  /*25170*/  ISETP.GE.U32.AND P2, PT, R42, 0x7ffffe8a, PT ;  /* 0x7ffffe8a2a00780c */ /* 0x000fe20003f46070 */
[----:B------:R-:W-:Y:S02]  /*25180*/  VIADD R42, R43, 0xffffff08 ;  /* 0xffffff082b2a7836 */ /* 0x000fe40000000000 */
[C---:B------:R-:W-:Y:S01]  /*25190*/  IMAD.WIDE R14, R4.reuse, 0x4, R216 ;  /* 0x00000004040e7825 */ /* 0x040fe200078e02d8 */
[----:B------:R1:W-:Y:S03]  /*251a0*/  STL.64 [R1+0x8b0], R16 ;  /* 0x0008b01001007387 */ /* 0x0003e60000100a00 */
[----:B------:R-:W-:Y:S01]  /*251b0*/  IMAD.WIDE R8, R4, 0x4, R218 ;  /* 0x0000000404087825 */ /* 0x000fe200078e02da */
[----:B------:R-:W-:-:S03]  /*251c0*/  ISETP.GE.U32.AND P3, PT, R42, 0x7ffffe89, PT ;  /* 0x7ffffe892a00780c */ /* 0x000fc60003f66070 */
[C---:B------:R-:W-:Y:S01]  /*251d0*/  IMAD.WIDE R6, R4.reuse, 0x4, R220 ;  /* 0x0000000404067825 */ /* 0x040fe200078e02dc */
[----:B------:R1:W-:Y:S01]  /*251e0*/  STL.64 [R1+0x8a8], R14 ;  /* 0x0008a80e01007387 */ /* 0x0003e20000100a00 */
[----:B------:R-:W2:Y:S03]  /*251f0*/  LDC R43, c[0x0][0x230] ;  /* 0x00008c00ff2b7b82 */ /* 0x000ea60000000800 */
[----:B------:R1:W-:Y:S04]  /*25200*/  STL.64 [R1+0x8a0], R8 ;  /* 0x0008a00801007387 */ /* 0x0003e80000100a00 */
[----:B------:R1:W-:Y:S04]  /*25210*/  STL.64 [R1+0x898], R6 ;  /* 0x0008980601007387 */ /* 0x0003e80000100a00 */
[----:B------:R-:W2:Y:S04]  /*25220*/  LDL.LU.64 R240, [R1+0x958] ;  /* 0x0009580001f07983 */ /* 0x000ea80000300a00 */
[----:B------:R-:W2:Y:S04]  /*25230*/  LDL.LU.64 R246, [R1+0x978] ;  /* 0x0009780001f67983 */ /* 0x000ea80000300a00 */
[----:B------:R1:W-:Y:S04]  /*25240*/  LDGSTS.E [R18+0x70008], desc[UR60][R16.64], !P2 ;  /* 0x7000800010127fae */ /* 0x0003e8000d12187c */
[----:B------:R-:W2:Y:S04]  /*25250*/  LDL.LU.64 R152, [R1+0x998] ;  /* 0x0009980001987983 */ /* 0x000ea80000300a00 */
[----:B------:R1:W-:Y:S04]  /*25260*/  LDGSTS.E [R18+0x74008], desc[UR60][R14.64], !P2 ;  /* 0x740080000e127fae */ /* 0x0003e8000d12187c */
[----:B------:R-:W-:Y:S01]  /*25270*/  LDGSTS.E [R18+0x78008], desc[UR60][R8.64], !P2 ;  /* 0x7800800008127fae */ /* 0x000fe2000d12187c */
[----:B-1----:R-:W-:-:S03]  /*25280*/  IMAD.WIDE R16, R4, 0x4, R224 ;  /* 0x0000000404107825 */ /* 0x002fc600078e02e0 */
[----:B------:R1:W-:Y:S01]  /*25290*/  LDGSTS.E [R18+0x7c008], desc[UR60][R6.64], !P2 ;  /* 0x7c00800006127fae */ /* 0x0003e2000d12187c */
[----:B------:R-:W-:-:S03]  /*252a0*/  IMAD.WIDE R14, R4, 0x4, R226 ;  /* 0x00000004040e7825 */ /* 0x000fc600078e02e2 */
[----:B------:R3:W-:Y:S04]  /*252b0*/  LDGSTS.E [R18+0x7000c], desc[UR60][R52.64], !P3 ;  /* 0x7000c00034127fae */ /* 0x0007e8000d92187c */
[----:B------:R-:W2:Y:S01]  /*252c0*/  LDL.LU.64 R8, [R1+0x9b8] ;  /* 0x0009b80001087983 */ /* 0x000ea20000300a00 */
[----:B-1----:R-:W-:-:S03]  /*252d0*/  IMAD.WIDE R6, R4, 0x4, R228 ;  /* 0x0000000404067825 */ /* 0x002fc600078e02e4 */
[----:B------:R-:W-:Y:S04]  /*252e0*/  STL.64 [R1+0x890], R52 ;  /* 0x0008903401007387 */ /* 0x000fe80000100a00 */
[----:B------:R-:W-:Y:S04]  /*252f0*/  STL.64 [R1+0x888], R16 ;  /* 0x0008881001007387 */ /* 0x000fe80000100a00 */
[----:B------:R4:W-:Y:S04]  /*25300*/  LDGSTS.E [R18+0x7400c], desc[UR60][R16.64], !P3 ;  /* 0x7400c00010127fae */ /* 0x0009e8000d92187c */
[----:B------:R-:W-:Y:S04]  /*25310*/  STL.64 [R1+0x880], R14 ;  /* 0x0008800e01007387 */ /* 0x000fe80000100a00 */
[----:B------:R2:W-:Y:S04]  /*25320*/  LDGSTS.E [R18+0x7800c], desc[UR60][R14.64], !P3 ;  /* 0x7800c0000e127fae */ /* 0x0005e8000d92187c */
[----:B------:R1:W-:Y:S04]  /*25330*/  STL.64 [R1+0x578], R6 ;  /* 0x0005780601007387 */ /* 0x0003e80000100a00 */
[----:B------:R-:W-:Y:S04]  /*25340*/  LDGSTS.E [R18+0x7c00c], desc[UR60][R6.64], !P3 ;  /* 0x7c00c00006127fae */ /* 0x000fe8000d92187c */
[----:B-1----:R-:W2:Y:S01]  /*25350*/  LDL.LU.64 R6, [R1+0x9d8] ;  /* 0x0009d80001067983 */ /* 0x002ea20000300a00 */
[----:B---3--:R-:W-:-:S04]  /*25360*/  IMAD.WIDE R52, R4, 0x4, R242 ;  /* 0x0000000404347825 */ /* 0x008fc800078e02f2 */
[C---:B----4-:R-:W-:Y:S01]  /*25370*/  IMAD.WIDE R16, R4.reuse, 0x4, R244 ;  /* 0x0000000404107825 */ /* 0x050fe200078e02f4 */
[----:B------:R-:W-:Y:S03]  /*25380*/  STL.64 [R1+0x878], R52 ;  /* 0x0008783401007387 */ /* 0x000fe60000100a00 */
[C---:B--2---:R-:W-:Y:S01]  /*25390*/  IMAD.WIDE R14, R4.reuse, 0x4, R248 ;  /* 0x00000004040e7825 */ /* 0x044fe200078e02f8 */
[----:B------:R-:W2:Y:S04]  /*253a0*/  LDL.LU.64 R242, [R1+0x9f8] ;  /* 0x0009f80001f27983 */ /* 0x000ea80000300a00 */
[----:B------:R-:W-:Y:S04]  /*253b0*/  STL.64 [R1+0x870], R16 ;  /* 0x0008701001007387 */ /* 0x000fe80000100a00 */
[----:B------:R-:W3:Y:S04]  /*253c0*/  LDL.LU.64 R244, [R1+0xa18] ;  /* 0x000a180001f47983 */ /* 0x000ee80000300a00 */
[----:B------:R-:W-:Y:S04]  /*253d0*/  STL.64 [R1+0x868], R14 ;  /* 0x0008680e01007387 */ /* 0x000fe80000100a00 */
[----:B------:R-:W4:Y:S04]  /*253e0*/  LDL.LU.64 R248, [R1+0xa38] ;  /* 0x000a380001f87983 */ /* 0x000f280000300a00 */
[----:B------:R1:W-:Y:S04]  /*253f0*/  LDGSTS.E [R19+0x40000], desc[UR60][R52.64], !P4 ;  /* 0x4000000034137fae */ /* 0x0003e8000e12187c */
[----:B------:R1:W-:Y:S01]  /*25400*/  LDGSTS.E [R19+0x44000], desc[UR60][R16.64], !P4 ;  /* 0x4400000010137fae */ /* 0x0003e2000e12187c */
[----:B------:R-:W-:-:S03]  /*25410*/  IMAD.WIDE R2, R4, 0x4, R2 ;  /* 0x0000000404027825 */ /* 0x000fc600078e0202 */
[----:B------:R1:W-:Y:S04]  /*25420*/  LDGSTS.E [R19+0x48000], desc[UR60][R14.64], !P4 ;  /* 0x480000000e137fae */ /* 0x0003e8000e12187c */
[----:B------:R1:W-:Y:S04]  /*25430*/  STL.64 [R1+0x860], R2 ;  /* 0x0008600201007387 */ /* 0x0003e80000100a00 */
[----:B------:R-:W-:Y:S04]  /*25440*/  LDGSTS.E [R19+0x4c000], desc[UR60][R2.64], !P4 ;  /* 0x4c00000002137fae */ /* 0x000fe8000e12187c */
[----:B-1----:R-:W4:Y:S01]  /*25450*/  LDL.LU.64 R2, [R1+0xa60] ;  /* 0x000a600001027983 */ /* 0x002f220000300a00 */
[----:B------:R-:W-:-:S04]  /*25460*/  IMAD.WIDE R54, R4, 0x4, R240 ;  /* 0x0000000404367825 */ /* 0x000fc800078e02f0 */
[C---:B------:R-:W-:Y:S01]  /*25470*/  IMAD.WIDE R52, R4.reuse, 0x4, R246 ;  /* 0x0000000404347825 */ /* 0x040fe200078e02f6 */
[----:B------:R1:W-:Y:S04]  /*25480*/  STL.64 [R1+0x858], R54 ;  /* 0x0008583601007387 */ /* 0x0003e80000100a00 */
[----:B------:R-:W4:Y:S01]  /*25490*/  LDL.LU.64 R236, [R1+0xa88] ;  /* 0x000a880001ec7983 */ /* 0x000f220000300a00 */
[----:B------:R-:W-:-:S03]  /*254a0*/  IMAD.WIDE R16, R4, 0x4, R152 ;  /* 0x0000000404107825 */ /* 0x000fc600078e0298 */
[----:B------:R2:W-:Y:S04]  /*254b0*/  STL.64 [R1+0x850], R52 ;  /* 0x0008503401007387 */ /* 0x0005e80000100a00 */
[----:B------:R-:W4:Y:S04]  /*254c0*/  LDL.LU.64 R152, [R1+0xab0] ;  /* 0x000ab00001987983 */ /* 0x000f280000300a00 */
[----:B------:R3:W-:Y:S04]  /*254d0*/  STL.64 [R1+0x848], R16 ;  /* 0x0008481001007387 */ /* 0x0007e80000100a00 */
[----:B------:R1:W-:Y:S04]  /*254e0*/  LDGSTS.E [R19+0x40004], desc[UR60][R54.64], !P0 ;  /* 0x4000400036137fae */ /* 0x0003e8000c12187c */
[----:B------:R2:W-:Y:S01]  /*254f0*/  LDGSTS.E [R19+0x44004], desc[UR60][R52.64], !P0 ;  /* 0x4400400034137fae */ /* 0x0005e2000c12187c */
[----:B------:R-:W-:-:S03]  /*25500*/  IMAD.WIDE R14, R4, 0x4, R8 ;  /* 0x00000004040e7825 */ /* 0x000fc600078e0208 */
[----:B------:R3:W-:Y:S04]  /*25510*/  LDGSTS.E [R19+0x48004], desc[UR60][R16.64], !P0 ;  /* 0x4800400010137fae */ /* 0x0007e8000c12187c */
[----:B------:R-:W4:Y:S04]  /*25520*/  LDL.LU.64 R8, [R1+0xad8] ;  /* 0x000ad80001087983 */ /* 0x000f280000300a00 */
[----:B------:R4:W-:Y:S04]  /*25530*/  STL.64 [R1+0x840], R14 ;  /* 0x0008400e01007387 */ /* 0x0009e80000100a00 */
[----:B------:R-:W4:Y:S04]  /*25540*/  LDL.LU.64 R238, [R1+0xb00] ;  /* 0x000b000001ee7983 */ /* 0x000f280000300a00 */
[----:B------:R-:W4:Y:S04]  /*25550*/  LDL.LU.64 R240, [R1+0xb28] ;  /* 0x000b280001f07983 */ /* 0x000f280000300a00 */
[----:B------:R-:W4:Y:S04]  /*25560*/  LDL.LU.64 R246, [R1+0xb50] ;  /* 0x000b500001f67983 */ /* 0x000f280000300a00 */
[----:B------:R4:W-:Y:S01]  /*25570*/  LDGSTS.E [R19+0x4c004], desc[UR60][R14.64], !P0 ;  /* 0x4c0040000e137fae */ /* 0x0009e2000c12187c */
[----:B-1----:R-:W-:-:S05]  /*25580*/  IMAD.WIDE R54, R4, 0x4, R6 ;  /* 0x0000000404367825 */ /* 0x002fca00078e0206 */
[----:B------:R-:W-:Y:S04]  /*25590*/  STL.64 [R1+0x838], R54 ;  /* 0x0008383601007387 */ /* 0x000fe80000100a00 */
[----:B------:R-:W4:Y:S04]  /*255a0*/  LDL.LU.64 R6, [R1+0xb78] ;  /* 0x000b780001067983 */ /* 0x000f280000300a00 */
[----:B------:R-:W-:Y:S01]  /*255b0*/  LDGSTS.E [R19+0x40008], desc[UR60][R54.64], !P6 ;  /* 0x4000800036137fae */ /* 0x000fe2000f12187c */
[----:B--2---:R-:W-:-:S04]  /*255c0*/  IMAD.WIDE R52, R4, 0x4, R242 ;  /* 0x0000000404347825 */ /* 0x004fc800078e02f2 */
[C---:B---3--:R-:W-:Y:S01]  /*255d0*/  IMAD.WIDE R16, R4.reuse, 0x4, R244 ;  /* 0x0000000404107825 */ /* 0x048fe200078e02f4 */
[----:B------:R1:W-:Y:S03]  /*255e0*/  STL.64 [R1+0x830], R52 ;  /* 0x0008303401007387 */ /* 0x0003e60000100a00 */
[----:B----4-:R-:W-:Y:S01]  /*255f0*/  IMAD.WIDE R14, R4, 0x4, R248 ;  /* 0x00000004040e7825 */ /* 0x010fe200078e02f8 */
[----:B------:R2:W-:Y:S04]  /*25600*/  STL.64 [R1+0x828], R16 ;  /* 0x0008281001007387 */ /* 0x0005e80000100a00 */
[----:B------:R3:W-:Y:S04]  /*25610*/  STL.64 [R1+0x820], R14 ;  /* 0x0008200e01007387 */ /* 0x0007e80000100a00 */
[----:B------:R1:W-:Y:S04]  /*25620*/  LDGSTS.E [R19+0x44008], desc[UR60][R52.64], !P6 ;  /* 0x4400800034137fae */ /* 0x0003e8000f12187c */
[----:B------:R-:W4:Y:S04]  /*25630*/  LDL.LU.64 R242, [R1+0xba0] ;  /* 0x000ba00001f27983 */ /* 0x000f280000300a00 */
[----:B------:R-:W4:Y:S04]  /*25640*/  LDL.LU.64 R244, [R1+0xbc8] ;  /* 0x000bc80001f47983 */ /* 0x000f280000300a00 */
[----:B------:R-:W4:Y:S01]  /*25650*/  LDL.LU.64 R248, [R1+0xbf0] ;  /* 0x000bf00001f87983 */ /* 0x000f220000300a00 */
[----:B------:R-:W-:-:S02]  /*25660*/  IADD3 R42, R51, -0x9d, RZ ;  /* 0xffffff63332a7810 */ /* 0x000fc40007ffe0ff */
[----:B------:R-:W3:Y:S01]  /*25670*/  LDC R51, c[0x0][0x230] ;  /* 0x00008c00ff337b82 */ /* 0x000ee20000000800 */
[----:B------:R2:W-:Y:S01]  /*25680*/  LDGSTS.E [R19+0x48008], desc[UR60][R16.64], !P6 ;  /* 0x4800800010137fae */ /* 0x0005e2000f12187c */
[----:B-1----:R-:W-:Y:S01]  /*25690*/  IMAD.WIDE R52, R4, 0x4, R2 ;  /* 0x0000000404347825 */ /* 0x002fe200078e0202 */
[----:B------:R-:W-:Y:S02]  /*256a0*/  ISETP.GE.U32.AND P2, PT, R42, 0x7ffffee4, PT ;  /* 0x7ffffee42a00780c */ /* 0x000fe40003f46070 */
[----:B------:R1:W-:Y:S04]  /*256b0*/  LDGSTS.E [R19+0x4c008], desc[UR60][R14.64], !P6 ;  /* 0x4c0080000e137fae */ /* 0x0003e8000f12187c */
[----:B------:R1:W-:Y:S04]  /*256c0*/  STL.64 [R1+0x818], R52 ;  /* 0x0008183401007387 */ /* 0x0003e80000100a00 */
[----:B------:R-:W4:Y:S01]  /*256d0*/  LDL.LU.64 R2, [R1+0xc18] ;  /* 0x000c180001027983 */ /* 0x000f220000300a00 */
[----:B------:R-:W-:-:S02]  /*256e0*/  VIADD R42, R50, 0xffffff62 ;  /* 0xffffff62322a7836 */ /* 0x000fc40000000000 */
[----:B------:R-:W1:Y:S01]  /*256f0*/  LDC R50, c[0x0][0x230] ;  /* 0x00008c00ff327b82 */ /* 0x000e620000000800 */
[----:B------:R1:W-:Y:S02]  /*25700*/  LDGSTS.E [R19+0x4000c], desc[UR60][R52.64], !P5 ;  /* 0x4000c00034137fae */ /* 0x0003e4000e92187c */
[----:B------:R-:W-:Y:S01]  /*25710*/  ISETP.GE.U32.AND P3, PT, R42, 0x7ffffee3, PT ;  /* 0x7ffffee32a00780c */ /* 0x000fe20003f66070 */
[----:B------:R-:W-:Y:S02]  /*25720*/  VIADD R42, R43, 0xffffff61 ;  /* 0xffffff612b2a7836 */ /* 0x000fe40000000000 */
[----:B--2---:R-:W-:Y:S02]  /*25730*/  IMAD.WIDE R16, R4, 0x4, R236 ;  /* 0x0000000404107825 */ /* 0x004fe400078e02ec */
[----:B------:R-:W2:Y:S01]  /*25740*/  LDC R43, c[0x0][0x230] ;  /* 0x00008c00ff2b7b82 */ /* 0x000ea20000000800 */
[----:B------:R-:W-:Y:S01]  /*25750*/  ISETP.GE.U32.AND P4, PT, R42, 0x7ffffee2, PT ;  /* 0x7ffffee22a00780c */ /* 0x000fe20003f86070 */
[----:B---3--:R-:W-:Y:S01]  /*25760*/  VIADD R42, R51, 0xffffff60 ;  /* 0xffffff60332a7836 */ /* 0x008fe20000000000 */
[----:B------:R3:W-:Y:S04]  /*25770*/  LDGSTS.E [R19+0x4400c], desc[UR60][R16.64], !P5 ;  /* 0x4400c00010137fae */ /* 0x0007e8000e92187c */
[----:B------:R-:W-:Y:S01]  /*25780*/  ISETP.GE.U32.AND P0, PT, R42, 0x7ffffee1, PT ;  /* 0x7ffffee12a00780c */ /* 0x000fe20003f06070 */
[----:B-1----:R-:W-:Y:S01]  /*25790*/  IMAD.WIDE R14, R4, 0x4, R152 ;  /* 0x00000004040e7825 */ /* 0x002fe200078e0298 */
[----:B------:R3:W-:Y:S01]  /*257a0*/  STL.64 [R1+0x810], R16 ;  /* 0x0008101001007387 */ /* 0x0007e20000100a00 */
[----:B------:R-:W1:Y:S01]  /*257b0*/  LDC R51, c[0x0][0x230] ;  /* 0x00008c00ff337b82 */ /* 0x000e620000000800 */
[----:B------:R-:W-:-:S02]  /*257c0*/  IADD3 R42, R50, -0xb9, RZ ;  /* 0xffffff47322a7810 */ /* 0x000fc40007ffe0ff */
[----:B------:R2:W-:Y:S05]  /*257d0*/  STL.64 [R1+0x808], R14 ;  /* 0x0008080e01007387 */ /* 0x0005ea0000100a00 */
[----:B------:R-:W1:Y:S01]  /*257e0*/  LDC R50, c[0x0][0x230] ;  /* 0x00008c00ff327b82 */ /* 0x000e620000000800 */
[----:B------:R-:W-:Y:S01]  /*257f0*/  ISETP.GE.U32.AND P6, PT, R42, 0x7ffffec8, PT ;  /* 0x7ffffec82a00780c */ /* 0x000fe20003fc6070 */
[----:B------:R2:W-:Y:S01]  /*25800*/  LDGSTS.E [R19+0x4800c], desc[UR60][R14.64], !P5 ;  /* 0x4800c0000e137fae */ /* 0x0005e2000e92187c */
[----:B------:R-:W-:-:S05]  /*25810*/  IMAD.WIDE R8, R4, 0x4, R8 ;  /* 0x0000000404087825 */ /* 0x000fca00078e0208 */
[----:B------:R2:W-:Y:S01]  /*25820*/  STL.64 [R1+0x800], R8 ;  /* 0x0008000801007387 */ /* 0x0005e20000100a00 */
[----:B------:R-:W-:-:S03]  /*25830*/  IMAD.WIDE R52, R4, 0x4, R238 ;  /* 0x0000000404347825 */ /* 0x000fc600078e02ee */
[----:B------:R-:W4:Y:S01]  /*25840*/  LDL.LU.64 R152, [R1+0xc40] ;  /* 0x000c400001987983 */ /* 0x000f220000300a00 */
[----:B---3--:R-:W-:-:S03]  /*25850*/  IMAD.WIDE R16, R4, 0x4, R240 ;  /* 0x0000000404107825 */ /* 0x008fc600078e02f0 */
[----:B------:R-:W-:Y:S01]  /*25860*/  LDGSTS.E [R19+0x4c00c], desc[UR60][R8.64], !P5 ;  /* 0x4c00c00008137fae */ /* 0x000fe2000e92187c */
[----:B--2---:R-:W-:-:S03]  /*25870*/  IMAD.WIDE R14, R4, 0x4, R246 ;  /* 0x00000004040e7825 */ /* 0x004fc600078e02f6 */
[----:B------:R2:W-:Y:S04]  /*25880*/  LDGSTS.E [R19+0x50000], desc[UR60][R52.64], !P6 ;  /* 0x5000000034137fae */ /* 0x0005e8000f12187c */
[----:B------:R3:W-:Y:S04]  /*25890*/  LDGSTS.E [R19+0x54000], desc[UR60][R16.64], !P6 ;  /* 0x5400000010137fae */ /* 0x0007e8000f12187c */
[----:B------:R-:W3:Y:S04]  /*258a0*/  LDL.LU.64 R8, [R1+0xc68] ;  /* 0x000c680001087983 */ /* 0x000ee80000300a00 */
[----:B------:R-:W-:Y:S04]  /*258b0*/  STL.64 [R1+0x778], R52 ;  /* 0x0007783401007387 */ /* 0x000fe80000100a00 */
[----:B------:R-:W3:Y:S04]  /*258c0*/  LDL.LU.64 R238, [R1+0xc80] ;  /* 0x000c800001ee7983 */ /* 0x000ee80000300a00 */
[----:B------:R-:W-:Y:S04]  /*258d0*/  STL.64 [R1+0x770], R16 ;  /* 0x0007701001007387 */ /* 0x000fe80000100a00 */
[----:B------:R-:W3:Y:S01]  /*258e0*/  LDL.LU.64 R240, [R1+0xc98] ;  /* 0x000c980001f07983 */ /* 0x000ee20000300a00 */
[----:B------:R-:W-:-:S03]  /*258f0*/  IMAD.WIDE R6, R4, 0x4, R6 ;  /* 0x0000000404067825 */ /* 0x000fc600078e0206 */
[----:B------:R-:W-:Y:S04]  /*25900*/  STL.64 [R1+0x768], R14 ;  /* 0x0007680e01007387 */ /* 0x000fe80000100a00 */
[----:B------:R2:W-:Y:S04]  /*25910*/  STL.64 [R1+0x760], R6 ;  /* 0x0007600601007387 */ /* 0x0005e80000100a00 */
[----:B------:R1:W-:Y:S04]  /*25920*/  LDGSTS.E [R19+0x58000], desc[UR60][R14.64], !P6 ;  /* 0x580000000e137fae */ /* 0x0003e8000f12187c */
[----:B------:R-:W3:Y:S04]  /*25930*/  LDL.LU.64 R246, [R1+0xcb0] ;  /* 0x000cb00001f67983 */ /* 0x000ee80000300a00 */
[----:B------:R-:W-:Y:S04]  /*25940*/  LDGSTS.E [R19+0x5c000], desc[UR60][R6.64], !P6 ;  /* 0x5c00000006137fae */ /* 0x000fe8000f12187c */
[----:B--2---:R-:W2:Y:S01]  /*25950*/  LDL.LU.64 R6, [R1+0xcd8] ;  /* 0x000cd80001067983 */ /* 0x004ea20000300a00 */
[----:B----4-:R-:W-:-:S04]  /*25960*/  IMAD.WIDE R54, R4, 0x4, R242 ;  /* 0x0000000404367825 */ /* 0x010fc800078e02f2 */
[C---:B------:R-:W-:Y:S01]  /*25970*/  IMAD.WIDE R52, R4.reuse, 0x4, R244 ;  /* 0x0000000404347825 */ /* 0x040fe200078e02f4 */
[----:B------:R4:W-:Y:S03]  /*25980*/  STL.64 [R1+0x758], R54 ;  /* 0x0007583601007387 */ /* 0x0009e60000100a00 */
[C---:B---3--:R-:W-:Y:S02]  /*25990*/  IMAD.WIDE R16, R4.reuse, 0x4, R248 ;  /* 0x0000000404107825 */ /* 0x048fe400078e02f8 */
[----:B------:R-:W3:Y:S04]  /*259a0*/  LDL.LU.64 R248, [R1+0xcf0] ;  /* 0x000cf00001f87983 */ /* 0x000ee80000300a00 */
[----:B------:R4:W-:Y:S01]  /*259b0*/  STL.64 [R1+0x750], R52 ;  /* 0x0007503401007387 */ /* 0x0009e20000100a00 */
[----:B-1----:R-:W-:-:S03]  /*259c0*/  IMAD.WIDE R14, R4, 0x4, R2 ;  /* 0x00000004040e7825 */ /* 0x002fc600078e0202 */
[----:B------:R-:W3:Y:S01]  /*259d0*/  LDL.LU.64 R2, [R1+0xd08] ;  /* 0x000d080001027983 */ /* 0x000ee20000300a00 */
[----:B------:R-:W-:-:S03]  /*259e0*/  VIADD R42, R43, 0xffffff46 ;  /* 0xffffff462b2a7836 */ /* 0x000fc60000000000 */
[----:B------:R1:W-:Y:S01]  /*259f0*/  STL.64 [R1+0x748], R16 ;  /* 0x0007481001007387 */ /* 0x0003e20000100a00 */
[----:B------:R-:W3:Y:S01]  /*25a00*/  LDC R43, c[0x0][0x230] ;  /* 0x00008c00ff2b7b82 */ /* 0x000ee20000000800 */
[----:B------:R-:W-:Y:S01]  /*25a10*/  ISETP.GE.U32.AND P5, PT, R42, 0x7ffffec7, PT ;  /* 0x7ffffec72a00780c */ /* 0x000fe20003fa6070 */
[----:B------:R-:W-:-:S05]  /*25a20*/  VIADD R42, R51, 0xffffff45 ;  /* 0xffffff45332a7836 */ /* 0x000fca0000000000 */
[----:B------:R-:W-:Y:S01]  /*25a30*/  ISETP.GE.U32.AND P6, PT, R42, 0x7ffffec6, PT ;  /* 0x7ffffec62a00780c */ /* 0x000fe20003fc6070 */
[----:B------:R1:W-:Y:S01]  /*25a40*/  STL.64 [R1+0x740], R14 ;  /* 0x0007400e01007387 */ /* 0x0003e20000100a00 */
[----:B------:R-:W3:Y:S03]  /*25a50*/  LDC R51, c[0x0][0x230] ;  /* 0x00008c00ff337b82 */ /* 0x000ee60000000800 */
[----:B------:R-:W3:Y:S04]  /*25a60*/  LDL.LU.64 R242, [R1+0xd20] ;  /* 0x000d200001f27983 */ /* 0x000ee80000300a00 */
[----:B------:R4:W-:Y:S04]  /*25a70*/  LDGSTS.E [R19+0x50004], desc[UR60][R54.64], !P5 ;  /* 0x5000400036137fae */ /* 0x0009e8000e92187c */
[----:B------:R1:W-:Y:S04]  /*25a80*/  LDGSTS.E [R19+0x54004], desc[UR60][R52.64], !P5 ;  /* 0x5400400034137fae */ /* 0x0003e8000e92187c */
[----:B------:R-:W3:Y:S04]  /*25a90*/  LDL.LU.64 R244, [R1+0xd48] ;  /* 0x000d480001f47983 */ /* 0x000ee80000300a00 */
[----:B------:R1:W-:Y:S04]  /*25aa0*/  LDGSTS.E [R19+0x58004], desc[UR60][R16.64], !P5 ;  /* 0x5800400010137fae */ /* 0x0003e8000e92187c */
[----:B------:R1:W-:Y:S01]  /*25ab0*/  LDGSTS.E [R19+0x5c004], desc[UR60][R14.64], !P5 ;  /* 0x5c0040000e137fae */ /* 0x0003e2000e92187c */
[----:B----4-:R-:W-:-:S05]  /*25ac0*/  IMAD.WIDE R54, R4, 0x4, R152 ;  /* 0x0000000404367825 */ /* 0x010fca00078e0298 */
[----:B------:R-:W-:Y:S04]  /*25ad0*/  STL.64 [R1+0x738], R54 ;  /* 0x0007383601007387 */ /* 0x000fe80000100a00 */
[----:B------:R-:W4:Y:S04]  /*25ae0*/  LDL.LU.64 R152, [R1+0xd60] ;  /* 0x000d600001987983 */ /* 0x000f280000300a00 */
[----:B------:R-:W-:Y:S01]  /*25af0*/  LDGSTS.E [R19+0x50008], desc[UR60][R54.64], !P6 ;  /* 0x5000800036137fae */ /* 0x000fe2000f12187c */
[----:B-1----:R-:W-:-:S05]  /*25b00*/  IMAD.WIDE R52, R4, 0x4, R8 ;  /* 0x0000000404347825 */ /* 0x002fca00078e0208 */
[----:B------:R1:W-:Y:S01]  /*25b10*/  STL.64 [R1+0x730], R52 ;  /* 0x0007303401007387 */ /* 0x0003e20000100a00 */
[----:B------:R-:W-:-:S03]  /*25b20*/  IMAD.WIDE R16, R4, 0x4, R238 ;  /* 0x0000000404107825 */ /* 0x000fc600078e02ee */
[----:B------:R1:W-:Y:S04]  /*25b30*/  LDGSTS.E [R19+0x54008], desc[UR60][R52.64], !P6 ;  /* 0x5400800034137fae */ /* 0x0003e8000f12187c */
[----:B------:R-:W4:Y:S01]  /*25b40*/  LDL.LU.64 R8, [R1+0xd78] ;  /* 0x000d780001087983 */ /* 0x000f220000300a00 */
[----:B------:R-:W-:-:S03]  /*25b50*/  IMAD.WIDE R14, R4, 0x4, R240 ;  /* 0x00000004040e7825 */ /* 0x000fc600078e02f0 */
[----:B------:R2:W-:Y:S04]  /*25b60*/  STL.64 [R1+0x728], R16 ;  /* 0x0007281001007387 */ /* 0x0005e80000100a00 */
[----:B------:R2:W-:Y:S04]  /*25b70*/  LDGSTS.E [R19+0x58008], desc[UR60][R16.64], !P6 ;  /* 0x5800800010137fae */ /* 0x0005e8000f12187c */
[----:B------:R3:W-:Y:S01]  /*25b80*/  STL.64 [R1+0x720], R14 ;  /* 0x0007200e01007387 */ /* 0x0007e20000100a00 */
[----:B------:R-:W-:Y:S02]  /*25b90*/  VIADD R42, R50, 0xffffff44 ;  /* 0xffffff44322a7836 */ /* 0x000fe40000000000 */
[----:B------:R-:W4:Y:S01]  /*25ba0*/  LDC R50, c[0x0][0x230] ;  /* 0x00008c00ff327b82 */ /* 0x000f220000000800 */
[----:B------:R3:W-:Y:S01]  /*25bb0*/  LDGSTS.E [R19+0x5c008], desc[UR60][R14.64], !P6 ;  /* 0x5c0080000e137fae */ /* 0x0007e2000f12187c */
[----:B-1----:R-:W-:Y:S01]  /*25bc0*/  IMAD.WIDE R52, R4, 0x4, R246 ;  /* 0x0000000404347825 */ /* 0x002fe200078e02f6 */
[----:B------:R-:W-:-:S13]  /*25bd0*/  ISETP.GE.U32.AND P5, PT, R42, 0x7ffffec5, PT ;  /* 0x7ffffec52a00780c */ /* 0x000fda0003fa6070 */
[----:B------:R1:W-:Y:S01]  /*25be0*/  LDGSTS.E [R19+0x5000c], desc[UR60][R52.64], !P5 ;  /* 0x5000c00034137fae */ /* 0x0003e2000e92187c */
[----:B--2---:R-:W-:-:S03]  /*25bf0*/  IMAD.WIDE R16, R4, 0x4, R6 ;  /* 0x0000000404107825 */ /* 0x004fc600078e0206 */
[----:B------:R-:W2:Y:S04]  /*25c00*/  LDL.LU.64 R6, [R1+0xd88] ;  /* 0x000d880001067983 */ /* 0x000ea80000300a00 */
[----:B------:R-:W2:Y:S04]  /*25c10*/  LDL.LU.64 R236, [R1+0xd98] ;  /* 0x000d980001ec7983 */ /* 0x000ea80000300a00 */
[----:B------:R1:W-:Y:S04]  /*25c20*/  STL.64 [R1+0x718], R52 ;  /* 0x0007183401007387 */ /* 0x0003e80000100a00 */
[----:B------:R-:W2:Y:S04]  /*25c30*/  LDL.LU.64 R238, [R1+0xdb0] ;  /* 0x000db00001ee7983 */ /* 0x000ea80000300a00 */
[----:B------:R-:W-:Y:S04]  /*25c40*/  STL.64 [R1+0x710], R16 ;  /* 0x0007101001007387 */ /* 0x000fe80000100a00 */
[----:B------:R-:W2:Y:S01]  /*25c50*/  LDL.LU.64 R240, [R1+0xdc8] ;  /* 0x000dc80001f07983 */ /* 0x000ea20000300a00 */
[----:B---3--:R-:W-:-:S03]  /*25c60*/  IMAD.WIDE R14, R4, 0x4, R248 ;  /* 0x00000004040e7825 */ /* 0x008fc600078e02f8 */
[----:B------:R3:W-:Y:S01]  /*25c70*/  LDGSTS.E [R19+0x5400c], desc[UR60][R16.64], !P5 ;  /* 0x5400c00010137fae */ /* 0x0007e2000e92187c */
[----:B------:R-:W-:-:S03]  /*25c80*/  IMAD.WIDE R2, R4, 0x4, R2 ;  /* 0x0000000404027825 */ /* 0x000fc600078e0202 */
[----:B------:R-:W-:Y:S01]  /*25c90*/  STL.64 [R1+0x708], R14 ;  /* 0x0007080e01007387 */ /* 0x000fe20000100a00 */
[----:B------:R-:W-:Y:S01]  /*25ca0*/  IADD3 R42, R43, -0xd9, RZ ;  /* 0xffffff272b2a7810 */ /* 0x000fe20007ffe0ff */
[----:B-1----:R-:W1:Y:S02]  /*25cb0*/  LDC R52, c[0x0][0x230] ;  /* 0x00008c00ff347b82 */ /* 0x002e640000000800 */
[----:B------:R3:W-:Y:S04]  /*25cc0*/  STL.64 [R1+0x700], R2 ;  /* 0x0007000201007387 */ /* 0x0007e80000100a00 */
[----:B------:R-:W2:Y:S02]  /*25cd0*/  LDL.LU.64 R246, [R1+0xdd0] ;  /* 0x000dd00001f67983 */ /* 0x000ea40000300a00 */
[----:B------:R-:W1:Y:S02]  /*25ce0*/  LDC R43, c[0x0][0x230] ;  /* 0x00008c00ff2b7b82 */ /* 0x000e640000000800 */
[----:B------:R4:W-:Y:S04]  /*25cf0*/  LDGSTS.E [R19+0x5800c], desc[UR60][R14.64], !P5 ;  /* 0x5800c0000e137fae */ /* 0x0009e8000e92187c */
[----:B------:R-:W2:Y:S04]  /*25d00*/  LDL.LU.64 R248, [R1+0xdf8] ;  /* 0x000df80001f87983 */ /* 0x000ea80000300a00 */
[----:B------:R-:W-:Y:S04]  /*25d10*/  LDGSTS.E [R19+0x5c00c], desc[UR60][R2.64], !P5 ;  /* 0x5c00c00002137fae */ /* 0x000fe8000e92187c */
[----:B---3--:R-:W3:Y:S01]  /*25d20*/  LDL.LU.64 R2, [R1+0xe10] ;  /* 0x000e100001027983 */ /* 0x008ee20000300a00 */
[----:B------:R-:W-:Y:S01]  /*25d30*/  ISETP.GE.U32.AND P6, PT, R42, 0x7ffffea8, PT ;  /* 0x7ffffea82a00780c */ /* 0x000fe20003fc6070 */
[----:B------:R-:W-:-:S02]  /*25d40*/  VIADD R42, R51, 0xffffff26 ;  /* 0xffffff26332a7836 */ /* 0x000fc40000000000 */
[C---:B------:R-:W-:Y:S01]  /*25d50*/  IMAD.WIDE R54, R4.reuse, 0x4, R242 ;  /* 0x0000000404367825 */ /* 0x040fe200078e02f2 */
[----:B------:R-:W1:Y:S03]  /*25d60*/  LDC R51, c[0x0][0x230] ;  /* 0x00008c00ff337b82 */ /* 0x000e660000000800 */
[----:B------:R-:W-:Y:S01]  /*25d70*/  IMAD.WIDE R16, R4, 0x4, R244 ;  /* 0x0000000404107825 */ /* 0x000fe200078e02f4 */
[----:B------:R-:W-:Y:S01]  /*25d80*/  ISETP.GE.U32.AND P5, PT, R42, 0x7ffffea7, PT ;  /* 0x7ffffea72a00780c */ /* 0x000fe20003fa6070 */
[----:B------:R-:W-:Y:S04]  /*25d90*/  STL.64 [R1+0x678], R54 ;  /* 0x0006783601007387 */ /* 0x000fe80000100a00 */
[----:B------:R-:W-:Y:S04]  /*25da0*/  STL.64 [R1+0x670], R16 ;  /* 0x0006701001007387 */ /* 0x000fe80000100a00 */
[----:B------:R2:W-:Y:S01]  /*25db0*/  LDGSTS.E [R19+0x60000], desc[UR60][R54.64], !P6 ;  /* 0x6000000036137fae */ /* 0x0005e2000f12187c */
[----:B----4-:R-:W-:-:S03]  /*25dc0*/  IMAD.WIDE R14, R4, 0x4, R152 ;  /* 0x00000004040e7825 */ /* 0x010fc600078e0298 */
[----:B------:R4:W-:Y:S04]  /*25dd0*/  LDGSTS.E [R19+0x64000], desc[UR60][R16.64], !P6 ;  /* 0x6400000010137fae */ /* 0x0009e8000f12187c */
[----:B------:R-:W-:Y:S04]  /*25de0*/  STL.64 [R1+0x668], R14 ;  /* 0x0006680e01007387 */ /* 0x000fe80000100a00 */
[----:B------:R-:W3:Y:S04]  /*25df0*/  LDL.LU.64 R242, [R1+0xe28] ;  /* 0x000e280001f27983 */ /* 0x000ee80000300a00 */
[----:B------:R1:W-:Y:S01]  /*25e00*/  LDGSTS.E [R19+0x68000], desc[UR60][R14.64], !P6 ;  /* 0x680000000e137fae */ /* 0x0003e2000f12187c */
[----:B------:R-:W-:-:S05]  /*25e10*/  IMAD.WIDE R8, R4, 0x4, R8 ;  /* 0x0000000404087825 */ /* 0x000fca00078e0208 */
[----:B------:R4:W-:Y:S04]  /*25e20*/  STL.64 [R1+0x660], R8 ;  /* 0x0006600801007387 */ /* 0x0009e80000100a00 */
[----:B------:R-:W3:Y:S04]  /*25e30*/  LDL.LU.64 R244, [R1+0xe40] ;  /* 0x000e400001f47983 */ /* 0x000ee80000300a00 */
[----:B------:R-:W-:Y:S04]  /*25e40*/  LDGSTS.E [R19+0x6c000], desc[UR60][R8.64], !P6 ;  /* 0x6c00000008137fae */ /* 0x000fe8000f12187c */
[----:B------:R-:W3:Y:S04]  /*25e50*/  LDL.LU.64 R152, [R1+0xe68] ;  /* 0x000e680001987983 */ /* 0x000ee80000300a00 */
[----:B----4-:R-:W4:Y:S01]  /*25e60*/  LDL.LU.64 R8, [R1+0xe80] ;  /* 0x000e800001087983 */ /* 0x010f220000300a00 */
[----:B--2---:R-:W-:-:S04]  /*25e70*/  IMAD.WIDE R6, R4, 0x4, R6 ;  /* 0x0000000404067825 */ /* 0x004fc800078e0206 */
[C---:B------:R-:W-:Y:S01]  /*25e80*/  IMAD.WIDE R54, R4.reuse, 0x4, R236 ;  /* 0x0000000404367825 */ /* 0x040fe200078e02ec */
[----:B------:R2:W-:Y:S03]  /*25e90*/  STL.64 [R1+0x658], R6 ;  /* 0x0006580601007387 */ /* 0x0005e60000100a00 */
[C---:B------:R-:W-:Y:S01]  /*25ea0*/  IMAD.WIDE R16, R4.reuse, 0x4, R238 ;  /* 0x0000000404107825 */ /* 0x040fe200078e02ee */
[----:B------:R2:W-:Y:S04]  /*25eb0*/  STL.64 [R1+0x650], R54 ;  /* 0x0006503601007387 */ /* 0x0005e80000100a00 */
[----:B------:R-:W-:Y:S04]  /*25ec0*/  LDGSTS.E [R19+0x60004], desc[UR60][R6.64], !P5 ;  /* 0x6000400006137fae */ /* 0x000fe8000e92187c */
[----:B------:R3:W-:Y:S01]  /*25ed0*/  STL.64 [R1+0x648], R16 ;  /* 0x0006481001007387 */ /* 0x0007e20000100a00 */
[----:B-1----:R-:W-:-:S03]  /*25ee0*/  IMAD.WIDE R14, R4, 0x4, R240 ;  /* 0x00000004040e7825 */ /* 0x002fc600078e02f0 */
[----:B------:R1:W-:Y:S04]  /*25ef0*/  LDGSTS.E [R19+0x64004], desc[UR60][R54.64], !P5 ;  /* 0x6400400036137fae */ /* 0x0003e8000e92187c */
[----:B--2---:R-:W2:Y:S04]  /*25f00*/  LDL.LU.64 R6, [R1+0xe98] ;  /* 0x000e980001067983 */ /* 0x004ea80000300a00 */
[----:B------:R3:W-:Y:S04]  /*25f10*/  STL.64 [R1+0x640], R14 ;  /* 0x0006400e01007387 */ /* 0x0007e80000100a00 */
[----:B------:R3:W-:Y:S04]  /*25f20*/  LDGSTS.E [R19+0x68004], desc[UR60][R16.64], !P5 ;  /* 0x6800400010137fae */ /* 0x0007e8000e92187c */
[----:B------:R-:W2:Y:S01]  /*25f30*/  LDL.LU.64 R240, [R1+0xeb0] ;  /* 0x000eb00001f07983 */ /* 0x000ea20000300a00 */
[----:B------:R-:W-:-:S03]  /*25f40*/  IMAD.WIDE R56, R4, 0x4, R246 ;  /* 0x0000000404387825 */ /* 0x000fc600078e02f6 */
[----:B------:R3:W-:Y:S04]  /*25f50*/  LDGSTS.E [R19+0x6c004], desc[UR60][R14.64], !P5 ;  /* 0x6c0040000e137fae */ /* 0x0007e8000e92187c */
[----:B------:R-:W-:Y:S01]  /*25f60*/  STL.64 [R1+0x638], R56 ;  /* 0x0006383801007387 */ /* 0x000fe20000100a00 */
[----:B-1----:R-:W-:-:S03]  /*25f70*/  IMAD.WIDE R54, R4, 0x4, R248 ;  /* 0x0000000404367825 */ /* 0x002fc600078e02f8 */
[----:B------:R-:W2:Y:S04]  /*25f80*/  LDL.LU.64 R246, [R1+0xed8] ;  /* 0x000ed80001f67983 */ /* 0x000ea80000300a00 */
[----:B------:R-:W-:Y:S04]  /*25f90*/  STL.64 [R1+0x630], R54 ;  /* 0x0006303601007387 */ /* 0x000fe80000100a00 */
[----:B------:R-:W2:Y:S01]  /*25fa0*/  LDL.LU.64 R248, [R1+0xef0] ;  /* 0x000ef00001f87983 */ /* 0x000ea20000300a00 */
[----:B---3--:R-:W-:-:S05]  /*25fb0*/  IMAD.WIDE R16, R4, 0x4, R2 ;  /* 0x0000000404107825 */ /* 0x008fca00078e0202 */
[----:B------:R1:W-:Y:S04]  /*25fc0*/  STL.64 [R1+0x628], R16 ;  /* 0x0006281001007387 */ /* 0x0003e80000100a00 */
[----:B------:R-:W3:Y:S01]  /*25fd0*/  LDL.LU.64 R2, [R1+0xf08] ;  /* 0x000f080001027983 */ /* 0x000ee20000300a00 */
[----:B------:R-:W-:Y:S02]  /*25fe0*/  VIADD R42, R50, 0xffffff25 ;  /* 0xffffff25322a7836 */ /* 0x000fe40000000000 */
[----:B------:R-:W3:Y:S03]  /*25ff0*/  LDC R50, c[0x0][0x230] ;  /* 0x00008c00ff327b82 */ /* 0x000ee60000000800 */
[----:B------:R-:W-:Y:S01]  /*26000*/  ISETP.GE.U32.AND P6, PT, R42, 0x7ffffea6, PT ;  /* 0x7ffffea62a00780c */ /* 0x000fe20003fc6070 */
[----:B------:R-:W-:-:S04]  /*26010*/  VIADD R42, R43, 0xffffff24 ;  /* 0xffffff242b2a7836 */ /* 0x000fc80000000000 */
[----:B------:R-:W3:Y:S01]  /*26020*/  LDC R43, c[0x0][0x230] ;  /* 0x00008c00ff2b7b82 */ /* 0x000ee20000000800 */
[----:B------:R-:W-:-:S07]  /*26030*/  ISETP.GE.U32.AND P5, PT, R42, 0x7ffffea5, PT ;  /* 0x7ffffea52a00780c */ /* 0x000fce0003fa6070 */
[----:B------:R-:W-:Y:S01]  /*26040*/  LDGSTS.E [R19+0x60008], desc[UR60][R56.64], !P6 ;  /* 0x6000800038137fae */ /* 0x000fe2000f12187c */
[----:B------:R-:W-:-:S03]  /*26050*/  IMAD.WIDE R14, R4, 0x4, R242 ;  /* 0x00000004040e7825 */ /* 0x000fc600078e02f2 */
[----:B------:R-:W-:Y:S04]  /*26060*/  LDGSTS.E [R19+0x64008], desc[UR60][R54.64], !P6 ;  /* 0x6400800036137fae */ /* 0x000fe8000f12187c */
[----:B------:R1:W-:Y:S04]  /*26070*/  LDGSTS.E [R19+0x68008], desc[UR60][R16.64], !P6 ;  /* 0x6800800010137fae */ /* 0x0003e8000f12187c */
[----:B------:R1:W-:Y:S04]  /*26080*/  STL.64 [R1+0x620], R14 ;  /* 0x0006200e01007387 */ /* 0x0003e80000100a00 */
[----:B------:R1:W-:Y:S04]  /*26090*/  LDGSTS.E [R19+0x6c008], desc[UR60][R14.64], !P6 ;  /* 0x6c0080000e137fae */ /* 0x0003e8000f12187c */
[----:B------:R-:W3:Y:S01]  /*260a0*/  LDL.LU.64 R234, [R1+0xf20] ;  /* 0x000f200001ea7983 */ /* 0x000ee20000300a00 */
[----:B-1----:R-:W-:-:S05]  /*260b0*/  IMAD.WIDE R16, R4, 0x4, R244 ;  /* 0x0000000404107825 */ /* 0x002fca00078e02f4 */
[----:B------:R-:W-:Y:S01]  /*260c0*/  STL.64 [R1+0x618], R16 ;  /* 0x0006181001007387 */ /* 0x000fe20000100a00 */
[----:B------:R-:W-:-:S03]  /*260d0*/  IMAD.WIDE R14, R4, 0x4, R152 ;  /* 0x00000004040e7825 */ /* 0x000fc600078e0298 */
[----:B------:R-:W3:Y:S04]  /*260e0*/  LDL.LU.64 R236, [R1+0xf48] ;  /* 0x000f480001ec7983 */ /* 0x000ee80000300a00 */
[----:B------:R-:W-:Y:S01]  /*260f0*/  STL.64 [R1+0x610], R14 ;  /* 0x0006100e01007387 */ /* 0x000fe20000100a00 */
[----:B----4-:R-:W-:-:S03]  /*26100*/  IMAD.WIDE R8, R4, 0x4, R8 ;  /* 0x0000000404087825 */ /* 0x010fc600078e0208 */
[----:B------:R-:W4:Y:S04]  /*26110*/  LDL.LU.64 R238, [R1+0xf60] ;  /* 0x000f600001ee7983 */ /* 0x000f280000300a00 */
[----:B------:R1:W-:Y:S04]  /*26120*/  STL.64 [R1+0x608], R8 ;  /* 0x0006080801007387 */ /* 0x0003e80000100a00 */
[----:B------:R-:W4:Y:S04]  /*26130*/  LDL.LU.64 R152, [R1+0xf78] ;  /* 0x000f780001987983 */ /* 0x000f280000300a00 */
[----:B------:R1:W-:Y:S04]  /*26140*/  LDGSTS.E [R19+0x6000c], desc[UR60][R16.64], !P5 ;  /* 0x6000c00010137fae */ /* 0x0003e8000e92187c */
[----:B------:R1:W-:Y:S04]  /*26150*/  LDGSTS.E [R19+0x6400c], desc[UR60][R14.64], !P5 ;  /* 0x6400c0000e137fae */ /* 0x0003e8000e92187c */
[----:B------:R-:W-:Y:S01]  /*26160*/  LDGSTS.E [R19+0x6800c], desc[UR60][R8.64], !P5 ;  /* 0x6800c00008137fae */ /* 0x000fe2000e92187c */
[----:B------:R-:W-:Y:S01]  /*26170*/  IADD3 R42, R52, -0xf9, RZ ;  /* 0xffffff07342a7810 */ /* 0x000fe20007ffe0ff */
[----:B--2---:R-:W-:-:S05]  /*26180*/  IMAD.WIDE R6, R4, 0x4, R6 ;  /* 0x0000000404067825 */ /* 0x004fca00078e0206 */
[----:B------:R2:W-:Y:S04]  /*26190*/  STL.64 [R1+0x600], R6 ;  /* 0x0006000601007387 */ /* 0x0005e80000100a00 */
[----:B------:R-:W4:Y:S04]  /*261a0*/  LDL.LU.64 R242, [R1+0xf90] ;  /* 0x000f900001f27983 */ /* 0x000f280000300a00 */
[----:B------:R-:W4:Y:S04]  /*261b0*/  LDL.LU.64 R244, [R1+0xfb8] ;  /* 0x000fb80001f47983 */ /* 0x000f280000300a00 */
[----:B-1----:R-:W4:Y:S04]  /*261c0*/  LDL.LU.64 R8, [R1+0xfd0] ;  /* 0x000fd00001087983 */ /* 0x002f280000300a00 */
[----:B------:R-:W-:Y:S01]  /*261d0*/  LDGSTS.E [R19+0x6c00c], desc[UR60][R6.64], !P5 ;  /* 0x6c00c00006137fae */ /* 0x000fe2000e92187c */
[----:B------:R-:W-:Y:S01]  /*261e0*/  IMAD.WIDE R52, R4, 0x4, R240 ;  /* 0x0000000404347825 */ /* 0x000fe200078e02f0 */
[----:B------:R-:W-:-:S02]  /*261f0*/  ISETP.GE.U32.AND P6, PT, R42, 0x7ffffe88, PT ;  /* 0x7ffffe882a00780c */ /* 0x000fc40003fc6070 */
[----:B--2---:R-:W2:Y:S04]  /*26200*/  LDL.LU.64 R6, [R1+0xfe8] ;  /* 0x000fe80001067983 */ /* 0x004ea80000300a00 */
[----:B------:R-:W-:Y:S07]  /*26210*/  STL.64 [R1+0x570], R52 ;  /* 0x0005703401007387 */ /* 0x000fee0000100a00 */
[----:B------:R1:W-:Y:S01]  /*26220*/  LDGSTS.E [R19+0x70000], desc[UR60][R52.64], !P6 ;  /* 0x7000000034137fae */ /* 0x0003e2000f12187c */
[----:B------:R-:W-:-:S04]  /*26230*/  IMAD.WIDE R16, R4, 0x4, R246 ;  /* 0x0000000404107825 */ /* 0x000fc800078e02f6 */
[C---:B------:R-:W-:Y:S01]  /*26240*/  IMAD.WIDE R14, R4.reuse, 0x4, R248 ;  /* 0x00000004040e7825 */ /* 0x040fe200078e02f8 */
[----:B------:R-:W-:Y:S04]  /*26250*/  STL.64 [R1+0x568], R16 ;  /* 0x0005681001007387 */ /* 0x000fe80000100a00 */
[----:B------:R-:W-:Y:S04]  /*26260*/  STL.64 [R1+0x560], R14 ;  /* 0x0005600e01007387 */ /* 0x000fe80000100a00 */
[----:B------:R4:W-:Y:S04]  /*26270*/  LDGSTS.E [R19+0x74000], desc[UR60][R16.64], !P6 ;  /* 0x7400000010137fae */ /* 0x0009e8000f12187c */
[----:B------:R4:W-:Y:S01]  /*26280*/  LDGSTS.E [R19+0x78000], desc[UR60][R14.64], !P6 ;  /* 0x780000000e137fae */ /* 0x0009e2000f12187c */
[----:B---3--:R-:W-:-:S05]  /*26290*/  IMAD.WIDE R2, R4, 0x4, R2 ;  /* 0x0000000404027825 */ /* 0x008fca00078e0202 */
[----:B------:R3:W-:Y:S04]  /*262a0*/  STL.64 [R1+0x558], R2 ;  /* 0x0005580201007387 */ /* 0x0007e80000100a00 */
[----:B------:R-:W2:Y:S04]  /*262b0*/  LDL.LU.64 R240, [R1+0x1000] ;  /* 0x0010000001f07983 */ /* 0x000ea80000300a00 */
[----:B------:R-:W2:Y:S04]  /*262c0*/  LDL.LU.64 R246, [R1+0x1028] ;  /* 0x0010280001f67983 */ /* 0x000ea80000300a00 */
[----:B------:R-:W2:Y:S04]  /*262d0*/  LDL.LU.64 R248, [R1+0x1040] ;  /* 0x0010400001f87983 */ /* 0x000ea80000300a00 */
[----:B------:R-:W-:Y:S04]  /*262e0*/  LDGSTS.E [R19+0x7c000], desc[UR60][R2.64], !P6 ;  /* 0x7c00000002137fae */ /* 0x000fe8000f12187c */
[----:B---3--:R-:W3:Y:S01]  /*262f0*/  LDL.LU.64 R2, [R1+0x1058] ;  /* 0x0010580001027983 */ /* 0x008ee20000300a00 */
[----:B------:R-:W-:-:S02]  /*26300*/  VIADD R42, R51, 0xffffff06 ;  /* 0xffffff06332a7836 */ /* 0x000fc40000000000 */
[----:B------:R-:W3:Y:S03]  /*26310*/  LDC R51, c[0x0][0x230] ;  /* 0x00008c00ff337b82 */ /* 0x000ee60000000800 */
[----:B------:R-:W-:Y:S01]  /*26320*/  ISETP.GE.U32.AND P5, PT, R42, 0x7ffffe87, PT ;  /* 0x7ffffe872a00780c */ /* 0x000fe20003fa6070 */
[----:B------:R-:W-:Y:S02]  /*26330*/  VIADD R42, R50, 0xffffff05 ;  /* 0xffffff05322a7836 */ /* 0x000fe40000000000 */
[----:B------:R-:W-:Y:S02]  /*26340*/  IMAD.WIDE R54, R4, 0x4, R234 ;  /* 0x0000000404367825 */ /* 0x000fe400078e02ea */
[----:B------:R-:W3:Y:S01]  /*26350*/  LDC R50, c[0x0][0x230] ;  /* 0x00008c00ff327b82 */ /* 0x000ee20000000800 */
[----:B------:R-:W-:Y:S01]  /*26360*/  ISETP.GE.U32.AND P6, PT, R42, 0x7ffffe86, PT ;  /* 0x7ffffe862a00780c */ /* 0x000fe20003fc6070 */
[C---:B-1----:R-:W-:Y:S01]  /*26370*/  IMAD.WIDE R52, R4.reuse, 0x4, R236 ;  /* 0x0000000404347825 */ /* 0x042fe200078e02ec */
[----:B------:R-:W-:Y:S05]  /*26380*/  STL.64 [R1+0x550], R54 ;  /* 0x0005503601007387 */ /* 0x000fea0000100a00 */
[----:B------:R-:W-:Y:S01]  /*26390*/  LDGSTS.E [R19+0x70004], desc[UR60][R54.64], !P5 ;  /* 0x7000400036137fae */ /* 0x000fe2000e92187c */
[----:B----4-:R-:W-:-:S03]  /*263a0*/  IMAD.WIDE R16, R4, 0x4, R238 ;  /* 0x0000000404107825 */ /* 0x010fc600078e02ee */
[----:B------:R1:W-:Y:S04]  /*263b0*/  STL.64 [R1+0x548], R52 ;  /* 0x0005483401007387 */ /* 0x0003e80000100a00 */
[----:B------:R1:W-:Y:S01]  /*263c0*/  LDGSTS.E [R19+0x74004], desc[UR60][R52.64], !P5 ;  /* 0x7400400034137fae */ /* 0x0003e2000e92187c */
[----:B------:R-:W-:-:S03]  /*263d0*/  IMAD.WIDE R14, R4, 0x4, R152 ;  /* 0x00000004040e7825 */ /* 0x000fc600078e0298 */
[----:B------:R4:W-:Y:S04]  /*263e0*/  STL.64 [R1+0x540], R16 ;  /* 0x0005401001007387 */ /* 0x0009e80000100a00 */
[----:B------:R4:W-:Y:S04]  /*263f0*/  LDGSTS.E [R19+0x78004], desc[UR60][R16.64], !P5 ;  /* 0x7800400010137fae */ /* 0x0009e8000e92187c */
[----:B------:R4:W-:Y:S04]  /*26400*/  STL.64 [R1+0x538], R14 ;  /* 0x0005380e01007387 */ /* 0x0009e80000100a00 */
[----:B------:R4:W-:Y:S04]  /*26410*/  LDGSTS.E [R19+0x7c004], desc[UR60][R14.64], !P5 ;  /* 0x7c0040000e137fae */ /* 0x0009e8000e92187c */
[----:B------:R-:W3:Y:S01]  /*26420*/  LDL.LU.64 R152, [R1+0x1068] ;  /* 0x0010680001987983 */ /* 0x000ee20000300a00 */
[----:B-1----:R-:W-:-:S04]  /*26430*/  IMAD.WIDE R52, R4, 0x4, R242 ;  /* 0x0000000404347825 */ /* 0x002fc800078e02f2 */
[C---:B----4-:R-:W-:Y:S01]  /*26440*/  IMAD.WIDE R16, R4.reuse, 0x4, R244 ;  /* 0x0000000404107825 */ /* 0x050fe200078e02f4 */
[----:B------:R1:W-:Y:S03]  /*26450*/  STL.64 [R1+0x530], R52 ;  /* 0x0005303401007387 */ /* 0x0003e60000100a00 */
[C---:B------:R-:W-:Y:S01]  /*26460*/  IMAD.WIDE R14, R4.reuse, 0x4, R8 ;  /* 0x00000004040e7825 */ /* 0x040fe200078e0208 */
[----:B------:R-:W4:Y:S04]  /*26470*/  LDL.LU.64 R242, [R1+0x1080] ;  /* 0x0010800001f27983 */ /* 0x000f280000300a00 */
[----:B------:R-:W-:Y:S04]  /*26480*/  STL.64 [R1+0x528], R16 ;  /* 0x0005281001007387 */ /* 0x000fe80000100a00 */
[----:B------:R-:W4:Y:S04]  /*26490*/  LDL.LU.64 R244, [R1+0x1098] ;  /* 0x0010980001f47983 */ /* 0x000f280000300a00 */
[----:B------:R-:W-:Y:S01]  /*264a0*/  STL.64 [R1+0x520], R14 ;  /* 0x0005200e01007387 */ /* 0x000fe20000100a00 */
[----:B--2---:R-:W-:-:S03]  /*264b0*/  IMAD.WIDE R6, R4, 0x4, R6 ;  /* 0x0000000404067825 */ /* 0x004fc600078e0206 */
[----:B------:R-:W2:Y:S04]  /*264c0*/  LDL.LU.64 R8, [R1+0x10c0] ;  /* 0x0010c00001087983 */ /* 0x000ea80000300a00 */
[----:B------:R1:W-:Y:S04]  /*264d0*/  LDGSTS.E [R19+0x70008], desc[UR60][R52.64], !P6 ;  /* 0x7000800034137fae */ /* 0x0003e8000f12187c */
[----:B------:R1:W-:Y:S04]  /*264e0*/  LDGSTS.E [R19+0x74008], desc[UR60][R16.64], !P6 ;  /* 0x7400800010137fae */ /* 0x0003e8000f12187c */
[----:B------:R3:W-:Y:S04]  /*264f0*/  LDGSTS.E [R19+0x78008], desc[UR60][R14.64], !P6 ;  /* 0x780080000e137fae */ /* 0x0007e8000f12187c */
[----:B------:R1:W-:Y:S01]  /*26500*/  STL.64 [R1+0x518], R6 ;  /* 0x0005180601007387 */ /* 0x0003e20000100a00 */
[----:B------:R-:W-:-:S03]  /*26510*/  IMAD.WIDE R56, R4, 0x4, R240 ;  /* 0x0000000404387825 */ /* 0x000fc600078e02f0 */
[----:B------:R-:W-:Y:S01]  /*26520*/  LDGSTS.E [R19+0x7c008], desc[UR60][R6.64], !P6 ;  /* 0x7c00800006137fae */ /* 0x000fe2000f12187c */
[----:B-1----:R-:W1:Y:S03]  /*26530*/  LDC R52, c[0x0][0x230] ;  /* 0x00008c00ff347b82 */ /* 0x002e660000000800 */
[----:B------:R-:W2:Y:S01]  /*26540*/  LDL.LU.64 R6, [R1+0x10d8] ;  /* 0x0010d80001067983 */ /* 0x000ea20000300a00 */
[----:B------:R-:W-:-:S03]  /*26550*/  IMAD.WIDE R54, R4, 0x4, R246 ;  /* 0x0000000404367825 */ /* 0x000fc600078e02f6 */
[----:B------:R-:W-:Y:S01]  /*26560*/  STL.64 [R1+0x510], R56 ;  /* 0x0005103801007387 */ /* 0x000fe20000100a00 */
[----:B------:R-:W-:-:S03]  /*26570*/  IMAD.WIDE R16, R4, 0x4, R248 ;  /* 0x0000000404107825 */ /* 0x000fc600078e02f8 */
[----:B------:R-:W2:Y:S04]  /*26580*/  LDL.LU.64 R236, [R1+0x10f0] ;  /* 0x0010f00001ec7983 */ /* 0x000ea80000300a00 */
[----:B------:R1:W-:Y:S01]  /*26590*/  STL.64 [R1+0x508], R54 ;  /* 0x0005083601007387 */ /* 0x0003e20000100a00 */
[----:B---3--:R-:W-:-:S03]  /*265a0*/  IMAD.WIDE R14, R4, 0x4, R2 ;  /* 0x00000004040e7825 */ /* 0x008fc600078e0202 */
[----:B------:R-:W3:Y:S04]  /*265b0*/  LDL.LU.64 R246, [R1+0x1108] ;  /* 0x0011080001f67983 */ /* 0x000ee80000300a00 */
[----:B------:R4:W-:Y:S04]  /*265c0*/  STL.64 [R1+0x500], R16 ;  /* 0x0005001001007387 */ /* 0x0009e80000100a00 */
[----:B------:R-:W3:Y:S01]  /*265d0*/  LDL.LU.64 R2, [R1+0x1130] ;  /* 0x0011300001027983 */ /* 0x000ee20000300a00 */
[----:B------:R-:W-:Y:S02]  /*265e0*/  VIADD R42, R43, 0xffffff04 ;  /* 0xffffff042b2a7836 */ /* 0x000fe40000000000 */
[----:B------:R-:W3:Y:S03]  /*265f0*/  LDC R43, c[0x0][0x230] ;  /* 0x00008c00ff2b7b82 */ /* 0x000ee60000000800 */
[----:B------:R-:W-:Y:S01]  /*26600*/  ISETP.GE.U32.AND P5, PT, R42, 0x7ffffe85, PT ;  /* 0x7ffffe852a00780c */ /* 0x000fe20003fa6070 */
[----:B------:R4:W-:Y:S04]  /*26610*/  STL.64 [R1+0x4f8], R14 ;  /* 0x0004f80e01007387 */ /* 0x0009e80000100a00 */
[----:B------:R2:W-:Y:S04]  /*26620*/  STL.64 [R1+0x2ca0], R18 ;  /* 0x002ca01201007387 */ /* 0x0005e80000100a00 */
[----:B------:R-:W3:Y:S04]  /*26630*/  LDL.LU.64 R238, [R1+0x1148] ;  /* 0x0011480001ee7983 */ /* 0x000ee80000300a00 */
[----:B------:R-:W-:Y:S04]  /*26640*/  LDGSTS.E [R19+0x7000c], desc[UR60][R56.64], !P5 ;  /* 0x7000c00038137fae */ /* 0x000fe8000e92187c */
[----:B------:R1:W-:Y:S04]  /*26650*/  LDGSTS.E [R19+0x7400c], desc[UR60][R54.64], !P5 ;  /* 0x7400c00036137fae */ /* 0x0003e8000e92187c */
[----:B------:R4:W-:Y:S04]  /*26660*/  LDGSTS.E [R19+0x7800c], desc[UR60][R16.64], !P5 ;  /* 0x7800c00010137fae */ /* 0x0009e8000e92187c */
[----:B------:R4:W-:Y:S04]  /*26670*/  LDGSTS.E [R19+0x7c00c], desc[UR60][R14.64], !P5 ;  /* 0x7c00c0000e137fae */ /* 0x0009e8000e92187c */
[----:B------:R-:W3:Y:S01]  /*26680*/  LDL.LU.64 R240, [R1+0x1160] ;  /* 0x0011600001f07983 */ /* 0x000ee20000300a00 */
[----:B-1----:R-:W-:-:S03]  /*26690*/  IMAD.WIDE R54, R4, 0x4, R152 ;  /* 0x0000000404367825 */ /* 0x002fc600078e0298 */
[----:B------:R-:W3:Y:S04]  /*266a0*/  LDL.LU.64 R248, [R1+0x1178] ;  /* 0x0011780001f87983 */ /* 0x000ee80000300a00 */
[----:B------:R-:W-:Y:S04]  /*266b0*/  STL.64 [R1+0x7f8], R54 ;  /* 0x0007f83601007387 */ /* 0x000fe80000100a00 */
[----:B------:R-:W3:Y:S04]  /*266c0*/  LDL.LU.64 R152, [R1+0x11a0] ;  /* 0x0011a00001987983 */ /* 0x000ee80000300a00 */
[----:B------:R-:W-:Y:S01]  /*266d0*/  LDGSTS.E [R154+0x40000], desc[UR60][R54.64], !P2 ;  /* 0x40000000369a7fae */ /* 0x000fe2000d12187c */
[----:B----4-:R-:W-:-:S04]  /*266e0*/  IMAD.WIDE R16, R4, 0x4, R242 ;  /* 0x0000000404107825 */ /* 0x010fc800078e02f2 */
[C---:B------:R-:W-:Y:S01]  /*266f0*/  IMAD.WIDE R14, R4.reuse, 0x4, R244 ;  /* 0x00000004040e7825 */ /* 0x040fe200078e02f4 */
[----:B------:R-:W-:Y:S03]  /*26700*/  STL.64 [R1+0x7f0], R16 ;  /* 0x0007f01001007387 */ /* 0x000fe60000100a00 */
[C---:B--2---:R-:W-:Y:S01]  /*26710*/  IMAD.WIDE R8, R4.reuse, 0x4, R8 ;  /* 0x0000000404087825 */ /* 0x044fe200078e0208 */
[----:B------:R-:W-:Y:S04]  /*26720*/  STL.64 [R1+0x7e8], R14 ;  /* 0x0007e80e01007387 */ /* 0x000fe80000100a00 */
[----:B------:R1:W-:Y:S04]  /*26730*/  STL.64 [R1+0x7e0], R8 ;  /* 0x0007e00801007387 */ /* 0x0003e80000100a00 */
[----:B------:R2:W-:Y:S04]  /*26740*/  LDGSTS.E [R154+0x44000], desc[UR60][R16.64], !P2 ;  /* 0x44000000109a7fae */ /* 0x0005e8000d12187c */
[----:B------:R3:W-:Y:S04]  /*26750*/  LDGSTS.E [R154+0x48000], desc[UR60][R14.64], !P2 ;  /* 0x480000000e9a7fae */ /* 0x0007e8000d12187c */
[----:B------:R-:W-:Y:S01]  /*26760*/  LDGSTS.E [R154+0x4c000], desc[UR60][R8.64], !P2 ;  /* 0x4c000000089a7fae */ /* 0x000fe2000d12187c */
[----:B------:R-:W-:-:S03]  /*26770*/  IMAD.WIDE R18, R4, 0x4, R6 ;  /* 0x0000000404127825 */ /* 0x000fc600078e0206 */
[----:B------:R-:W4:Y:S04]  /*26780*/  LDL.LU.64 R6, [R1+0x11b8] ;  /* 0x0011b80001067983 */ /* 0x000f280000300a00 */
[----:B------:R-:W4:Y:S04]  /*26790*/  LDL.LU.64 R242, [R1+0x11d0] ;  /* 0x0011d00001f27983 */ /* 0x000f280000300a00 */
[----:B------:R-:W4:Y:S04]  /*267a0*/  LDL.LU.64 R244, [R1+0x11e8] ;  /* 0x0011e80001f47983 */ /* 0x000f280000300a00 */
[----:B------:R-:W-:Y:S04]  /*267b0*/  STL.64 [R1+0x7d8], R18 ;  /* 0x0007d81201007387 */ /* 0x000fe80000100a00 */
[----:B-1----:R-:W4:Y:S01]  /*267c0*/  LDL.LU.64 R8, [R1+0x1210] ;  /* 0x0012100001087983 */ /* 0x002f220000300a00 */
[----:B--2---:R-:W-:-:S03]  /*267d0*/  IMAD.WIDE R16, R4, 0x4, R236 ;  /* 0x0000000404107825 */ /* 0x004fc600078e02ec */
[----:B------:R1:W-:Y:S01]  /*267e0*/  LDGSTS.E [R154+0x40004], desc[UR60][R18.64], !P3 ;  /* 0x40004000129a7fae */ /* 0x0003e2000d92187c */
[----:B---3--:R-:W-:-:S04]  /*267f0*/  IMAD.WIDE R14, R4, 0x4, R246 ;  /* 0x00000004040e7825 */ /* 0x008fc800078e02f6 */
[C---:B------:R-:W-:Y:S01]  /*26800*/  IMAD.WIDE R2, R4.reuse, 0x4, R2 ;  /* 0x0000000404027825 */ /* 0x040fe200078e0202 */
[----:B------:R-:W-:Y:S04]  /*26810*/  STL.64 [R1+0x7d0], R16 ;  /* 0x0007d01001007387 */ /* 0x000fe80000100a00 */
[----:B------:R-:W-:Y:S04]  /*26820*/  STL.64 [R1+0x7c8], R14 ;  /* 0x0007c80e01007387 */ /* 0x000fe80000100a00 */
[----:B------:R2:W-:Y:S04]  /*26830*/  LDGSTS.E [R154+0x44004], desc[UR60][R16.64], !P3 ;  /* 0x44004000109a7fae */ /* 0x0005e8000d92187c */
[----:B------:R3:W-:Y:S04]  /*26840*/  STL.64 [R1+0x7c0], R2 ;  /* 0x0007c00201007387 */ /* 0x0007e80000100a00 */
[----:B------:R2:W-:Y:S04]  /*26850*/  LDGSTS.E [R154+0x48004], desc[UR60][R14.64], !P3 ;  /* 0x480040000e9a7fae */ /* 0x0005e8000d92187c */
[----:B------:R-:W4:Y:S04]  /*26860*/  LDL.LU.64 R246, [R1+0x1228] ;  /* 0x0012280001f67983 */ /* 0x000f280000300a00 */
[----:B------:R-:W-:Y:S04]  /*26870*/  LDGSTS.E [R154+0x4c004], desc[UR60][R2.64], !P3 ;  /* 0x4c004000029a7fae */ /* 0x000fe8000d92187c */
[----:B---3--:R-:W3:Y:S01]  /*26880*/  LDL.LU.64 R2, [R1+0x1240] ;  /* 0x0012400001027983 */ /* 0x008ee20000300a00 */
[----:B------:R-:W-:Y:S01]  /*26890*/  IADD3 R42, R51, -0xbd, RZ ;  /* 0xffffff43332a7810 */ /* 0x000fe20007ffe0ff */
[----:B-1----:R-:W-:Y:S01]  /*268a0*/  IMAD.WIDE R18, R4, 0x4, R240 ;  /* 0x0000000404127825 */ /* 0x002fe200078e02f0 */
[----:B------:R-:W1:Y:S02]  /*268b0*/  LDC R51, c[0x0][0x230] ;  /* 0x00008c00ff337b82 */ /* 0x000e640000000800 */
[----:B------:R-:W-:Y:S01]  /*268c0*/  ISETP.GE.U32.AND P6, PT, R42, 0x7ffffec4, PT ;  /* 0x7ffffec42a00780c */ /* 0x000fe20003fc6070 */
[----:B------:R-:W-:-:S05]  /*268d0*/  VIADD R42, R50, 0xffffff42 ;  /* 0xffffff42322a7836 */ /* 0x000fca0000000000 */
[----:B------:R-:W-:Y:S01]  /*268e0*/  ISETP.GE.U32.AND P5, PT, R42, 0x7ffffec3, PT ;  /* 0x7ffffec32a00780c */ /* 0x000fe20003fa6070 */
[----:B------:R-:W-:Y:S01]  /*268f0*/  VIADD R42, R43, 0xffffff41 ;  /* 0xffffff412b2a7836 */ /* 0x000fe20000000000 */
[----:B------:R-:W1:Y:S04]  /*26900*/  LDC R50, c[0x0][0x230] ;  /* 0x00008c00ff327b82 */ /* 0x000e680000000800 */
[----:B------:R-:W-:Y:S01]  /*26910*/  ISETP.GE.U32.AND P2, PT, R42, 0x7ffffec2, PT ;  /* 0x7ffffec22a00780c */ /* 0x000fe20003f46070 */
[----:B------:R-:W-:Y:S02]  /*26920*/  VIADD R42, R52, 0xffffff40 ;  /* 0xffffff40342a7836 */ /* 0x000fe40000000000 */
[C---:B------:R-:W-:Y:S01]  /*26930*/  IMAD.WIDE R52, R4.reuse, 0x4, R238 ;  /* 0x0000000404347825 */ /* 0x040fe200078e02ee */
[----:B------:R-:W3:Y:S03]  /*26940*/  LDC R43, c[0x0][0x230] ;  /* 0x00008c00ff2b7b82 */ /* 0x000ee60000000800 */
[C---:B--2---:R-:W-:Y:S01]  /*26950*/  IMAD.WIDE R16, R4.reuse, 0x4, R248 ;  /* 0x0000000404107825 */ /* 0x044fe200078e02f8 */
[----:B------:R2:W-:Y:S03]  /*26960*/  STL.64 [R1+0x7b8], R52 ;  /* 0x0007b83401007387 */ /* 0x0005e60000100a00 */
[----:B------:R-:W-:Y:S01]  /*26970*/  IMAD.WIDE R14, R4, 0x4, R152 ;  /* 0x00000004040e7825 */ /* 0x000fe200078e0298 */
[----:B------:R-:W3:Y:S04]  /*26980*/  LDL.LU.64 R238, [R1+0x1258] ;  /* 0x0012580001ee7983 */ /* 0x000ee80000300a00 */
[----:B------:R4:W-:Y:S04]  /*26990*/  STL.64 [R1+0x7b0], R18 ;  /* 0x0007b01201007387 */ /* 0x0009e80000100a00 */
[----:B------:R2:W-:Y:S04]  /*269a0*/  LDGSTS.E [R154+0x40008], desc[UR60][R52.64], !P4 ;  /* 0x40008000349a7fae */ /* 0x0005e8000e12187c */
[----:B------:R-:W3:Y:S04]  /*269b0*/  LDL.LU.64 R240, [R1+0x1280] ;  /* 0x0012800001f07983 */ /* 0x000ee80000300a00 */
[----:B------:R4:W-:Y:S04]  /*269c0*/  LDGSTS.E [R154+0x44008], desc[UR60][R18.64], !P4 ;  /* 0x44008000129a7fae */ /* 0x0009e8000e12187c */
[----:B------:R4:W-:Y:S01]  /*269d0*/  STL.64 [R1+0x7a8], R16 ;  /* 0x0007a81001007387 */ /* 0x0009e20000100a00 */
[----:B------:R-:W-:Y:S01]  /*269e0*/  ISETP.GE.U32.AND P3, PT, R42, 0x7ffffec1, PT ;  /* 0x7ffffec12a00780c */ /* 0x000fe20003f66070 */
[----:B--2---:R-:W2:Y:S02]  /*269f0*/  LDC R53, c[0x0][0x230] ;  /* 0x00008c00ff357b82 */ /* 0x004ea40000000800 */
[----:B------:R4:W-:Y:S04]  /*26a00*/  LDGSTS.E [R154+0x48008], desc[UR60][R16.64], !P4 ;  /* 0x48008000109a7fae */ /* 0x0009e8000e12187c */
[----:B------:R4:W-:Y:S02]  /*26a10*/  STL.64 [R1+0x7a0], R14 ;  /* 0x0007a00e01007387 */ /* 0x0009e40000100a00 */
[----:B------:R-:W2:Y:S02]  /*26a20*/  LDC R52, c[0x0][0x230] ;  /* 0x00008c00ff347b82 */ /* 0x000ea40000000800 */
[----:B------:R4:W-:Y:S04]  /*26a30*/  LDGSTS.E [R154+0x4c008], desc[UR60][R14.64], !P4 ;  /* 0x4c0080000e9a7fae */ /* 0x0009e8000e12187c */
[----:B------:R-:W2:Y:S04]  /*26a40*/  LDL.LU.64 R248, [R1+0x1298] ;  /* 0x0012980001f87983 */ /* 0x000ea80000300a00 */
[----:B------:R-:W2:Y:S01]  /*26a50*/  LDL.LU.64 R152, [R1+0x12b0] ;  /* 0x0012b00001987983 */ /* 0x000ea20000300a00 */
[----:B-1----:R-:W-:-:S04]  /*26a60*/  IADD3 R42, R51, -0xdd, RZ ;  /* 0xffffff23332a7810 */ /* 0x002fc80007ffe0ff */
[----:B------:R-:W-:Y:S01]  /*26a70*/  ISETP.GE.U32.AND P4, PT, R42, 0x7ffffea4, PT ;  /* 0x7ffffea42a00780c */ /* 0x000fe20003f86070 */
[----:B------:R-:W-:Y:S02]  /*26a80*/  VIADD R42, R50, 0xffffff22 ;  /* 0xffffff22322a7836 */ /* 0x000fe40000000000 */
[----:B----4-:R-:W-:-:S04]  /*26a90*/  IMAD.WIDE R6, R4, 0x4, R6 ;  /* 0x0000000404067825 */ /* 0x010fc800078e0206 */
[C---:B------:R-:W-:Y:S01]  /*26aa0*/  IMAD.WIDE R18, R4.reuse, 0x4, R242 ;  /* 0x0000000404127825 */ /* 0x040fe200078e02f2 */
[----:B------:R1:W-:Y:S03]  /*26ab0*/  STL.64 [R1+0x798], R6 ;  /* 0x0007980601007387 */ /* 0x0003e60000100a00 */
[C---:B------:R-:W-:Y:S01]  /*26ac0*/  IMAD.WIDE R16, R4.reuse, 0x4, R244 ;  /* 0x0000000404107825 */ /* 0x040fe200078e02f4 */
[----:B------:R3:W-:Y:S04]  /*26ad0*/  STL.64 [R1+0x790], R18 ;  /* 0x0007901201007387 */ /* 0x0007e80000100a00 */
[----:B------:R4:W-:Y:S01]  /*26ae0*/  STL.64 [R1+0x788], R16 ;  /* 0x0007881001007387 */ /* 0x0009e20000100a00 */
[----:B------:R-:W-:-:S03]  /*26af0*/  IMAD.WIDE R14, R4, 0x4, R8 ;  /* 0x00000004040e7825 */ /* 0x000fc600078e0208 */
[----:B------:R-:W-:Y:S04]  /*26b00*/  LDGSTS.E [R154+0x4000c], desc[UR60][R6.64], !P0 ;  /* 0x4000c000069a7fae */ /* 0x000fe8000c12187c */
[----:B------:R-:W2:Y:S04]  /*26b10*/  LDL.LU.64 R8, [R1+0x12c8] ;  /* 0x0012c80001087983 */ /* 0x000ea80000300a00 */
[----:B------:R4:W-:Y:S04]  /*26b20*/  STL.64 [R1+0x780], R14 ;  /* 0x0007800e01007387 */ /* 0x0009e80000100a00 */
[----:B-1----:R-:W2:Y:S04]  /*26b30*/  LDL.LU.64 R6, [R1+0x12f0] ;  /* 0x0012f00001067983 */ /* 0x002ea80000300a00 */
[----:B------:R3:W-:Y:S04]  /*26b40*/  LDGSTS.E [R154+0x4400c], desc[UR60][R18.64], !P0 ;  /* 0x4400c000129a7fae */ /* 0x0007e8000c12187c */
[----:B------:R-:W2:Y:S04]  /*26b50*/  LDL.LU.64 R242, [R1+0x1308] ;  /* 0x0013080001f27983 */ /* 0x000ea80000300a00 */
[----:B------:R-:W2:Y:S04]  /*26b60*/  LDL.LU.64 R244, [R1+0x1320] ;  /* 0x0013200001f47983 */ /* 0x000ea80000300a00 */
[----:B------:R4:W-:Y:S01]  /*26b70*/  LDGSTS.E [R154+0x4800c], desc[UR60][R16.64], !P0 ;  /* 0x4800c000109a7fae */ /* 0x0009e2000c12187c */
[----:B------:R-:W-:-:S03]  /*26b80*/  IMAD.WIDE R50, R4, 0x4, R246 ;  /* 0x0000000404327825 */ /* 0x000fc600078e02f6 */
[----:B------:R1:W-:Y:S04]  /*26b90*/  LDGSTS.E [R154+0x4c00c], desc[UR60][R14.64], !P0 ;  /* 0x4c00c0000e9a7fae */ /* 0x0003e8000c12187c */
[----:B------:R2:W-:Y:S04]  /*26ba0*/  STL.64 [R1+0x6f8], R50 ;  /* 0x0006f83201007387 */ /* 0x0005e80000100a00 */
[----:B------:R-:W2:Y:S04]  /*26bb0*/  LDL.LU.64 R246, [R1+0x1338] ;  /* 0x0013380001f67983 */ /* 0x000ea80000300a00 */
[----:B------:R2:W-:Y:S01]  /*26bc0*/  LDGSTS.E [R154+0x50000], desc[UR60][R50.64], !P6 ;  /* 0x50000000329a7fae */ /* 0x0005e2000f12187c */
[----:B---3--:R-:W-:-:S05]  /*26bd0*/  IMAD.WIDE R18, R4, 0x4, R2 ;  /* 0x0000000404127825 */ /* 0x008fca00078e0202 */
[----:B------:R-:W-:Y:S04]  /*26be0*/  STL.64 [R1+0x6f0], R18 ;  /* 0x0006f01201007387 */ /* 0x000fe80000100a00 */
[----:B------:R-:W3:Y:S01]  /*26bf0*/  LDL.LU.64 R2, [R1+0x1360] ;  /* 0x0013600001027983 */ /* 0x000ee20000300a00 */
[----:B----4-:R-:W-:-:S03]  /*26c00*/  IMAD.WIDE R16, R4, 0x4, R238 ;  /* 0x0000000404107825 */ /* 0x010fc600078e02ee */
[----:B------:R-:W-:Y:S01]  /*26c10*/  LDGSTS.E [R154+0x54000], desc[UR60][R18.64], !P6 ;  /* 0x54000000129a7fae */ /* 0x000fe2000f12187c */
[----:B-1----:R-:W-:-:S03]  /*26c20*/  IMAD.WIDE R14, R4, 0x4, R240 ;  /* 0x00000004040e7825 */ /* 0x002fc600078e02f0 */
[----:B------:R1:W-:Y:S01]  /*26c30*/  STL.64 [R1+0x6e8], R16 ;  /* 0x0006e81001007387 */ /* 0x0003e20000100a00 */
[----:B--2---:R-:W-:-:S03]  /*26c40*/  IMAD.WIDE R8, R4, 0x4, R8 ;  /* 0x0000000404087825 */ /* 0x004fc600078e0208 */
[----:B------:R1:W-:Y:S01]  /*26c50*/  LDGSTS.E [R154+0x58000], desc[UR60][R16.64], !P6 ;  /* 0x58000000109a7fae */ /* 0x0003e2000f12187c */
[----:B------:R-:W-:-:S03]  /*26c60*/  IMAD.WIDE R6, R4, 0x4, R6 ;  /* 0x0000000404067825 */ /* 0x000fc600078e0206 */
[----:B------:R2:W-:Y:S01]  /*26c70*/  STL.64 [R1+0x6e0], R14 ;  /* 0x0006e00e01007387 */ /* 0x0005e20000100a00 */
[----:B------:R-:W-:Y:S01]  /*26c80*/  ISETP.GE.U32.AND P0, PT, R42, 0x7ffffea3, PT ;  /* 0x7ffffea32a00780c */ /* 0x000fe20003f06070 */
[----:B------:R-:W4:Y:S01]  /*26c90*/  LDC R51, c[0x0][0x230] ;  /* 0x00008c00ff337b82 */ /* 0x000f220000000800 */
[C---:B-1----:R-:W-:Y:S01]  /*26ca0*/  IMAD.WIDE R16, R4.reuse, 0x4, R248 ;  /* 0x0000000404107825 */ /* 0x042fe200078e02f8 */
[----:B------:R2:W-:Y:S04]  /*26cb0*/  LDGSTS.E [R154+0x5c000], desc[UR60][R14.64], !P6 ;  /* 0x5c0000000e9a7fae */ /* 0x0005e8000f12187c */
[----:B------:R-:W4:Y:S02]  /*26cc0*/  LDL.LU.64 R234, [R1+0x1378] ;  /* 0x0013780001ea7983 */ /* 0x000f240000300a00 */
[----:B------:R-:W1:Y:S02]  /*26cd0*/  LDC R50, c[0x0][0x230] ;  /* 0x00008c00ff327b82 */ /* 0x000e640000000800 */
[----:B------:R-:W4:Y:S01]  /*26ce0*/  LDL.LU.64 R236, [R1+0x1390] ;  /* 0x0013900001ec7983 */ /* 0x000f220000300a00 */
[----:B--2---:R-:W-:-:S03]  /*26cf0*/  IMAD.WIDE R14, R4, 0x4, R152 ;  /* 0x00000004040e7825 */ /* 0x004fc600078e0298 */
[----:B------:R-:W-:Y:S04]  /*26d00*/  STL.64 [R1+0x6d8], R16 ;  /* 0x0006d81001007387 */ /* 0x000fe80000100a00 */
[----:B------:R-:W2:Y:S04]  /*26d10*/  LDL.LU.64 R248, [R1+0x13a8] ;  /* 0x0013a80001f87983 */ /* 0x000ea80000300a00 */
[----:B------:R-:W-:Y:S04]  /*26d20*/  STL.64 [R1+0x6d0], R14 ;  /* 0x0006d00e01007387 */ /* 0x000fe80000100a00 */
[----:B------:R-:W2:Y:S04]  /*26d30*/  LDL.LU.64 R152, [R1+0x13d8] ;  /* 0x0013d80001987983 */ /* 0x000ea80000300a00 */
[----:B------:R3:W-:Y:S04]  /*26d40*/  LDGSTS.E [R154+0x50004], desc[UR60][R16.64], !P5 ;  /* 0x50004000109a7fae */ /* 0x0007e8000e92187c */
[----:B------:R3:W-:Y:S04]  /*26d50*/  STL.64 [R1+0x6c8], R8 ;  /* 0x0006c80801007387 */ /* 0x0007e80000100a00 */
[----:B------:R1:W-:Y:S04]  /*26d60*/  LDGSTS.E [R154+0x54004], desc[UR60][R14.64], !P5 ;  /* 0x540040000e9a7fae */ /* 0x0003e8000e92187c */
[----:B------:R1:W-:Y:S04]  /*26d70*/  STL.64 [R1+0x6c0], R6 ;  /* 0x0006c00601007387 */ /* 0x0003e80000100a00 */
[----:B------:R-:W-:Y:S04]  /*26d80*/  LDGSTS.E [R154+0x58004], desc[UR60][R8.64], !P5 ;  /* 0x58004000089a7fae */ /* 0x000fe8000e92187c */
[----:B------:R-:W-:Y:S04]  /*26d90*/  LDGSTS.E [R154+0x5c004], desc[UR60][R6.64], !P5 ;  /* 0x5c004000069a7fae */ /* 0x000fe8000e92187c */
[----:B---3--:R-:W3:Y:S04]  /*26da0*/  LDL.LU.64 R8, [R1+0x13e0] ;  /* 0x0013e00001087983 */ /* 0x008ee80000300a00 */
[----:B-1----:R-:W3:Y:S01]  /*26db0*/  LDL.LU.64 R6, [R1+0x13e8] ;  /* 0x0013e80001067983 */ /* 0x002ee20000300a00 */
[----:B------:R-:W-:-:S04]  /*26dc0*/  IMAD.WIDE R18, R4, 0x4, R242 ;  /* 0x0000000404127825 */ /* 0x000fc800078e02f2 */
[C---:B------:R-:W-:Y:S01]  /*26dd0*/  IMAD.WIDE R16, R4.reuse, 0x4, R244 ;  /* 0x0000000404107825 */ /* 0x040fe200078e02f4 */
[----:B------:R-:W-:Y:S03]  /*26de0*/  STL.64 [R1+0x6b8], R18 ;  /* 0x0006b81201007387 */ /* 0x000fe60000100a00 */
[C---:B------:R-:W-:Y:S01]  /*26df0*/  IMAD.WIDE R14, R4.reuse, 0x4, R246 ;  /* 0x00000004040e7825 */ /* 0x040fe200078e02f6 */
[----:B------:R-:W3:Y:S03]  /*26e00*/  LDL.LU.64 R238, [R1+0x13f0] ;  /* 0x0013f00001ee7983 */ /* 0x000ee60000300a00 */
[----:B------:R-:W-:Y:S01]  /*26e10*/  IMAD.WIDE R2, R4, 0x4, R2 ;  /* 0x0000000404027825 */ /* 0x000fe200078e0202 */
[----:B------:R-:W-:Y:S04]  /*26e20*/  STL.64 [R1+0x6b0], R16 ;  /* 0x0006b01001007387 */ /* 0x000fe80000100a00 */
[----:B------:R-:W3:Y:S04]  /*26e30*/  LDL.LU.64 R240, [R1+0x13f8] ;  /* 0x0013f80001f07983 */ /* 0x000ee80000300a00 */
[----:B------:R-:W-:Y:S04]  /*26e40*/  STL.64 [R1+0x6a8], R14 ;  /* 0x0006a80e01007387 */ /* 0x000fe80000100a00 */
[----:B------:R1:W-:Y:S04]  /*26e50*/  STL.64 [R1+0x6a0], R2 ;  /* 0x0006a00201007387 */ /* 0x0003e80000100a00 */
[----:B------:R-:W3:Y:S04]  /*26e60*/  LDL.LU.64 R242, [R1+0x1400] ;  /* 0x0014000001f27983 */ /* 0x000ee80000300a00 */
[----:B------:R4:W-:Y:S04]  /*26e70*/  LDGSTS.E [R154+0x50008], desc[UR60][R18.64], !P2 ;  /* 0x50008000129a7fae */ /* 0x0009e8000d12187c */
[----:B------:R2:W-:Y:S04]  /*26e80*/  LDGSTS.E [R154+0x54008], desc[UR60][R16.64], !P2 ;  /* 0x54008000109a7fae */ /* 0x0005e8000d12187c */
[----:B------:R2:W-:Y:S04]  /*26e90*/  LDGSTS.E [R154+0x58008], desc[UR60][R14.64], !P2 ;  /* 0x580080000e9a7fae */ /* 0x0005e8000d12187c */
[----:B------:R-:W3:Y:S04]  /*26ea0*/  LDL.LU.64 R244, [R1+0x1408] ;  /* 0x0014080001f47983 */ /* 0x000ee80000300a00 */
[----:B------:R-:W-:Y:S04]  /*26eb0*/  LDGSTS.E [R154+0x5c008], desc[UR60][R2.64], !P2 ;  /* 0x5c008000029a7fae */ /* 0x000fe8000d12187c */
[----:B------:R-:W3:Y:S04]  /*26ec0*/  LDL.LU.64 R246, [R1+0x1410] ;  /* 0x0014100001f67983 */ /* 0x000ee80000300a00 */
[----:B-1----:R-:W3:Y:S01]  /*26ed0*/  LDL.LU.64 R2, [R1+0x1420] ;  /* 0x0014200001027983 */ /* 0x002ee20000300a00 */
[----:B------:R-:W-:-:S02]  /*26ee0*/  VIADD R42, R43, 0xffffff21 ;  /* 0xffffff212b2a7836 */ /* 0x000fc40000000000 */
[----:B------:R-:W1:Y:S03]  /*26ef0*/  LDC R43, c[0x0][0x230] ;  /* 0x00008c00ff2b7b82 */ /* 0x000e660000000800 */
[----:B------:R-:W-:Y:S01]  /*26f00*/  ISETP.GE.U32.AND P6, PT, R42, 0x7ffffea2, PT ;  /* 0x7ffffea22a00780c */ /* 0x000fe20003fc6070 */
[----:B------:R-:W-:-:S05]  /*26f10*/  VIADD R42, R53, 0xffffff20 ;  /* 0xffffff20352a7836 */ /* 0x000fca0000000000 */
[----:B------:R-:W-:Y:S02]  /*26f20*/  ISETP.GE.U32.AND P5, PT, R42, 0x7ffffea1, PT ;  /* 0x7ffffea12a00780c */ /* 0x000fe40003fa6070 */
[----:B------:R-:W-:-:S04]  /*26f30*/  IADD3 R42, R52, -0xfd, RZ ;  /* 0xffffff03342a7810 */ /* 0x000fc80007ffe0ff */
[----:B------:R-:W-:Y:S01]  /*26f40*/  ISETP.GE.U32.AND P2, PT, R42, 0x7ffffe84, PT ;  /* 0x7ffffe842a00780c */ /* 0x000fe20003f46070 */
[----:B-1----:R-:W-:Y:S02]  /*26f50*/  VIADD R42, R43, 0xffffff02 ;  /* 0xffffff022b2a7836 */ /* 0x002fe40000000000 */
[----:B------:R-:W-:Y:S02]  /*26f60*/  VIADD R43, R50, 0xffffff00 ;  /* 0xffffff00322b7836 */ /* 0x000fe40000000000 */
[----:B----4-:R-:W-:-:S04]  /*26f70*/  IMAD.WIDE R52, R4, 0x4, R234 ;  /* 0x0000000404347825 */ /* 0x010fc800078e02ea */
[C---:B------:R-:W-:Y:S01]  /*26f80*/  IMAD.WIDE R18, R4.reuse, 0x4, R236 ;  /* 0x0000000404127825 */ /* 0x040fe200078e02ec */
[----:B------:R1:W-:Y:S04]  /*26f90*/  STL.64 [R1+0x698], R52 ;  /* 0x0006983401007387 */ /* 0x0003e80000100a00 */
[----:B------:R4:W-:Y:S01]  /*26fa0*/  STL.64 [R1+0x690], R18 ;  /* 0x0006901201007387 */ /* 0x0009e20000100a00 */
[----:B--2---:R-:W-:-:S03]  /*26fb0*/  IMAD.WIDE R16, R4, 0x4, R248 ;  /* 0x0000000404107825 */ /* 0x004fc600078e02f8 */
[----:B------:R1:W-:Y:S01]  /*26fc0*/  LDGSTS.E [R154+0x5000c], desc[UR60][R52.64], !P3 ;  /* 0x5000c000349a7fae */ /* 0x0003e2000d92187c */
[----:B------:R-:W-:-:S03]  /*26fd0*/  IMAD.WIDE R14, R4, 0x4, R152 ;  /* 0x00000004040e7825 */ /* 0x000fc600078e0298 */
[----:B------:R2:W-:Y:S04]  /*26fe0*/  STL.64 [R1+0x688], R16 ;  /* 0x0006881001007387 */ /* 0x0005e80000100a00 */
[----:B------:R2:W-:Y:S01]  /*26ff0*/  STL.64 [R1+0x680], R14 ;  /* 0x0006800e01007387 */ /* 0x0005e20000100a00 */
[----:B-1----:R-:W1:Y:S03]  /*27000*/  LDC R52, c[0x0][0x230] ;  /* 0x00008c00ff347b82 */ /* 0x002e660000000800 */
[----:B------:R-:W2:Y:S04]  /*27010*/  LDL.LU.64 R248, [R1+0x1428] ;  /* 0x0014280001f87983 */ /* 0x000ea80000300a00 */
[----:B------:R-:W2:Y:S04]  /*27020*/  LDL.LU.64 R152, [R1+0x1430] ;  /* 0x0014300001987983 */ /* 0x000ea80000300a00 */
[----:B------:R4:W-:Y:S04]  /*27030*/  LDGSTS.E [R154+0x5400c], desc[UR60][R18.64], !P3 ;  /* 0x5400c000129a7fae */ /* 0x0009e8000d92187c */
[----:B------:R2:W-:Y:S04]  /*27040*/  LDGSTS.E [R154+0x5800c], desc[UR60][R16.64], !P3 ;  /* 0x5800c000109a7fae */ /* 0x0005e8000d92187c */
[----:B------:R2:W-:Y:S01]  /*27050*/  LDGSTS.E [R154+0x5c00c], desc[UR60][R14.64], !P3 ;  /* 0x5c00c0000e9a7fae */ /* 0x0005e2000d92187c */
[----:B---3--:R-:W-:-:S03]  /*27060*/  IMAD.WIDE R54, R4, 0x4, R8 ;  /* 0x0000000404367825 */ /* 0x008fc600078e0208 */
[----:B------:R-:W3:Y:S01]  /*27070*/  LDL.LU.64 R8, [R1+0x1438] ;  /* 0x0014380001087983 */ /* 0x000ee20000300a00 */
[----:B----4-:R-:W-:-:S03]  /*27080*/  IMAD.WIDE R18, R4, 0x4, R6 ;  /* 0x0000000404127825 */ /* 0x010fc600078e0206 */
[----:B------:R-:W-:Y:S04]  /*27090*/  STL.64 [R1+0x5f8], R54 ;  /* 0x0005f83601007387 */ /* 0x000fe80000100a00 */
[----:B------:R-:W4:Y:S01]  /*270a0*/  LDL.LU.64 R6, [R1+0x1440] ;  /* 0x0014400001067983 */ /* 0x000f220000300a00 */
[----:B------:R-:W-:Y:S01]  /*270b0*/  ISETP.GE.U32.AND P3, PT, R42, 0x7ffffe83, PT ;  /* 0x7ffffe832a00780c */ /* 0x000fe20003f66070 */
[----:B------:R-:W-:Y:S02]  /*270c0*/  VIADD R42, R51, 0xffffff01 ;  /* 0xffffff01332a7836 */ /* 0x000fe40000000000 */
[C---:B--2---:R-:W-:Y:S01]  /*270d0*/  IMAD.WIDE R16, R4.reuse, 0x4, R238 ;  /* 0x0000000404107825 */ /* 0x044fe200078e02ee */
[----:B------:R-:W-:Y:S04]  /*270e0*/  LDGSTS.E [R154+0x60000], desc[UR60][R54.64], !P4 ;  /* 0x60000000369a7fae */ /* 0x000fe8000e12187c */
[----:B------:R-:W-:Y:S01]  /*270f0*/  STL.64 [R1+0x5f0], R18 ;  /* 0x0005f01201007387 */ /* 0x000fe20000100a00 */
[----:B------:R-:W-:-:S03]  /*27100*/  IMAD.WIDE R14, R4, 0x4, R240 ;  /* 0x00000004040e7825 */ /* 0x000fc600078e02f0 */
[----:B------:R-:W-:Y:S04]  /*27110*/  LDGSTS.E [R154+0x64000], desc[UR60][R18.64], !P4 ;  /* 0x64000000129a7fae */ /* 0x000fe8000e12187c */
[----:B------:R-:W-:Y:S04]  /*27120*/  STL.64 [R1+0x5e8], R16 ;  /* 0x0005e81001007387 */ /* 0x000fe80000100a00 */
[----:B------:R-:W-:Y:S01]  /*27130*/  LDGSTS.E [R154+0x68000], desc[UR60][R16.64], !P4 ;  /* 0x68000000109a7fae */ /* 0x000fe2000e12187c */
[----:B------:R-:W-:-:S03]  /*27140*/  IMAD.WIDE R50, R4, 0x4, R242 ;  /* 0x0000000404327825 */ /* 0x000fc600078e02f2 */
[----:B------:R2:W-:Y:S04]  /*27150*/  STL.64 [R1+0x5e0], R14 ;  /* 0x0005e00e01007387 */ /* 0x0005e80000100a00 */
[----:B------:R2:W-:Y:S04]  /*27160*/  LDGSTS.E [R154+0x6c000], desc[UR60][R14.64], !P4 ;  /* 0x6c0000000e9a7fae */ /* 0x0005e8000e12187c */
[----:B------:R-:W-:Y:S04]  /*27170*/  STL.64 [R1+0x5d8], R50 ;  /* 0x0005d83201007387 */ /* 0x000fe80000100a00 */
[----:B------:R-:W-:Y:S01]  /*27180*/  LDGSTS.E [R154+0x60004], desc[UR60][R50.64], !P0 ;  /* 0x60004000329a7fae */ /* 0x000fe2000c12187c */
[----:B--2---:R-:W-:-:S03]  /*27190*/  IMAD.WIDE R14, R4, 0x4, R2 ;  /* 0x00000004040e7825 */ /* 0x004fc600078e0202 */
[----:B------:R-:W2:Y:S01]  /*271a0*/  LDL.LU.64 R2, [R1+0x1450] ;  /* 0x0014500001027983 */ /* 0x000ea20000300a00 */
[----:B------:R-:W-:-:S04]  /*271b0*/  IMAD.WIDE R18, R4, 0x4, R244 ;  /* 0x0000000404127825 */ /* 0x000fc800078e02f4 */
[C---:B------:R-:W-:Y:S01]  /*271c0*/  IMAD.WIDE R16, R4.reuse, 0x4, R246 ;  /* 0x0000000404107825 */ /* 0x040fe200078e02f6 */
[----:B------:R-:W-:Y:S04]  /*271d0*/  STL.64 [R1+0x5d0], R18 ;  /* 0x0005d01201007387 */ /* 0x000fe80000100a00 */
[----:B------:R-:W-:Y:S04]  /*271e0*/  LDGSTS.E [R154+0x64004], desc[UR60][R18.64], !P0 ;  /* 0x64004000129a7fae */ /* 0x000fe8000c12187c */
[----:B------:R1:W-:Y:S04]  /*271f0*/  STL.64 [R1+0x5c8], R16 ;  /* 0x0005c81001007387 */ /* 0x0003e80000100a00 */
[----:B------:R1:W-:Y:S04]  /*27200*/  LDGSTS.E [R154+0x68004], desc[UR60][R16.64], !P0 ;  /* 0x68004000109a7fae */ /* 0x0003e8000c12187c */
[----:B------:R1:W-:Y:S04]  /*27210*/  STL.64 [R1+0x5c0], R14 ;  /* 0x0005c00e01007387 */ /* 0x0003e80000100a00 */
[----:B------:R1:W-:Y:S04]  /*27220*/  LDGSTS.E [R154+0x6c004], desc[UR60][R14.64], !P0 ;  /* 0x6c0040000e9a7fae */ /* 0x0003e8000c12187c */
[----:B------:R-:W2:Y:S04]  /*27230*/  LDL.LU.64 R62, [R1+0x1460] ;  /* 0x00146000013e7983 */ /* 0x000ea80000300a00 */
[----:B------:R-:W2:Y:S04]  /*27240*/  LDL.LU.64 R60, [R1+0x1468] ;  /* 0x00146800013c7983 */ /* 0x000ea80000300a00 */
[----:B------:R-:W2:Y:S01]  /*27250*/  LDL.LU.64 R58, [R1+0x1470] ;  /* 0x00147000013a7983 */ /* 0x000ea20000300a00 */
[----:B-1----:R-:W-:-:S04]  /*27260*/  IMAD.WIDE R16, R4, 0x4, R248 ;  /* 0x0000000404107825 */ /* 0x002fc800078e02f8 */
[C---:B------:R-:W-:Y:S01]  /*27270*/  IMAD.WIDE R14, R4.reuse, 0x4, R152 ;  /* 0x00000004040e7825 */ /* 0x040fe200078e0298 */
[----:B------:R-:W-:Y:S04]  /*27280*/  STL.64 [R1+0x5b8], R16 ;  /* 0x0005b81001007387 */ /* 0x000fe80000100a00 */
[----:B------:R-:W-:Y:S04]  /*27290*/  STL.64 [R1+0x5b0], R14 ;  /* 0x0005b00e01007387 */ /* 0x000fe80000100a00 */
[----:B------:R1:W-:Y:S04]  /*272a0*/  LDGSTS.E [R154+0x60008], desc[UR60][R16.64], !P6 ;  /* 0x60008000109a7fae */ /* 0x0003e8000f12187c */
[----:B------:R1:W-:Y:S01]  /*272b0*/  LDGSTS.E [R154+0x64008], desc[UR60][R14.64], !P6 ;  /* 0x640080000e9a7fae */ /* 0x0003e2000f12187c */
[----:B---3--:R-:W-:-:S04]  /*272c0*/  IMAD.WIDE R8, R4, 0x4, R8 ;  /* 0x0000000404087825 */ /* 0x008fc800078e0208 */
[C---:B----4-:R-:W-:Y:S01]  /*272d0*/  IMAD.WIDE R6, R4.reuse, 0x4, R6 ;  /* 0x0000000404067825 */ /* 0x050fe200078e0206 */
[----:B------:R3:W-:Y:S04]  /*272e0*/  STL.64 [R1+0x5a8], R8 ;  /* 0x0005a80801007387 */ /* 0x0007e80000100a00 */
[----:B------:R4:W-:Y:S04]  /*272f0*/  STL.64 [R1+0x5a0], R6 ;  /* 0x0005a00601007387 */ /* 0x0009e80000100a00 */
[----:B------:R-:W4:Y:S04]  /*27300*/  LDL.LU.64 R56, [R1+0x1488] ;  /* 0x0014880001387983 */ /* 0x000f280000300a00 */
        /* <DEDUP_REMOVED lines=9> */
[----:B------:R-:W-:Y:S04]  /*273a0*/  LDGSTS.E [R154+0x68008], desc[UR60][R8.64], !P6 ;  /* 0x68008000089a7fae */ /* 0x000fe8000f12187c */
[----:B------:R-:W-:Y:S01]  /*273b0*/  LDGSTS.E [R154+0x6c008], desc[UR60][R6.64], !P6 ;  /* 0x6c008000069a7fae */ /* 0x000fe2000f12187c */
[----:B--2---:R-:W-:-:S05]  /*273c0*/  IMAD.WIDE R50, R4, 0x4, R2 ;  /* 0x0000000404327825 */ /* 0x004fca00078e0202 */
[----:B------:R-:W-:Y:S04]  /*273d0*/  STL.64 [R1+0x598], R50 ;  /* 0x0005983201007387 */ /* 0x000fe80000100a00 */
[----:B------:R-:W2:Y:S04]  /*273e0*/  LDL.LU.64 R246, [R1+0x14e8] ;  /* 0x0014e80001f67983 */ /* 0x000ea80000300a00 */
[----:B------:R-:W2:Y:S04]  /*273f0*/  LDL.LU.64 R248, [R1+0x14f0] ;  /* 0x0014f00001f87983 */ /* 0x000ea80000300a00 */
[----:B------:R-:W2:Y:S04]  /*27400*/  LDL.LU.64 R152, [R1+0x14f8] ;  /* 0x0014f80001987983 */ /* 0x000ea80000300a00 */
[----:B---3--:R-:W3:Y:S04]  /*27410*/  LDL.LU.64 R8, [R1+0x1500] ;  /* 0x0015000001087983 */ /* 0x008ee80000300a00 */
[----:B----4-:R-:W4:Y:S04]  /*27420*/  LDL.LU.64 R6, [R1+0x1510] ;  /* 0x0015100001067983 */ /* 0x010f280000300a00 */
[----:B------:R-:W4:Y:S01]  /*27430*/  LDL.LU.64 R2, [R1+0x1520] ;  /* 0x0015200001027983 */ /* 0x000f220000300a00 */
[----:B------:R-:W1:Y:S01]  /*27440*/  S2R R252, SR_TID.X ;  /* 0x0000000000fc7919 */ /* 0x000e620000002100 */
[----:B------:R-:W-:Y:S01]  /*27450*/  ISETP.GE.U32.AND P0, PT, R42, 0x7ffffe82, PT ;  /* 0x7ffffe822a00780c */ /* 0x000fe20003f06070 */
[C---:B------:R-:W-:Y:S01]  /*27460*/  IMAD.WIDE R18, R4.reuse, 0x4, R62 ;  /* 0x0000000404127825 */ /* 0x040fe200078e023e */
[----:B------:R-:W-:Y:S03]  /*27470*/  LDGSTS.E [R154+0x6000c], desc[UR60][R50.64], !P5 ;  /* 0x6000c000329a7fae */ /* 0x000fe6000e92187c */
[----:B-1----:R-:W-:-:S04]  /*27480*/  IMAD.WIDE R16, R4, 0x4, R60 ;  /* 0x0000000404107825 */ /* 0x002fc800078e023c */
[----:B------:R-:W-:Y:S01]  /*27490*/  IMAD.WIDE R14, R4, 0x4, R58 ;  /* 0x00000004040e7825 */ /* 0x000fe200078e023a */
[----:B------:R-:W-:Y:S04]  /*274a0*/  STL.64 [R1+0x590], R18 ;  /* 0x0005901201007387 */ /* 0x000fe80000100a00 */
[----:B------:R-:W-:Y:S01]  /*274b0*/  LDGSTS.E [R154+0x6400c], desc[UR60][R18.64], !P5 ;  /* 0x6400c000129a7fae */ /* 0x000fe2000e92187c */
[----:B------:R-:W-:-:S03]  /*274c0*/  LOP3.LUT R252, R252, 0x7f, RZ, 0xc0, !PT ;  /* 0x0000007ffcfc7812 */ /* 0x000fc600078ec0ff */
[----:B------:R-:W-:Y:S01]  /*274d0*/  STL.64 [R1+0x588], R16 ;  /* 0x0005881001007387 */ /* 0x000fe20000100a00 */
[----:B------:R-:W-:-:S03]  /*274e0*/  ISETP.GE.AND P4, PT, R252, R43, PT ;  /* 0x0000002bfc00720c */ /* 0x000fc60003f86270 */
[----:B------:R-:W-:Y:S01]  /*274f0*/  LDGSTS.E [R154+0x6800c], desc[UR60][R16.64], !P5 ;  /* 0x6800c000109a7fae */ /* 0x000fe2000e92187c */
[----:B------:R-:W-:-:S03]  /*27500*/  SEL R42, RZ, 0x4, P4 ;  /* 0x00000004ff2a7807 */ /* 0x000fc60002000000 */
[----:B------:R1:W-:Y:S01]  /*27510*/  STL.64 [R1+0x580], R14 ;  /* 0x0005800e01007387 */ /* 0x0003e20000100a00 */
[----:B------:R-:W-:-:S03]  /*27520*/  PLOP3.LUT P4, PT, PT, PT, UP1, 0x80, 0x0 ;  /* 0x000000000000781c */ /* 0x000fc60003f8f018 */
[----:B------:R1:W-:Y:S01]  /*27530*/  LDGSTS.E [R154+0x6c00c], desc[UR60][R14.64], !P5 ;  /* 0x6c00c0000e9a7fae */ /* 0x0003e2000e92187c */
[----:B------:R-:W-:-:S04]  /*27540*/  SEL R42, R42, RZ, P4 ;  /* 0x000000ff2a2a7207 */ /* 0x000fc80002000000 */
[----:B------:R-:W-:Y:S02]  /*27550*/  ISETP.NE.U32.AND P4, PT, R42, RZ, PT ;  /* 0x000000ff2a00720c */ /* 0x000fe40003f85070 */
[----:B------:R-:W-:Y:S02]  /*27560*/  IADD3 R42, R52, -0x101, RZ ;  /* 0xfffffeff342a7810 */ /* 0x000fe40007ffe0ff */
[----:B------:R-:W-:Y:S02]  /*27570*/  ISETP.GE.U32.AND P6, PT, R43, 0x7ffffe81, PT ;  /* 0x7ffffe812b00780c */ /* 0x000fe40003fc6070 */
[----:B------:R-:W-:Y:S01]  /*27580*/  ISETP.GE.U32.AND P5, PT, R42, 0x7ffffe80, PT ;  /* 0x7ffffe802a00780c */ /* 0x000fe20003fa6070 */
[----:B------:R-:W-:Y:S02]  /*27590*/  VIADD R156, R11, 0x100000 ;  /* 0x001000000b9c7836 */ /* 0x000fe40000000000 */
[----:B------:R-:W-:Y:S02]  /*275a0*/  IMAD.SHL.U32 R159, R159, 0x80, RZ ;  /* 0x000000809f9f7824 */ /* 0x000fe400078e00ff */
[----:B-1----:R-:W-:-:S04]  /*275b0*/  IMAD.WIDE R14, R4, 0x4, R56 ;  /* 0x00000004040e7825 */ /* 0x002fc800078e0238 */
[C---:B------:R-:W-:Y:S01]  /*275c0*/  IMAD.WIDE R18, R4.reuse, 0x4, R54 ;  /* 0x0000000404127825 */ /* 0x040fe200078e0236 */
[----:B------:R1:W-:Y:S03]  /*275d0*/  STL.64 [R1+0x4f0], R14 ;  /* 0x0004f00e01007387 */ /* 0x0003e60000100a00 */
[C---:B------:R-:W-:Y:S01]  /*275e0*/  IMAD.WIDE R16, R4.reuse, 0x4, R230 ;  /* 0x0000000404107825 */ /* 0x040fe200078e02e6 */
[----:B------:R1:W-:Y:S04]  /*275f0*/  STL.64 [R1+0x4d0], R18 ;  /* 0x0004d01201007387 */ /* 0x0003e80000100a00 */
[----:B------:R1:W-:Y:S01]  /*27600*/  STL.64 [R1+0x4b0], R16 ;  /* 0x0004b01001007387 */ /* 0x0003e20000100a00 */
[----:B------:R-:W-:-:S04]  /*27610*/  IMAD.WIDE R42, R4, 0x4, R234 ;  /* 0x00000004042a7825 */ /* 0x000fc800078e02ea */
[----:B-1----:R-:W-:-:S04]  /*27620*/  IMAD.WIDE R14, R4, 0x4, R232 ;  /* 0x00000004040e7825 */ /* 0x002fc800078e02e8 */
[C---:B------:R-:W-:Y:S01]  /*27630*/  IMAD.WIDE R18, R4.reuse, 0x4, R48 ;  /* 0x0000000404127825 */ /* 0x040fe200078e0230 */
[----:B------:R1:W-:Y:S03]  /*27640*/  STL.64 [R1+0x490], R14 ;  /* 0x0004900e01007387 */ /* 0x0003e60000100a00 */
[C---:B------:R-:W-:Y:S01]  /*27650*/  IMAD.WIDE R16, R4.reuse, 0x4, R236 ;  /* 0x0000000404107825 */ /* 0x040fe200078e02ec */
[----:B------:R-:W-:Y:S04]  /*27660*/  STL.64 [R1+0x4e8], R42 ;  /* 0x0004e82a01007387 */ /* 0x000fe80000100a00 */
[----:B------:R-:W-:Y:S01]  /*27670*/  STL.64 [R1+0x1228], R18 ;  /* 0x0012281201007387 */ /* 0x000fe20000100a00 */
[----:B-1----:R-:W-:-:S03]  /*27680*/  IMAD.WIDE R14, R4, 0x4, R238 ;  /* 0x00000004040e7825 */ /* 0x002fc600078e02ee */
[----:B------:R1:W-:Y:S04]  /*27690*/  STL.64 [R1+0x4e0], R16 ;  /* 0x0004e01001007387 */ /* 0x0003e80000100a00 */
[----:B------:R1:W-:Y:S04]  /*276a0*/  STL.64 [R1+0x2ca8], R18 ;  /* 0x002ca81201007387 */ /* 0x0003e80000100a00 */
[----:B------:R2:W-:Y:S01]  /*276b0*/  STL.64 [R1+0x4d8], R14 ;  /* 0x0004d80e01007387 */ /* 0x0005e20000100a00 */
[----:B-1----:R-:W-:-:S04]  /*276c0*/  IMAD.WIDE R16, R4, 0x4, R242 ;  /* 0x0000000404107825 */ /* 0x002fc800078e02f2 */
[----:B------:R-:W-:-:S04]  /*276d0*/  IMAD.WIDE R18, R4, 0x4, R240 ;  /* 0x0000000404127825 */ /* 0x000fc800078e02f0 */
[C---:B--2---:R-:W-:Y:S01]  /*276e0*/  IMAD.WIDE R14, R4.reuse, 0x4, R244 ;  /* 0x00000004040e7825 */ /* 0x044fe200078e02f4 */
[----:B------:R1:W-:Y:S04]  /*276f0*/  STL.64 [R1+0x4c8], R18 ;  /* 0x0004c81201007387 */ /* 0x0003e80000100a00 */
[----:B------:R2:W-:Y:S04]  /*27700*/  STL.64 [R1+0x4c0], R16 ;  /* 0x0004c01001007387 */ /* 0x0005e80000100a00 */
[----:B------:R3:W-:Y:S01]  /*27710*/  STL.64 [R1+0x4b8], R14 ;  /* 0x0004b80e01007387 */ /* 0x0007e20000100a00 */
[----:B-1----:R-:W-:-:S04]  /*27720*/  IMAD.WIDE R18, R4, 0x4, R246 ;  /* 0x0000000404127825 */ /* 0x002fc800078e02f6 */
[C---:B--2---:R-:W-:Y:S01]  /*27730*/  IMAD.WIDE R16, R4.reuse, 0x4, R248 ;  /* 0x0000000404107825 */ /* 0x044fe200078e02f8 */
[----:B------:R-:W-:Y:S03]  /*27740*/  STL.64 [R1+0x4a8], R18 ;  /* 0x0004a81201007387 */ /* 0x000fe60000100a00 */
[C---:B---3--:R-:W-:Y:S01]  /*27750*/  IMAD.WIDE R14, R4.reuse, 0x4, R152 ;  /* 0x00000004040e7825 */ /* 0x048fe200078e0298 */
[----:B------:R1:W-:Y:S03]  /*27760*/  STL.64 [R1+0x4a0], R16 ;  /* 0x0004a01001007387 */ /* 0x0003e60000100a00 */
[C---:B------:R-:W-:Y:S01]  /*27770*/  IMAD.WIDE R8, R4.reuse, 0x4, R8 ;  /* 0x0000000404087825 */ /* 0x040fe200078e0208 */
[----:B------:R2:W-:Y:S03]  /*27780*/  STL.64 [R1+0x498], R14 ;  /* 0x0004980e01007387 */ /* 0x0005e60000100a00 */
[C---:B----4-:R-:W-:Y:S01]  /*27790*/  IMAD.WIDE R6, R4.reuse, 0x4, R6 ;  /* 0x0000000404067825 */ /* 0x050fe200078e0206 */
[----:B------:R-:W-:Y:S03]  /*277a0*/  STL.64 [R1+0x488], R8 ;  /* 0x0004880801007387 */ /* 0x000fe60000100a00 */
[C---:B------:R-:W-:Y:S01]  /*277b0*/  IMAD.WIDE R2, R4.reuse, 0x4, R2 ;  /* 0x0000000404027825 */ /* 0x040fe200078e0202 */
[----:B------:R-:W-:Y:S03]  /*277c0*/  STL.64 [R1+0x480], R6 ;  /* 0x0004800601007387 */ /* 0x000fe60000100a00 */
[C---:B-1----:R-:W-:Y:S01]  /*277d0*/  IMAD.WIDE R16, R4.reuse, 0x4, R46 ;  /* 0x0000000404107825 */ /* 0x042fe200078e022e */
[----:B------:R1:W-:Y:S04]  /*277e0*/  STL.64 [R1+0x478], R2 ;  /* 0x0004780201007387 */ /* 0x0003e80000100a00 */
[----:B------:R3:W-:Y:S01]  /*277f0*/  STL.64 [R1+0x2d00], R4 ;  /* 0x002d000401007387 */ /* 0x0007e20000100a00 */
[----:B--2---:R-:W-:-:S03]  /*27800*/  IMAD.WIDE R14, R4, 0x4, R44 ;  /* 0x00000004040e7825 */ /* 0x004fc600078e022c */
[----:B------:R-:W2:Y:S04]  /*27810*/  LDL.LU.64 R240, [R1+0x8e0] ;  /* 0x0008e00001f07983 */ /* 0x000ea80000300a00 */
[----:B-1----:R-:W4:Y:S04]  /*27820*/  LDL.LU.64 R2, [R1+0x8e8] ;  /* 0x0008e80001027983 */ /* 0x002f280000300a00 */
[----:B------:R-:W-:Y:S01]  /*27830*/  STL.64 [R1+0x11e8], R16 ;  /* 0x0011e81001007387 */ /* 0x000fe20000100a00 */
[----:B---3--:R-:W-:-:S03]  /*27840*/  IMAD.WIDE R4, R159, 0x4, R40 ;  /* 0x000000049f047825 */ /* 0x008fc600078e0228 */
[----:B------:R-:W-:Y:S04]  /*27850*/  STL.64 [R1+0x2cb0], R16 ;  /* 0x002cb01001007387 */ /* 0x000fe80000100a00 */
[----:B------:R-:W-:Y:S04]  /*27860*/  STL.64 [R1+0x2da8], R10 ;  /* 0x002da80a01007387 */ /* 0x000fe80000100a00 */
[----:B------:R-:W-:Y:S04]  /*27870*/  STL.64 [R1+0x2cb8], R156 ;  /* 0x002cb89c01007387 */ /* 0x000fe80000100a00 */
[----:B------:R-:W-:Y:S04]  /*27880*/  STL.64 [R1+0x1210], R14 ;  /* 0x0012100e01007387 */ /* 0x000fe80000100a00 */
[----:B------:R-:W-:Y:S04]  /*27890*/  STL.64 [R1+0x2cc0], R14 ;  /* 0x002cc00e01007387 */ /* 0x000fe80000100a00 */
[----:B------:R-:W3:Y:S01]  /*278a0*/  LDL.LU.64 R236, [R1+0x8f0] ;  /* 0x0008f00001ec7983 */ /* 0x000ee20000300a00 */
[----:B------:R-:W-:-:S03]  /*278b0*/  IMAD.WIDE R6, R159, 0x4, R38 ;  /* 0x000000049f067825 */ /* 0x000fc600078e0226 */
[----:B------:R-:W3:Y:S04]  /*278c0*/  LDL.LU.64 R238, [R1+0x900] ;  /* 0x0009000001ee7983 */ /* 0x000ee80000300a00 */
[----:B------:R1:W-:Y:S04]  /*278d0*/  STL.64 [R1+0x470], R4 ;  /* 0x0004700401007387 */ /* 0x0003e80000100a00 */
[----:B------:R-:W3:Y:S01]  /*278e0*/  LDL.LU.64 R248, [R1+0x908] ;  /* 0x0009080001f87983 */ /* 0x000ee20000300a00 */
[----:B------:R-:W-:-:S03]  /*278f0*/  IMAD.WIDE R8, R159, 0x4, R34 ;  /* 0x000000049f087825 */ /* 0x000fc600078e0222 */
[----:B------:R-:W3:Y:S01]  /*27900*/  LDL.LU.64 R152, [R1+0x910] ;  /* 0x0009100001987983 */ /* 0x000ee20000300a00 */
[----:B-1----:R-:W-:-:S03]  /*27910*/  IMAD.WIDE R4, R159, 0x4, R36 ;  /* 0x000000049f047825 */ /* 0x002fc600078e0224 */
[----:B------:R1:W-:Y:S04]  /*27920*/  STL.64 [R1+0x468], R6 ;  /* 0x0004680601007387 */ /* 0x0003e80000100a00 */
[----:B------:R1:W-:Y:S04]  /*27930*/  STL.64 [R1+0x460], R4 ;  /* 0x0004600401007387 */ /* 0x0003e80000100a00 */
[----:B------:R-:W-:Y:S01]  /*27940*/  STL.64 [R1+0x458], R8 ;  /* 0x0004580801007387 */ /* 0x000fe20000100a00 */
[----:B-1----:R-:W-:-:S03]  /*27950*/  IMAD.WIDE R6, R159, 0x4, R32 ;  /* 0x000000049f067825 */ /* 0x002fc600078e0220 */
[----:B------:R-:W3:Y:S01]  /*27960*/  LDL.LU.64 R242, [R1+0x920] ;  /* 0x0009200001f27983 */ /* 0x000ee20000300a00 */
[----:B------:R-:W-:-:S03]  /*27970*/  IMAD.WIDE R4, R159, 0x4, R30 ;  /* 0x000000049f047825 */ /* 0x000fc600078e021e */
[----:B------:R1:W-:Y:S04]  /*27980*/  STL.64 [R1+0x450], R6 ;  /* 0x0004500601007387 */ /* 0x0003e80000100a00 */
[----:B------:R1:W-:Y:S04]  /*27990*/  STL.64 [R1+0x448], R4 ;  /* 0x0004480401007387 */ /* 0x0003e80000100a00 */
[----:B------:R-:W3:Y:S01]  /*279a0*/  LDL.LU.64 R244, [R1+0x928] ;  /* 0x0009280001f47983 */ /* 0x000ee20000300a00 */
[----:B-1----:R-:W-:-:S04]  /*279b0*/  IMAD.WIDE R6, R159, 0x4, R28 ;  /* 0x000000049f067825 */ /* 0x002fc800078e021c */
[----:B------:R-:W-:Y:S01]  /*279c0*/  IMAD.WIDE R4, R159, 0x4, R26 ;  /* 0x000000049f047825 */ /* 0x000fe200078e021a */
[----:B------:R1:W-:Y:S04]  /*279d0*/  STL.64 [R1+0x440], R6 ;  /* 0x0004400601007387 */ /* 0x0003e80000100a00 */
[----:B------:R-:W3:Y:S04]  /*279e0*/  LDL.LU.64 R246, [R1+0x930] ;  /* 0x0009300001f67983 */ /* 0x000ee80000300a00 */
[----:B------:R1:W-:Y:S04]  /*279f0*/  STL.64 [R1+0x438], R4 ;  /* 0x0004380401007387 */ /* 0x0003e80000100a00 */
[----:B------:R-:W3:Y:S01]  /*27a00*/  LDL.LU.64 R8, [R1+0x940] ;  /* 0x0009400001087983 */ /* 0x000ee20000300a00 */
[----:B------:R-:W-:-:S02]  /*27a10*/  VIADD R252, R11, 0x100000 ;  /* 0x001000000bfc7836 */ /* 0x000fc40000000000 */
[----:B------:R-:W-:-:S04]  /*27a20*/  IMAD.WIDE R10, R159, 0x4, R24 ;  /* 0x000000049f0a7825 */ /* 0x000fc800078e0218 */
[C---:B-1----:R-:W-:Y:S01]  /*27a30*/  IMAD.WIDE R6, R159.reuse, 0x4, R22 ;  /* 0x000000049f067825 */ /* 0x042fe200078e0216 */
[----:B------:R1:W-:Y:S03]  /*27a40*/  STL.64 [R1+0x430], R10 ;  /* 0x0004300a01007387 */ /* 0x0003e60000100a00 */
[C---:B------:R-:W-:Y:S01]  /*27a50*/  IMAD.WIDE R4, R159.reuse, 0x4, R20 ;  /* 0x000000049f047825 */ /* 0x040fe200078e0214 */
[----:B------:R-:W3:Y:S04]  /*27a60*/  LDL.LU.64 R64, [R1+0x948] ;  /* 0x0009480001407983 */ /* 0x000ee80000300a00 */
[----:B------:R1:W-:Y:S04]  /*27a70*/  STL.64 [R1+0x428], R6 ;  /* 0x0004280601007387 */ /* 0x0003e80000100a00 */
[----:B------:R-:W3:Y:S01]  /*27a80*/  LDL.LU.64 R62, [R1+0x950] ;  /* 0x00095000013e7983 */ /* 0x000ee20000300a00 */
[----:B-1----:R-:W-:-:S03]  /*27a90*/  IMAD.WIDE R10, R159, 0x4, R12 ;  /* 0x000000049f0a7825 */ /* 0x002fc600078e020c */
[----:B------:R2:W-:Y:S04]  /*27aa0*/  STL.64 [R1+0x420], R4 ;  /* 0x0004200401007387 */ /* 0x0005e80000100a00 */
[----:B------:R-:W3:Y:S04]  /*27ab0*/  LDL.LU.64 R60, [R1+0x960] ;  /* 0x00096000013c7983 */ /* 0x000ee80000300a00 */
[----:B------:R-:W3:Y:S04]  /*27ac0*/  LDL.LU.64 R230, [R1+0x968] ;  /* 0x0009680001e67983 */ /* 0x000ee80000300a00 */
[----:B------:R-:W3:Y:S04]  /*27ad0*/  LDL.LU.64 R232, [R1+0x970] ;  /* 0x0009700001e87983 */ /* 0x000ee80000300a00 */
[----:B------:R-:W3:Y:S04]  /*27ae0*/  LDL.LU.64 R6, [R1+0x980] ;  /* 0x0009800001067983 */ /* 0x000ee80000300a00 */
[----:B------:R-:W-:Y:S04]  /*27af0*/  STL.64 [R1+0x418], R10 ;  /* 0x0004180a01007387 */ /* 0x000fe80000100a00 */
[----:B------:R-:W3:Y:S01]  /*27b00*/  LDL.LU.64 R58, [R1+0x988] ;  /* 0x00098800013a7983 */ /* 0x000ee20000300a00 */
[----:B--2---:R-:W-:-:S04]  /*27b10*/  IMAD.WIDE R4, R159, 0x4, R240 ;  /* 0x000000049f047825 */ /* 0x004fc800078e02f0 */
[C---:B----4-:R-:W-:Y:S01]  /*27b20*/  IMAD.WIDE R2, R159.reuse, 0x4, R2 ;  /* 0x000000049f027825 */ /* 0x050fe200078e0202 */
[----:B------:R-:W-:Y:S04]  /*27b30*/  STL.64 [R1+0x410], R4 ;  /* 0x0004100401007387 */ /* 0x000fe80000100a00 */
[----:B------:R-:W2:Y:S04]  /*27b40*/  LDL.LU.64 R234, [R1+0x990] ;  /* 0x0009900001ea7983 */ /* 0x000ea80000300a00 */
[----:B------:R1:W-:Y:S04]  /*27b50*/  STL.64 [R1+0x408], R2 ;  /* 0x0004080201007387 */ /* 0x0003e80000100a00 */
[----:B------:R-:W4:Y:S04]  /*27b60*/  LDL.LU.64 R240, [R1+0x9a0] ;  /* 0x0009a00001f07983 */ /* 0x000f280000300a00 */
[----:B-1----:R-:W4:Y:S01]  /*27b70*/  LDL.LU.64 R2, [R1+0x9a8] ;  /* 0x0009a80001027983 */ /* 0x002f220000300a00 */
[----:B---3--:R-:W-:-:S04]  /*27b80*/  IMAD.WIDE R12, R159, 0x4, R236 ;  /* 0x000000049f0c7825 */ /* 0x008fc800078e02ec */
[C---:B------:R-:W-:Y:S01]  /*27b90*/  IMAD.WIDE R10, R159.reuse, 0x4, R238 ;  /* 0x000000049f0a7825 */ /* 0x040fe200078e02ee */
[----:B------:R-:W-:Y:S04]  /*27ba0*/  STL.64 [R1+0x400], R12 ;  /* 0x0004000c01007387 */ /* 0x000fe80000100a00 */
[----:B------:R-:W3:Y:S01]  /*27bb0*/  LDL.LU.64 R56, [R1+0x9b0] ;  /* 0x0009b00001387983 */ /* 0x000ee20000300a00 */
[----:B------:R-:W-:-:S03]  /*27bc0*/  IMAD.WIDE R4, R159, 0x4, R248 ;  /* 0x000000049f047825 */ /* 0x000fc600078e02f8 */
[----:B------:R-:W-:Y:S04]  /*27bd0*/  STL.64 [R1+0x3f8], R10 ;  /* 0x0003f80a01007387 */ /* 0x000fe80000100a00 */
[----:B------:R-:W3:Y:S04]  /*27be0*/  LDL.LU.64 R248, [R1+0x9c0] ;  /* 0x0009c00001f87983 */ /* 0x000ee80000300a00 */
[----:B------:R1:W-:Y:S04]  /*27bf0*/  STL.64 [R1+0x3f0], R4 ;  /* 0x0003f00401007387 */ /* 0x0003e80000100a00 */
[----:B------:R-:W3:Y:S04]  /*27c00*/  LDL.LU.64 R54, [R1+0x9c8] ;  /* 0x0009c80001367983 */ /* 0x000ee80000300a00 */
[----:B------:R-:W3:Y:S01]  /*27c10*/  LDL.LU.64 R236, [R1+0x9d0] ;  /* 0x0009d00001ec7983 */ /* 0x000ee20000300a00 */
[----:B-1----:R-:W-:-:S05]  /*27c20*/  IMAD.WIDE R4, R159, 0x4, R152 ;  /* 0x000000049f047825 */ /* 0x002fca00078e0298 */
[----:B------:R1:W-:Y:S04]  /*27c30*/  STL.64 [R1+0x3e8], R4 ;  /* 0x0003e80401007387 */ /* 0x0003e80000100a00 */
[----:B------:R-:W3:Y:S04]  /*27c40*/  LDL.LU.64 R152, [R1+0x9e0] ;  /* 0x0009e00001987983 */ /* 0x000ee80000300a00 */
[----:B------:R-:W3:Y:S01]  /*27c50*/  LDL.LU.64 R238, [R1+0x9e8] ;  /* 0x0009e80001ee7983 */ /* 0x000ee20000300a00 */
[----:B------:R-:W-:-:S04]  /*27c60*/  IMAD.WIDE R12, R159, 0x4, R244 ;  /* 0x000000049f0c7825 */ /* 0x000fc800078e02f4 */
[C---:B-1----:R-:W-:Y:S02]  /*27c70*/  IMAD.WIDE R4, R159.reuse, 0x4, R242 ;  /* 0x000000049f047825 */ /* 0x042fe400078e02f2 */
[----:B------:R-:W3:Y:S04]  /*27c80*/  LDL.LU.64 R242, [R1+0x9f0] ;  /* 0x0009f00001f27983 */ /* 0x000ee80000300a00 */
[----:B------:R1:W-:Y:S01]  /*27c90*/  STL.64 [R1+0x3e0], R4 ;  /* 0x0003e00401007387 */ /* 0x0003e20000100a00 */
[----:B------:R-:W-:-:S03]  /*27ca0*/  IMAD.WIDE R10, R159, 0x4, R246 ;  /* 0x000000049f0a7825 */ /* 0x000fc600078e02f6 */
[----:B------:R1:W-:Y:S04]  /*27cb0*/  STL.64 [R1+0x3d8], R12 ;  /* 0x0003d80c01007387 */ /* 0x0003e80000100a00 */
[----:B------:R-:W3:Y:S01]  /*27cc0*/  LDL.LU.64 R244, [R1+0xa00] ;  /* 0x000a000001f47983 */ /* 0x000ee20000300a00 */
[----:B-1----:R-:W-:-:S03]  /*27cd0*/  IMAD.WIDE R4, R159, 0x4, R8 ;  /* 0x000000049f047825 */ /* 0x002fc600078e0208 */
[----:B------:R1:W-:Y:S04]  /*27ce0*/  STL.64 [R1+0x3d0], R10 ;  /* 0x0003d00a01007387 */ /* 0x0003e80000100a00 */
[----:B------:R-:W3:Y:S04]  /*27cf0*/  LDL.LU.64 R246, [R1+0xa08] ;  /* 0x000a080001f67983 */ /* 0x000ee80000300a00 */
[----:B------:R1:W-:Y:S04]  /*27d00*/  STL.64 [R1+0x3c8], R4 ;  /* 0x0003c80401007387 */ /* 0x0003e80000100a00 */
[----:B------:R-:W3:Y:S01]  /*27d10*/  LDL.LU.64 R8, [R1+0xa10] ;  /* 0x000a100001087983 */ /* 0x000ee20000300a00 */
[----:B------:R-:W-:-:S04]  /*27d20*/  IMAD.WIDE R12, R159, 0x4, R64 ;  /* 0x000000049f0c7825 */ /* 0x000fc800078e0240 */
[C---:B-1----:R-:W-:Y:S01]  /*27d30*/  IMAD.WIDE R10, R159.reuse, 0x4, R62 ;  /* 0x000000049f0a7825 */ /* 0x042fe200078e023e */
[----:B------:R1:W-:Y:S04]  /*27d40*/  STL.64 [R1+0x3c0], R12 ;  /* 0x0003c00c01007387 */ /* 0x0003e80000100a00 */
[----:B------:R1:W-:Y:S01]  /*27d50*/  STL.64 [R1+0x3b8], R10 ;  /* 0x0003b80a01007387 */ /* 0x0003e20000100a00 */
[----:B------:R-:W-:-:S04]  /*27d60*/  IMAD.WIDE R4, R159, 0x4, R60 ;  /* 0x000000049f047825 */ /* 0x000fc800078e023c */
[C---:B-1----:R-:W-:Y:S01]  /*27d70*/  IMAD.WIDE R12, R159.reuse, 0x4, R230 ;  /* 0x000000049f0c7825 */ /* 0x042fe200078e02e6 */
[----:B------:R1:W-:Y:S03]  /*27d80*/  STL.64 [R1+0x3b0], R4 ;  /* 0x0003b00401007387 */ /* 0x0003e60000100a00 */
[C---:B------:R-:W-:Y:S01]  /*27d90*/  IMAD.WIDE R10, R159.reuse, 0x4, R232 ;  /* 0x000000049f0a7825 */ /* 0x040fe200078e02e8 */
[----:B------:R1:W-:Y:S04]  /*27da0*/  STL.64 [R1+0x3a8], R12 ;  /* 0x0003a80c01007387 */ /* 0x0003e80000100a00 */
[----:B------:R-:W3:Y:S01]  /*27db0*/  LDL.LU.64 R230, [R1+0xa20] ;  /* 0x000a200001e67983 */ /* 0x000ee20000300a00 */
[----:B-1----:R-:W-:-:S03]  /*27dc0*/  IMAD.WIDE R4, R159, 0x4, R6 ;  /* 0x000000049f047825 */ /* 0x002fc600078e0206 */
[----:B------:R2:W-:Y:S01]  /*27dd0*/  STL.64 [R1+0x3a0], R10 ;  /* 0x0003a00a01007387 */ /* 0x0005e20000100a00 */
[----:B------:R-:W-:-:S03]  /*27de0*/  IMAD.WIDE R12, R159, 0x4, R58 ;  /* 0x000000049f0c7825 */ /* 0x000fc600078e023a */
[----:B------:R-:W3:Y:S04]  /*27df0*/  LDL.LU.64 R232, [R1+0xa28] ;  /* 0x000a280001e87983 */ /* 0x000ee80000300a00 */
[----:B------:R4:W-:Y:S04]  /*27e00*/  STL.64 [R1+0x398], R4 ;  /* 0x0003980401007387 */ /* 0x0009e80000100a00 */
[----:B------:R-:W3:Y:S04]  /*27e10*/  LDL.LU.64 R6, [R1+0xa30] ;  /* 0x000a300001067983 */ /* 0x000ee80000300a00 */
[----:B------:R-:W-:Y:S01]  /*27e20*/  STL.64 [R1+0x390], R12 ;  /* 0x0003900c01007387 */ /* 0x000fe20000100a00 */
[----:B--2---:R-:W-:-:S05]  /*27e30*/  IMAD.WIDE R10, R159, 0x4, R234 ;  /* 0x000000049f0a7825 */ /* 0x004fca00078e02ea */
[----:B------:R3:W-:Y:S01]  /*27e40*/  STL.64 [R1+0x388], R10 ;  /* 0x0003880a01007387 */ /* 0x0007e20000100a00 */
[----:B----4-:R-:W-:-:S03]  /*27e50*/  IMAD.WIDE R4, R159, 0x4, R240 ;  /* 0x000000049f047825 */ /* 0x010fc600078e02f0 */
[----:B------:R-:W2:Y:S04]  /*27e60*/  LDL.LU.64 R234, [R1+0xa40] ;  /* 0x000a400001ea7983 */ /* 0x000ea80000300a00 */
[----:B------:R-:W-:Y:S01]  /*27e70*/  STL.64 [R1+0x380], R4 ;  /* 0x0003800401007387 */ /* 0x000fe20000100a00 */
[----:B------:R-:W-:-:S03]  /*27e80*/  IMAD.WIDE R2, R159, 0x4, R2 ;  /* 0x000000049f027825 */ /* 0x000fc600078e0202 */
[----:B------:R-:W4:Y:S04]  /*27e90*/  LDL.LU.64 R240, [R1+0xa48] ;  /* 0x000a480001f07983 */ /* 0x000f280000300a00 */
[----:B------:R1:W-:Y:S01]  /*27ea0*/  STL.64 [R1+0x378], R2 ;  /* 0x0003780201007387 */ /* 0x0003e20000100a00 */
[----:B---3--:R-:W-:-:S03]  /*27eb0*/  IMAD.WIDE R10, R159, 0x4, R56 ;  /* 0x000000049f0a7825 */ /* 0x008fc600078e0238 */
[----:B-1----:R-:W3:Y:S01]  /*27ec0*/  LDL.LU.64 R2, [R1+0xa50] ;  /* 0x000a500001027983 */ /* 0x002ee20000300a00 */
[----:B------:R-:W-:-:S03]  /*27ed0*/  IMAD.WIDE R4, R159, 0x4, R248 ;  /* 0x000000049f047825 */ /* 0x000fc600078e02f8 */
[----:B------:R-:W3:Y:S04]  /*27ee0*/  LDL.LU.64 R248, [R1+0xa68] ;  /* 0x000a680001f87983 */ /* 0x000ee80000300a00 */
[----:B------:R1:W-:Y:S01]  /*27ef0*/  STL.64 [R1+0x370], R10 ;  /* 0x0003700a01007387 */ /* 0x0003e20000100a00 */
[----:B------:R-:W-:-:S03]  /*27f00*/  IMAD.WIDE R12, R159, 0x4, R54 ;  /* 0x000000049f0c7825 */ /* 0x000fc600078e0236 */
[----:B------:R1:W-:Y:S04]  /*27f10*/  STL.64 [R1+0x368], R4 ;  /* 0x0003680401007387 */ /* 0x0003e80000100a00 */
[----:B------:R-:W-:Y:S01]  /*27f20*/  STL.64 [R1+0x360], R12 ;  /* 0x0003600c01007387 */ /* 0x000fe20000100a00 */
[----:B-1----:R-:W-:-:S04]  /*27f30*/  IMAD.WIDE R10, R159, 0x4, R236 ;  /* 0x000000049f0a7825 */ /* 0x002fc800078e02ec */
[C---:B------:R-:W-:Y:S02]  /*27f40*/  IMAD.WIDE R4, R159.reuse, 0x4, R152 ;  /* 0x000000049f047825 */ /* 0x040fe400078e0298 */
[----:B------:R-:W3:Y:S04]  /*27f50*/  LDL.LU.64 R152, [R1+0xa70] ;  /* 0x000a700001987983 */ /* 0x000ee80000300a00 */
[----:B------:R1:W-:Y:S04]  /*27f60*/  STL.64 [R1+0x358], R10 ;  /* 0x0003580a01007387 */ /* 0x0003e80000100a00 */
[----:B------:R1:W-:Y:S04]  /*27f70*/  STL.64 [R1+0x350], R4 ;  /* 0x0003500401007387 */ /* 0x0003e80000100a00 */
[----:B------:R-:W3:Y:S01]  /*27f80*/  LDL.LU.64 R236, [R1+0xa78] ;  /* 0x000a780001ec7983 */ /* 0x000ee20000300a00 */
[----:B-1----:R-:W-:-:S04]  /*27f90*/  IMAD.WIDE R10, R159, 0x4, R238 ;  /* 0x000000049f0a7825 */ /* 0x002fc800078e02ee */
[C---:B------:R-:W-:Y:S01]  /*27fa0*/  IMAD.WIDE R4, R159.reuse, 0x4, R242 ;  /* 0x000000049f047825 */ /* 0x040fe200078e02f2 */
[----:B------:R1:W-:Y:S03]  /*27fb0*/  STL.64 [R1+0x348], R10 ;  /* 0x0003480a01007387 */ /* 0x0003e60000100a00 */
[C---:B------:R-:W-:Y:S01]  /*27fc0*/  IMAD.WIDE R12, R159.reuse, 0x4, R244 ;  /* 0x000000049f0c7825 */ /* 0x040fe200078e02f4 */
[----:B------:R-:W3:Y:S04]  /*27fd0*/  LDL.LU.64 R238, [R1+0xa90] ;  /* 0x000a900001ee7983 */ /* 0x000ee80000300a00 */
        /* <DEDUP_REMOVED lines=8> */
[----:B------:R1:W-:Y:S04]  /*28060*/  STL.64 [R1+0x328], R4 ;  /* 0x0003280401007387 */ /* 0x0003e80000100a00 */
[----:B------:R-:W3:Y:S04]  /*28070*/  LDL.LU.64 R60, [R1+0xac0] ;  /* 0x000ac000013c7983 */ /* 0x000ee80000300a00 */
[----:B------:R-:W3:Y:S04]  /*28080*/  LDL.LU.64 R244, [R1+0xac8] ;  /* 0x000ac80001f47983 */ /* 0x000ee80000300a00 */
[----:B------:R-:W3:Y:S04]  /*28090*/  LDL.LU.64 R246, [R1+0xae0] ;  /* 0x000ae00001f67983 */ /* 0x000ee80000300a00 */
[----:B------:R-:W3:Y:S01]  /*280a0*/  LDL.LU.64 R8, [R1+0xae8] ;  /* 0x000ae80001087983 */ /* 0x000ee20000300a00 */
[----:B-1----:R-:W-:-:S04]  /*280b0*/  IMAD.WIDE R12, R159, 0x4, R230 ;  /* 0x000000049f0c7825 */ /* 0x002fc800078e02e6 */
[C---:B------:R-:W-:Y:S01]  /*280c0*/  IMAD.WIDE R10, R159.reuse, 0x4, R232 ;  /* 0x000000049f0a7825 */ /* 0x040fe200078e02e8 */
[----:B------:R2:W-:Y:S04]  /*280d0*/  STL.64 [R1+0x320], R12 ;  /* 0x0003200c01007387 */ /* 0x0005e80000100a00 */
[----:B------:R-:W3:Y:S01]  /*280e0*/  LDL.LU.64 R58, [R1+0xaf0] ;  /* 0x000af000013a7983 */ /* 0x000ee20000300a00 */
[----:B------:R-:W-:-:S03]  /*280f0*/  IMAD.WIDE R4, R159, 0x4, R6 ;  /* 0x000000049f047825 */ /* 0x000fc600078e0206 */
[----:B------:R4:W-:Y:S04]  /*28100*/  STL.64 [R1+0x318], R10 ;  /* 0x0003180a01007387 */ /* 0x0009e80000100a00 */
[----:B------:R-:W3:Y:S04]  /*28110*/  LDL.LU.64 R230, [R1+0xb08] ;  /* 0x000b080001e67983 */ /* 0x000ee80000300a00 */
[----:B------:R3:W-:Y:S04]  /*28120*/  STL.64 [R1+0x310], R4 ;  /* 0x0003100401007387 */ /* 0x0007e80000100a00 */
[----:B------:R-:W3:Y:S04]  /*28130*/  LDL.LU.64 R232, [R1+0xb10] ;  /* 0x000b100001e87983 */ /* 0x000ee80000300a00 */
[----:B------:R-:W3:Y:S01]  /*28140*/  LDL.LU.64 R6, [R1+0xb18] ;  /* 0x000b180001067983 */ /* 0x000ee20000300a00 */
[----:B--2---:R-:W-:-:S05]  /*28150*/  IMAD.WIDE R12, R159, 0x4, R234 ;  /* 0x000000049f0c7825 */ /* 0x004fca00078e02ea */
[----:B------:R-:W-:Y:S01]  /*28160*/  STL.64 [R1+0x308], R12 ;  /* 0x0003080c01007387 */ /* 0x000fe20000100a00 */
[----:B----4-:R-:W-:-:S03]  /*28170*/  IMAD.WIDE R10, R159, 0x4, R240 ;  /* 0x000000049f0a7825 */ /* 0x010fc600078e02f0 */
[----:B------:R-:W2:Y:S04]  /*28180*/  LDL.LU.64 R56, [R1+0xb30] ;  /* 0x000b300001387983 */ /* 0x000ea80000300a00 */
[----:B------:R-:W-:Y:S01]  /*28190*/  STL.64 [R1+0x300], R10 ;  /* 0x0003000a01007387 */ /* 0x000fe20000100a00 */
[----:B---3--:R-:W-:-:S03]  /*281a0*/  IMAD.WIDE R4, R159, 0x4, R2 ;  /* 0x000000049f047825 */ /* 0x008fc600078e0202 */
[----:B------:R-:W3:Y:S04]  /*281b0*/  LDL.LU.64 R2, [R1+0xb38] ;  /* 0x000b380001027983 */ /* 0x000ee80000300a00 */
[----:B------:R1:W-:Y:S04]  /*281c0*/  STL.64 [R1+0x2f8], R4 ;  /* 0x0002f80401007387 */ /* 0x0003e80000100a00 */
[----:B------:R-:W4:Y:S04]  /*281d0*/  LDL.LU.64 R54, [R1+0xb40] ;  /* 0x000b400001367983 */ /* 0x000f280000300a00 */
[----:B------:R-:W4:Y:S01]  /*281e0*/  LDL.LU.64 R234, [R1+0xb58] ;  /* 0x000b580001ea7983 */ /* 0x000f220000300a00 */
[----:B-1----:R-:W-:-:S05]  /*281f0*/  IMAD.WIDE R4, R159, 0x4, R248 ;  /* 0x000000049f047825 */ /* 0x002fca00078e02f8 */
[----:B------:R1:W-:Y:S04]  /*28200*/  STL.64 [R1+0x2f0], R4 ;  /* 0x0002f00401007387 */ /* 0x0003e80000100a00 */
[----:B------:R-:W4:Y:S04]  /*28210*/  LDL.LU.64 R240, [R1+0xb60] ;  /* 0x000b600001f07983 */ /* 0x000f280000300a00 */
[----:B------:R-:W4:Y:S01]  /*28220*/  LDL.LU.64 R248, [R1+0xb68] ;  /* 0x000b680001f87983 */ /* 0x000f220000300a00 */
[----:B-1----:R-:W-:-:S03]  /*28230*/  IMAD.WIDE R4, R159, 0x4, R152 ;  /* 0x000000049f047825 */ /* 0x002fc600078e0298 */
[----:B------:R-:W4:Y:S04]  /*28240*/  LDL.LU.64 R152, [R1+0xb80] ;  /* 0x000b800001987983 */ /* 0x000f280000300a00 */
[----:B------:R1:W-:Y:S01]  /*28250*/  STL.64 [R1+0x2e8], R4 ;  /* 0x0002e80401007387 */ /* 0x0003e20000100a00 */
[----:B------:R-:W-:-:S05]  /*28260*/  IMAD.WIDE R12, R159, 0x4, R236 ;  /* 0x000000049f0c7825 */ /* 0x000fca00078e02ec */
[----:B------:R1:W-:Y:S04]  /*28270*/  STL.64 [R1+0x2e0], R12 ;  /* 0x0002e00c01007387 */ /* 0x0003e80000100a00 */
[----:B------:R-:W4:Y:S01]  /*28280*/  LDL.LU.64 R236, [R1+0xb88] ;  /* 0x000b880001ec7983 */ /* 0x000f220000300a00 */
[----:B------:R-:W-:-:S05]  /*28290*/  IMAD.WIDE R10, R159, 0x4, R238 ;  /* 0x000000049f0a7825 */ /* 0x000fca00078e02ee */
[----:B------:R1:W-:Y:S02]  /*282a0*/  STL.64 [R1+0x2d8], R10 ;  /* 0x0002d80a01007387 */ /* 0x0003e40000100a00 */
[C---:B-1----:R-:W-:Y:S02]  /*282b0*/  IMAD.WIDE R4, R159.reuse, 0x4, R242 ;  /* 0x000000049f047825 */ /* 0x042fe400078e02f2 */
[----:B------:R-:W4:Y:S04]  /*282c0*/  LDL.LU.64 R238, [R1+0xb90] ;  /* 0x000b900001ee7983 */ /* 0x000f280000300a00 */
[----:B------:R1:W-:Y:S01]  /*282d0*/  STL.64 [R1+0x2d0], R4 ;  /* 0x0002d00401007387 */ /* 0x0003e20000100a00 */
[----:B------:R-:W-:-:S03]  /*282e0*/  IMAD.WIDE R12, R159, 0x4, R64 ;  /* 0x000000049f0c7825 */ /* 0x000fc600078e0240 */
[----:B------:R-:W4:Y:S04]  /*282f0*/  LDL.LU.64 R242, [R1+0xba8] ;  /* 0x000ba80001f27983 */ /* 0x000f280000300a00 */
[----:B------:R1:W-:Y:S01]  /*28300*/  STL.64 [R1+0x2c8], R12 ;  /* 0x0002c80c01007387 */ /* 0x0003e20000100a00 */
[----:B------:R-:W-:-:S05]  /*28310*/  IMAD.WIDE R10, R159, 0x4, R62 ;  /* 0x000000049f0a7825 */ /* 0x000fca00078e023e */
[----:B------:R1:W-:Y:S02]  /*28320*/  STL.64 [R1+0x2c0], R10 ;  /* 0x0002c00a01007387 */ /* 0x0003e40000100a00 */
[----:B-1----:R-:W-:-:S04]  /*28330*/  IMAD.WIDE R4, R159, 0x4, R60 ;  /* 0x000000049f047825 */ /* 0x002fc800078e023c */
[C---:B------:R-:W-:Y:S01]  /*28340*/  IMAD.WIDE R12, R159.reuse, 0x4, R244 ;  /* 0x000000049f0c7825 */ /* 0x040fe200078e02f4 */
[----:B------:R1:W-:Y:S03]  /*28350*/  STL.64 [R1+0x2b8], R4 ;  /* 0x0002b80401007387 */ /* 0x0003e60000100a00 */
[C---:B------:R-:W-:Y:S01]  /*28360*/  IMAD.WIDE R10, R159.reuse, 0x4, R246 ;  /* 0x000000049f0a7825 */ /* 0x040fe200078e02f6 */
[----:B------:R1:W-:Y:S04]  /*28370*/  STL.64 [R1+0x2b0], R12 ;  /* 0x0002b00c01007387 */ /* 0x0003e80000100a00 */
[----:B------:R-:W4:Y:S01]  /*28380*/  LDL.LU.64 R244, [R1+0xbb0] ;  /* 0x000bb00001f47983 */ /* 0x000f220000300a00 */
[----:B-1----:R-:W-:-:S03]  /*28390*/  IMAD.WIDE R4, R159, 0x4, R8 ;  /* 0x000000049f047825 */ /* 0x002fc600078e0208 */
[----:B------:R-:W-:Y:S04]  /*283a0*/  STL.64 [R1+0x2a8], R10 ;  /* 0x0002a80a01007387 */ /* 0x000fe80000100a00 */
[----:B------:R-:W4:Y:S04]  /*283b0*/  LDL.LU.64 R246, [R1+0xbb8] ;  /* 0x000bb80001f67983 */ /* 0x000f280000300a00 */
[----:B------:R1:W-:Y:S04]  /*283c0*/  STL.64 [R1+0x2a0], R4 ;  /* 0x0002a00401007387 */ /* 0x0003e80000100a00 */
[----:B------:R-:W4:Y:S01]  /*283d0*/  LDL.LU.64 R8, [R1+0xbd0] ;  /* 0x000bd00001087983 */ /* 0x000f220000300a00 */
[----:B------:R-:W-:-:S04]  /*283e0*/  IMAD.WIDE R12, R159, 0x4, R230 ;  /* 0x000000049f0c7825 */ /* 0x000fc800078e02e6 */
[----:B-1----:R-:W-:-:S04]  /*283f0*/  IMAD.WIDE R4, R159, 0x4, R58 ;  /* 0x000000049f047825 */ /* 0x002fc800078e023a */
[C---:B------:R-:W-:Y:S01]  /*28400*/  IMAD.WIDE R10, R159.reuse, 0x4, R232 ;  /* 0x000000049f0a7825 */ /* 0x040fe200078e02e8 */
[----:B------:R1:W-:Y:S04]  /*28410*/  STL.64 [R1+0x298], R4 ;  /* 0x0002980401007387 */ /* 0x0003e80000100a00 */
[----:B------:R-:W-:Y:S04]  /*28420*/  STL.64 [R1+0x290], R12 ;  /* 0x0002900c01007387 */ /* 0x000fe80000100a00 */
[----:B------:R-:W4:Y:S01]  /*28430*/  LDL.LU.64 R230, [R1+0xbd8] ;  /* 0x000bd80001e67983 */ /* 0x000f220000300a00 */
[----:B-1----:R-:W-:-:S03]  /*28440*/  IMAD.WIDE R4, R159, 0x4, R6 ;  /* 0x000000049f047825 */ /* 0x002fc600078e0206 */
[----:B------:R2:W-:Y:S04]  /*28450*/  STL.64 [R1+0x288], R10 ;  /* 0x0002880a01007387 */ /* 0x0005e80000100a00 */
[----:B------:R-:W4:Y:S04]  /*28460*/  LDL.LU.64 R232, [R1+0xbe0] ;  /* 0x000be00001e87983 */ /* 0x000f280000300a00 */
[----:B------:R3:W-:Y:S04]  /*28470*/  STL.64 [R1+0x280], R4 ;  /* 0x0002800401007387 */ /* 0x0007e80000100a00 */
[----:B------:R-:W4:Y:S01]  /*28480*/  LDL.LU.64 R6, [R1+0xbf8] ;  /* 0x000bf80001067983 */ /* 0x000f220000300a00 */
[----:B--2---:R-:W-:-:S04]  /*28490*/  IMAD.WIDE R10, R159, 0x4, R56 ;  /* 0x000000049f0a7825 */ /* 0x004fc800078e0238 */
[C---:B---3--:R-:W-:Y:S02]  /*284a0*/  IMAD.WIDE R4, R159.reuse, 0x4, R2 ;  /* 0x000000049f047825 */ /* 0x048fe400078e0202 */
[----:B------:R-:W2:Y:S04]  /*284b0*/  LDL.LU.64 R2, [R1+0xc00] ;  /* 0x000c000001027983 */ /* 0x000ea80000300a00 */
[----:B------:R1:W-:Y:S01]  /*284c0*/  STL.64 [R1+0x278], R10 ;  /* 0x0002780a01007387 */ /* 0x0003e20000100a00 */
[----:B----4-:R-:W-:-:S03]  /*284d0*/  IMAD.WIDE R12, R159, 0x4, R54 ;  /* 0x000000049f0c7825 */ /* 0x010fc600078e0236 */
[----:B------:R3:W-:Y:S04]  /*284e0*/  STL.64 [R1+0x270], R4 ;  /* 0x0002700401007387 */ /* 0x0007e80000100a00 */
[----:B------:R-:W-:Y:S01]  /*284f0*/  STL.64 [R1+0x268], R12 ;  /* 0x0002680c01007387 */ /* 0x000fe20000100a00 */
[----:B-1----:R-:W-:-:S04]  /*28500*/  IMAD.WIDE R10, R159, 0x4, R234 ;  /* 0x000000049f0a7825 */ /* 0x002fc800078e02ea */
[C---:B---3--:R-:W-:Y:S02]  /*28510*/  IMAD.WIDE R4, R159.reuse, 0x4, R240 ;  /* 0x000000049f047825 */ /* 0x048fe400078e02f0 */
[----:B------:R-:W3:Y:S04]  /*28520*/  LDL.LU.64 R240, [R1+0xc08] ;  /* 0x000c080001f07983 */ /* 0x000ee80000300a00 */
[----:B------:R1:W-:Y:S04]  /*28530*/  STL.64 [R1+0x260], R10 ;  /* 0x0002600a01007387 */ /* 0x0003e80000100a00 */
[----:B------:R4:W-:Y:S04]  /*28540*/  STL.64 [R1+0x258], R4 ;  /* 0x0002580401007387 */ /* 0x0009e80000100a00 */
[----:B------:R-:W3:Y:S01]  /*28550*/  LDL.LU.64 R234, [R1+0xc20] ;  /* 0x000c200001ea7983 */ /* 0x000ee20000300a00 */
[----:B-1----:R-:W-:-:S04]  /*28560*/  IMAD.WIDE R10, R159, 0x4, R248 ;  /* 0x000000049f0a7825 */ /* 0x002fc800078e02f8 */
[C---:B----4-:R-:W-:Y:S01]  /*28570*/  IMAD.WIDE R4, R159.reuse, 0x4, R152 ;  /* 0x000000049f047825 */ /* 0x050fe200078e0298 */
[----:B------:R1:W-:Y:S04]  /*28580*/  STL.64 [R1+0x250], R10 ;  /* 0x0002500a01007387 */ /* 0x0003e80000100a00 */
[----:B------:R-:W4:Y:S01]  /*28590*/  LDL.LU.64 R248, [R1+0xc28] ;  /* 0x000c280001f87983 */ /* 0x000f220000300a00 */
[----:B------:R-:W-:-:S03]  /*285a0*/  IMAD.WIDE R12, R159, 0x4, R236 ;  /* 0x000000049f0c7825 */ /* 0x000fc600078e02ec */
[----:B------:R1:W-:Y:S04]  /*285b0*/  STL.64 [R1+0x248], R4 ;  /* 0x0002480401007387 */ /* 0x0003e80000100a00 */
[----:B------:R-:W4:Y:S01]  /*285c0*/  LDL.LU.64 R152, [R1+0xc30] ;  /* 0x000c300001987983 */ /* 0x000f220000300a00 */
[----:B-1----:R-:W-:-:S03]  /*285d0*/  IMAD.WIDE R10, R159, 0x4, R238 ;  /* 0x000000049f0a7825 */ /* 0x002fc600078e02ee */
[----:B------:R1:W-:Y:S04]  /*285e0*/  STL.64 [R1+0x240], R12 ;  /* 0x0002400c01007387 */ /* 0x0003e80000100a00 */
[----:B------:R-:W4:Y:S01]  /*285f0*/  LDL.LU.64 R64, [R1+0xc48] ;  /* 0x000c480001407983 */ /* 0x000f220000300a00 */
[----:B------:R-:W-:-:S03]  /*28600*/  IMAD.WIDE R4, R159, 0x4, R242 ;  /* 0x000000049f047825 */ /* 0x000fc600078e02f2 */
[----:B------:R1:W-:Y:S04]  /*28610*/  STL.64 [R1+0x238], R10 ;  /* 0x0002380a01007387 */ /* 0x0003e80000100a00 */
[----:B------:R-:W4:Y:S04]  /*28620*/  LDL.LU.64 R62, [R1+0xc50] ;  /* 0x000c5000013e7983 */ /* 0x000f280000300a00 */
[----:B------:R1:W-:Y:S04]  /*28630*/  STL.64 [R1+0x230], R4 ;  /* 0x0002300401007387 */ /* 0x0003e80000100a00 */
[----:B------:R-:W4:Y:S04]  /*28640*/  LDL.LU.64 R60, [R1+0xc58] ;  /* 0x000c5800013c7983 */ /* 0x000f280000300a00 */
[----:B------:R-:W4:Y:S04]  /*28650*/  LDL.LU.64 R236, [R1+0xc60] ;  /* 0x000c600001ec7983 */ /* 0x000f280000300a00 */
[----:B------:R-:W4:Y:S04]  /*28660*/  LDL.LU.64 R238, [R1+0xc70] ;  /* 0x000c700001ee7983 */ /* 0x000f280000300a00 */
[----:B------:R-:W4:Y:S01]  /*28670*/  LDL.LU.64 R242, [R1+0xc78] ;  /* 0x000c780001f27983 */ /* 0x000f220000300a00 */
[----:B-1----:R-:W-:-:S05]  /*28680*/  IMAD.WIDE R12, R159, 0x4, R244 ;  /* 0x000000049f0c7825 */ /* 0x002fca00078e02f4 */
[----:B------:R1:W-:Y:S01]  /*28690*/  STL.64 [R1+0x228], R12 ;  /* 0x0002280c01007387 */ /* 0x0003e20000100a00 */
[----:B------:R-:W-:-:S03]  /*286a0*/  IMAD.WIDE R10, R159, 0x4, R246 ;  /* 0x000000049f0a7825 */ /* 0x000fc600078e02f6 */
[----:B------:R-:W4:Y:S04]  /*286b0*/  LDL.LU.64 R58, [R1+0xc88] ;  /* 0x000c8800013a7983 */ /* 0x000f280000300a00 */
[----:B------:R1:W-:Y:S01]  /*286c0*/  STL.64 [R1+0x220], R10 ;  /* 0x0002200a01007387 */ /* 0x0003e20000100a00 */
[----:B------:R-:W-:-:S03]  /*286d0*/  IMAD.WIDE R4, R159, 0x4, R8 ;  /* 0x000000049f047825 */ /* 0x000fc600078e0208 */
[----:B------:R-:W4:Y:S04]  /*286e0*/  LDL.LU.64 R244, [R1+0xc90] ;  /* 0x000c900001f47983 */ /* 0x000f280000300a00 */
[----:B------:R1:W-:Y:S04]  /*286f0*/  STL.64 [R1+0x218], R4 ;  /* 0x0002180401007387 */ /* 0x0003e80000100a00 */
[----:B------:R-:W4:Y:S04]  /*28700*/  LDL.LU.64 R246, [R1+0xca0] ;  /* 0x000ca00001f67983 */ /* 0x000f280000300a00 */
[----:B------:R-:W4:Y:S01]  /*28710*/  LDL.LU.64 R8, [R1+0xca8] ;  /* 0x000ca80001087983 */ /* 0x000f220000300a00 */
[----:B-1----:R-:W-:-:S05]  /*28720*/  IMAD.WIDE R12, R159, 0x4, R230 ;  /* 0x000000049f0c7825 */ /* 0x002fca00078e02e6 */
[----:B------:R-:W-:Y:S01]  /*28730*/  STL.64 [R1+0x210], R12 ;  /* 0x0002100c01007387 */ /* 0x000fe20000100a00 */
[----:B------:R-:W-:-:S03]  /*28740*/  IMAD.WIDE R10, R159, 0x4, R232 ;  /* 0x000000049f0a7825 */ /* 0x000fc600078e02e8 */
[----:B------:R-:W4:Y:S04]  /*28750*/  LDL.LU.64 R56, [R1+0xcb8] ;  /* 0x000cb80001387983 */ /* 0x000f280000300a00 */
[----:B------:R-:W-:Y:S01]  /*28760*/  STL.64 [R1+0x208], R10 ;  /* 0x0002080a01007387 */ /* 0x000fe20000100a00 */
[----:B------:R-:W-:-:S03]  /*28770*/  IMAD.WIDE R4, R159, 0x4, R6 ;  /* 0x000000049f047825 */ /* 0x000fc600078e0206 */
[----:B------:R-:W4:Y:S04]  /*28780*/  LDL.LU.64 R6, [R1+0xcc0] ;  /* 0x000cc00001067983 */ /* 0x000f280000300a00 */
[----:B------:R-:W-:Y:S04]  /*28790*/  STL.64 [R1+0x200], R4 ;  /* 0x0002000401007387 */ /* 0x000fe80000100a00 */
[----:B------:R-:W4:Y:S04]  /*287a0*/  LDL.LU.64 R54, [R1+0xcc8] ;  /* 0x000cc80001367983 */ /* 0x000f280000300a00 */
[----:B------:R-:W4:Y:S01]  /*287b0*/  LDL.LU.64 R230, [R1+0xcd0] ;  /* 0x000cd00001e67983 */ /* 0x000f220000300a00 */
[----:B--2---:R-:W-:-:S05]  /*287c0*/  IMAD.WIDE R2, R159, 0x4, R2 ;  /* 0x000000049f027825 */ /* 0x004fca00078e0202 */
[----:B------:R1:W-:Y:S04]  /*287d0*/  STL.64 [R1+0x1f8], R2 ;  /* 0x0001f80201007387 */ /* 0x0003e80000100a00 */
[----:B-1----:R-:W2:Y:S04]  /*287e0*/  LDL.LU.64 R2, [R1+0xce0] ;  /* 0x000ce00001027983 */ /* 0x002ea80000300a00 */
[----:B------:R-:W2:Y:S01]  /*287f0*/  LDL.LU.64 R232, [R1+0xce8] ;  /* 0x000ce80001e87983 */ /* 0x000ea20000300a00 */
[----:B---3--:R-:W-:-:S03]  /*28800*/  IMAD.WIDE R4, R159, 0x4, R240 ;  /* 0x000000049f047825 */ /* 0x008fc600078e02f0 */
[----:B------:R-:W3:Y:S04]  /*28810*/  LDL.LU.64 R240, [R1+0xcf8] ;  /* 0x000cf80001f07983 */ /* 0x000ee80000300a00 */
[----:B------:R1:W-:Y:S01]  /*28820*/  STL.64 [R1+0x1f0], R4 ;  /* 0x0001f00401007387 */ /* 0x0003e20000100a00 */
[----:B------:R-:W-:-:S05]  /*28830*/  IMAD.WIDE R12, R159, 0x4, R234 ;  /* 0x000000049f0c7825 */ /* 0x000fca00078e02ea */
[----:B------:R1:W-:Y:S04]  /*28840*/  STL.64 [R1+0x1e8], R12 ;  /* 0x0001e80c01007387 */ /* 0x0003e80000100a00 */
[----:B------:R-:W3:Y:S01]  /*28850*/  LDL.LU.64 R234, [R1+0xd00] ;  /* 0x000d000001ea7983 */ /* 0x000ee20000300a00 */
[----:B----4-:R-:W-:-:S05]  /*28860*/  IMAD.WIDE R10, R159, 0x4, R248 ;  /* 0x000000049f0a7825 */ /* 0x010fca00078e02f8 */
[----:B------:R4:W-:Y:S01]  /*28870*/  STL.64 [R1+0x1e0], R10 ;  /* 0x0001e00a01007387 */ /* 0x0009e20000100a00 */
[----:B-1----:R-:W-:-:S03]  /*28880*/  IMAD.WIDE R4, R159, 0x4, R152 ;  /* 0x000000049f047825 */ /* 0x002fc600078e0298 */
[----:B------:R-:W3:Y:S04]  /*28890*/  LDL.LU.64 R248, [R1+0xd10] ;  /* 0x000d100001f87983 */ /* 0x000ee80000300a00 */
[----:B------:R1:W-:Y:S04]  /*288a0*/  STL.64 [R1+0x1d8], R4 ;  /* 0x0001d80401007387 */ /* 0x0003e80000100a00 */
[----:B------:R-:W3:Y:S01]  /*288b0*/  LDL.LU.64 R152, [R1+0xd18] ;  /* 0x000d180001987983 */ /* 0x000ee20000300a00 */
[----:B------:R-:W-:-:S05]  /*288c0*/  IMAD.WIDE R12, R159, 0x4, R64 ;  /* 0x000000049f0c7825 */ /* 0x000fca00078e0240 */
[----:B------:R1:W-:Y:S01]  /*288d0*/  STL.64 [R1+0x1d0], R12 ;  /* 0x0001d00c01007387 */ /* 0x0003e20000100a00 */
[----:B----4-:R-:W-:-:S05]  /*288e0*/  IMAD.WIDE R10, R159, 0x4, R62 ;  /* 0x000000049f0a7825 */ /* 0x010fca00078e023e */
[----:B------:R4:W-:Y:S01]  /*288f0*/  STL.64 [R1+0x1c8], R10 ;  /* 0x0001c80a01007387 */ /* 0x0009e20000100a00 */
[----:B-1----:R-:W-:-:S04]  /*28900*/  IMAD.WIDE R4, R159, 0x4, R60 ;  /* 0x000000049f047825 */ /* 0x002fc800078e023c */
[C---:B------:R-:W-:Y:S01]  /*28910*/  IMAD.WIDE R12, R159.reuse, 0x4, R236 ;  /* 0x000000049f0c7825 */ /* 0x040fe200078e02ec */
[----:B------:R1:W-:Y:S03]  /*28920*/  STL.64 [R1+0x1c0], R4 ;  /* 0x0001c00401007387 */ /* 0x0003e60000100a00 */
[C---:B----4-:R-:W-:Y:S01]  /*28930*/  IMAD.WIDE R10, R159.reuse, 0x4, R238 ;  /* 0x000000049f0a7825 */ /* 0x050fe200078e02ee */
[----:B------:R4:W-:Y:S04]  /*28940*/  STL.64 [R1+0x1b8], R12 ;  /* 0x0001b80c01007387 */ /* 0x0009e80000100a00 */
[----:B------:R-:W3:Y:S01]  /*28950*/  LDL.LU.64 R236, [R1+0xd28] ;  /* 0x000d280001ec7983 */ /* 0x000ee20000300a00 */
[----:B-1----:R-:W-:-:S03]  /*28960*/  IMAD.WIDE R4, R159, 0x4, R242 ;  /* 0x000000049f047825 */ /* 0x002fc600078e02f2 */
[----:B------:R-:W-:Y:S04]  /*28970*/  STL.64 [R1+0x1b0], R10 ;  /* 0x0001b00a01007387 */ /* 0x000fe80000100a00 */
[----:B------:R-:W3:Y:S04]  /*28980*/  LDL.LU.64 R238, [R1+0xd30] ;  /* 0x000d300001ee7983 */ /* 0x000ee80000300a00 */
[----:B------:R1:W-:Y:S04]  /*28990*/  STL.64 [R1+0x1a8], R4 ;  /* 0x0001a80401007387 */ /* 0x0003e80000100a00 */
[----:B------:R-:W3:Y:S01]  /*289a0*/  LDL.LU.64 R242, [R1+0xd38] ;  /* 0x000d380001f27983 */ /* 0x000ee20000300a00 */
[----:B----4-:R-:W-:-:S04]  /*289b0*/  IMAD.WIDE R12, R159, 0x4, R244 ;  /* 0x000000049f0c7825 */ /* 0x010fc800078e02f4 */
        /* <DEDUP_REMOVED lines=10> */
[----:B-1----:R-:W-:-:S04]  /*28a60*/  IMAD.WIDE R10, R159, 0x4, R56 ;  /* 0x000000049f0a7825 */ /* 0x002fc800078e0238 */
[C---:B------:R-:W-:Y:S02]  /*28a70*/  IMAD.WIDE R4, R159.reuse, 0x4, R6 ;  /* 0x000000049f047825 */ /* 0x040fe400078e0206 */
[----:B------:R-:W4:Y:S02]  /*28a80*/  LDL.LU.64 R6, [R1+0xd68] ;  /* 0x000d680001067983 */ /* 0x000f240000300a00 */
[C---:B------:R-:W-:Y:S02]  /*28a90*/  IMAD.WIDE R12, R159.reuse, 0x4, R54 ;  /* 0x000000049f0c7825 */ /* 0x040fe400078e0236 */
[----:B------:R1:W-:Y:S04]  /*28aa0*/  STL.64 [R1+0x180], R10 ;  /* 0x0001800a01007387 */ /* 0x0003e80000100a00 */
[----:B------:R2:W-:Y:S04]  /*28ab0*/  STL.64 [R1+0x178], R4 ;  /* 0x0001780401007387 */ /* 0x0005e80000100a00 */
[----:B------:R-:W-:Y:S01]  /*28ac0*/  STL.64 [R1+0x170], R12 ;  /* 0x0001700c01007387 */ /* 0x000fe20000100a00 */
[----:B-1----:R-:W-:-:S04]  /*28ad0*/  IMAD.WIDE R10, R159, 0x4, R230 ;  /* 0x000000049f0a7825 */ /* 0x002fc800078e02e6 */
[C---:B--2---:R-:W-:Y:S02]  /*28ae0*/  IMAD.WIDE R4, R159.reuse, 0x4, R2 ;  /* 0x000000049f047825 */ /* 0x044fe400078e0202 */
[----:B------:R-:W2:Y:S04]  /*28af0*/  LDL.LU.64 R2, [R1+0xd70] ;  /* 0x000d700001027983 */ /* 0x000ea80000300a00 */
[----:B------:R1:W-:Y:S04]  /*28b00*/  STL.64 [R1+0x168], R10 ;  /* 0x0001680a01007387 */ /* 0x0003e80000100a00 */
[----:B------:R3:W-:Y:S04]  /*28b10*/  STL.64 [R1+0x160], R4 ;  /* 0x0001600401007387 */ /* 0x0007e80000100a00 */
[----:B------:R-:W2:Y:S01]  /*28b20*/  LDL.LU.64 R60, [R1+0xd80] ;  /* 0x000d8000013c7983 */ /* 0x000ea20000300a00 */
[----:B-1----:R-:W-:-:S04]  /*28b30*/  IMAD.WIDE R10, R159, 0x4, R232 ;  /* 0x000000049f0a7825 */ /* 0x002fc800078e02e8 */
[C---:B---3--:R-:W-:Y:S01]  /*28b40*/  IMAD.WIDE R4, R159.reuse, 0x4, R240 ;  /* 0x000000049f047825 */ /* 0x048fe200078e02f0 */
[----:B------:R1:W-:Y:S04]  /*28b50*/  STL.64 [R1+0x158], R10 ;  /* 0x0001580a01007387 */ /* 0x0003e80000100a00 */
[----:B------:R-:W3:Y:S04]  /*28b60*/  LDL.LU.64 R58, [R1+0xd90] ;  /* 0x000d9000013a7983 */ /* 0x000ee80000300a00 */
[----:B------:R1:W-:Y:S02]  /*28b70*/  STL.64 [R1+0x150], R4 ;  /* 0x0001500401007387 */ /* 0x0003e40000100a00 */
[----:B-1----:R-:W-:-:S02]  /*28b80*/  IMAD.WIDE R10, R159, 0x4, R234 ;  /* 0x000000049f0a7825 */ /* 0x002fc400078e02ea */
[----:B------:R-:W3:Y:S04]  /*28b90*/  LDL.LU.64 R240, [R1+0xda0] ;  /* 0x000da00001f07983 */ /* 0x000ee80000300a00 */
[----:B------:R1:W-:Y:S01]  /*28ba0*/  STL.64 [R1+0x148], R10 ;  /* 0x0001480a01007387 */ /* 0x0003e20000100a00 */
[----:B------:R-:W-:-:S03]  /*28bb0*/  IMAD.WIDE R4, R159, 0x4, R248 ;  /* 0x000000049f047825 */ /* 0x000fc600078e02f8 */
[----:B------:R-:W3:Y:S04]  /*28bc0*/  LDL.LU.64 R56, [R1+0xda8] ;  /* 0x000da80001387983 */ /* 0x000ee80000300a00 */
[----:B------:R1:W-:Y:S04]  /*28bd0*/  STL.64 [R1+0x140], R4 ;  /* 0x0001400401007387 */ /* 0x0003e80000100a00 */
[----:B------:R-:W3:Y:S04]  /*28be0*/  LDL.LU.64 R230, [R1+0xdb8] ;  /* 0x000db80001e67983 */ /* 0x000ee80000300a00 */
[----:B------:R-:W3:Y:S01]  /*28bf0*/  LDL.LU.64 R232, [R1+0xdc0] ;  /* 0x000dc00001e87983 */ /* 0x000ee20000300a00 */
[----:B------:R-:W-:-:S03]  /*28c00*/  IMAD.WIDE R14, R159, 0x4, R152 ;  /* 0x000000049f0e7825 */ /* 0x000fc600078e0298 */
[----:B------:R-:W3:Y:S04]  /*28c10*/  LDL.LU.64 R234, [R1+0xdd8] ;  /* 0x000dd80001ea7983 */ /* 0x000ee80000300a00 */
[----:B------:R-:W3:Y:S04]  /*28c20*/  LDL.LU.64 R248, [R1+0xde0] ;  /* 0x000de00001f87983 */ /* 0x000ee80000300a00 */
[----:B------:R-:W3:Y:S01]  /*28c30*/  LDL.LU.64 R152, [R1+0xde8] ;  /* 0x000de80001987983 */ /* 0x000ee20000300a00 */
[----:B------:R-:W-:-:S05]  /*28c40*/  IMAD.WIDE R12, R159, 0x4, R236 ;  /* 0x000000049f0c7825 */ /* 0x000fca00078e02ec */
[----:B------:R4:W-:Y:S01]  /*28c50*/  STL.64 [R1+0x130], R12 ;  /* 0x0001300c01007387 */ /* 0x0009e20000100a00 */
[----:B-1----:R-:W-:-:S03]  /*28c60*/  IMAD.WIDE R10, R159, 0x4, R238 ;  /* 0x000000049f0a7825 */ /* 0x002fc600078e02ee */
[----:B------:R-:W3:Y:S04]  /*28c70*/  LDL.LU.64 R54, [R1+0xdf0] ;  /* 0x000df00001367983 */ /* 0x000ee80000300a00 */
[----:B------:R1:W-:Y:S01]  /*28c80*/  STL.64 [R1+0x128], R10 ;  /* 0x0001280a01007387 */ /* 0x0003e20000100a00 */
[----:B------:R-:W-:-:S03]  /*28c90*/  IMAD.WIDE R4, R159, 0x4, R242 ;  /* 0x000000049f047825 */ /* 0x000fc600078e02f2 */
[----:B------:R-:W3:Y:S04]  /*28ca0*/  LDL.LU.64 R236, [R1+0xe00] ;  /* 0x000e000001ec7983 */ /* 0x000ee80000300a00 */
[----:B------:R1:W-:Y:S04]  /*28cb0*/  STL.64 [R1+0x120], R4 ;  /* 0x0001200401007387 */ /* 0x0003e80000100a00 */
[----:B------:R-:W-:Y:S04]  /*28cc0*/  STL.64 [R1+0x138], R14 ;  /* 0x0001380e01007387 */ /* 0x000fe80000100a00 */
[----:B------:R-:W-:Y:S01]  /*28cd0*/  STL.64 [R1+0x2cc8], R14 ;  /* 0x002cc80e01007387 */ /* 0x000fe20000100a00 */
[----:B----4-:R-:W-:-:S05]  /*28ce0*/  IMAD.WIDE R12, R159, 0x4, R244 ;  /* 0x000000049f0c7825 */ /* 0x010fca00078e02f4 */
[----:B------:R-:W-:Y:S01]  /*28cf0*/  STL.64 [R1+0x118], R12 ;  /* 0x0001180c01007387 */ /* 0x000fe20000100a00 */
[----:B-1----:R-:W-:-:S03]  /*28d00*/  IMAD.WIDE R10, R159, 0x4, R246 ;  /* 0x000000049f0a7825 */ /* 0x002fc600078e02f6 */
[----:B------:R-:W4:Y:S04]  /*28d10*/  LDL.LU.64 R238, [R1+0xe08] ;  /* 0x000e080001ee7983 */ /* 0x000f280000300a00 */
[----:B------:R-:W-:Y:S01]  /*28d20*/  STL.64 [R1+0x110], R10 ;  /* 0x0001100a01007387 */ /* 0x000fe20000100a00 */
[----:B------:R-:W-:-:S03]  /*28d30*/  IMAD.WIDE R4, R159, 0x4, R8 ;  /* 0x000000049f047825 */ /* 0x000fc600078e0208 */
[----:B------:R-:W4:Y:S04]  /*28d40*/  LDL.LU.64 R246, [R1+0xe18] ;  /* 0x000e180001f67983 */ /* 0x000f280000300a00 */
[----:B------:R1:W-:Y:S04]  /*28d50*/  STL.64 [R1+0x108], R4 ;  /* 0x0001080401007387 */ /* 0x0003e80000100a00 */
[----:B------:R-:W4:Y:S04]  /*28d60*/  LDL.LU.64 R242, [R1+0xe20] ;  /* 0x000e200001f27983 */ /* 0x000f280000300a00 */
[----:B------:R-:W4:Y:S01]  /*28d70*/  LDL.LU.64 R244, [R1+0xe30] ;  /* 0x000e300001f47983 */ /* 0x000f220000300a00 */
[----:B-1----:R-:W-:-:S05]  /*28d80*/  IMAD.WIDE R4, R159, 0x4, R6 ;  /* 0x000000049f047825 */ /* 0x002fca00078e0206 */
[----:B------:R1:W-:Y:S04]  /*28d90*/  STL.64 [R1+0x100], R4 ;  /* 0x0001000401007387 */ /* 0x0003e80000100a00 */
[----:B------:R-:W4:Y:S04]  /*28da0*/  LDL.LU.64 R8, [R1+0xe38] ;  /* 0x000e380001087983 */ /* 0x000f280000300a00 */
[----:B------:R-:W4:Y:S01]  /*28db0*/  LDL.LU.64 R6, [R1+0xe48] ;  /* 0x000e480001067983 */ /* 0x000f220000300a00 */
[----:B--2---:R-:W-:-:S03]  /*28dc0*/  IMAD.WIDE R156, R159, 0x4, R2 ;  /* 0x000000049f9c7825 */ /* 0x004fc600078e0202 */
[----:B------:R-:W2:Y:S01]  /*28dd0*/  LDL.LU.64 R2, [R1+0xe50] ;  /* 0x000e500001027983 */ /* 0x000ea20000300a00 */
[----:B------:R-:W-:-:S05]  /*28de0*/  IMAD.WIDE R12, R159, 0x4, R60 ;  /* 0x000000049f0c7825 */ /* 0x000fca00078e023c */
[----:B------:R1:W-:Y:S01]  /*28df0*/  STL.64 [R1+0xf0], R12 ;  /* 0x0000f00c01007387 */ /* 0x0003e20000100a00 */
[----:B---3--:R-:W-:-:S04]  /*28e00*/  IMAD.WIDE R10, R159, 0x4, R58 ;  /* 0x000000049f0a7825 */ /* 0x008fc800078e023a */
[C---:B-1----:R-:W-:Y:S02]  /*28e10*/  IMAD.WIDE R4, R159.reuse, 0x4, R240 ;  /* 0x000000049f047825 */ /* 0x042fe400078e02f0 */
[----:B------:R-:W3:Y:S04]  /*28e20*/  LDL.LU.64 R240, [R1+0xe58] ;  /* 0x000e580001f07983 */ /* 0x000ee80000300a00 */
[----:B------:R1:W-:Y:S04]  /*28e30*/  STL.64 [R1+0xe8], R10 ;  /* 0x0000e80a01007387 */ /* 0x0003e80000100a00 */
[----:B------:R-:W-:Y:S04]  /*28e40*/  STL.64 [R1+0xf8], R156 ;  /* 0x0000f89c01007387 */ /* 0x000fe80000100a00 */
[----:B------:R1:W-:Y:S01]  /*28e50*/  STL.64 [R1+0xe0], R4 ;  /* 0x0000e00401007387 */ /* 0x0003e20000100a00 */
[----:B------:R-:W-:-:S04]  /*28e60*/  IMAD.WIDE R12, R159, 0x4, R230 ;  /* 0x000000049f0c7825 */ /* 0x000fc800078e02e6 */
[C---:B-1----:R-:W-:Y:S01]  /*28e70*/  IMAD.WIDE R10, R159.reuse, 0x4, R56 ;  /* 0x000000049f0a7825 */ /* 0x042fe200078e0238 */
[----:B------:R-:W-:Y:S03]  /*28e80*/  STL.64 [R1+0x2cd0], R156 ;  /* 0x002cd09c01007387 */ /* 0x000fe60000100a00 */
[C---:B------:R-:W-:Y:S01]  /*28e90*/  IMAD.WIDE R4, R159.reuse, 0x4, R232 ;  /* 0x000000049f047825 */ /* 0x040fe200078e02e8 */
[----:B------:R1:W-:Y:S04]  /*28ea0*/  STL.64 [R1+0xd8], R10 ;  /* 0x0000d80a01007387 */ /* 0x0003e80000100a00 */
[----:B------:R-:W-:Y:S04]  /*28eb0*/  STL.64 [R1+0xd0], R12 ;  /* 0x0000d00c01007387 */ /* 0x000fe80000100a00 */
[----:B------:R1:W-:Y:S02]  /*28ec0*/  STL.64 [R1+0xc8], R4 ;  /* 0x0000c80401007387 */ /* 0x0003e40000100a00 */
[----:B-1----:R-:W-:-:S05]  /*28ed0*/  IMAD.WIDE R10, R159, 0x4, R234 ;  /* 0x000000049f0a7825 */ /* 0x002fca00078e02ea */
[----:B------:R1:W-:Y:S01]  /*28ee0*/  STL.64 [R1+0xc0], R10 ;  /* 0x0000c00a01007387 */ /* 0x0003e20000100a00 */
[----:B------:R-:W-:-:S03]  /*28ef0*/  IMAD.WIDE R4, R159, 0x4, R152 ;  /* 0x000000049f047825 */ /* 0x000fc600078e0298 */
[----:B------:R-:W3:Y:S04]  /*28f00*/  LDL.LU.64 R230, [R1+0xe60] ;  /* 0x000e600001e67983 */ /* 0x000ee80000300a00 */
[----:B------:R-:W3:Y:S01]  /*28f10*/  LDL.LU.64 R232, [R1+0xe70] ;  /* 0x000e700001e87983 */ /* 0x000ee20000300a00 */
[----:B------:R-:W-:-:S03]  /*28f20*/  IMAD.WIDE R16, R159, 0x4, R248 ;  /* 0x000000049f107825 */ /* 0x000fc600078e02f8 */
[----:B------:R1:W-:Y:S02]  /*28f30*/  STL.64 [R1+0xb0], R4 ;  /* 0x0000b00401007387 */ /* 0x0003e40000100a00 */
[C---:B-1----:R-:W-:Y:S02]  /*28f40*/  IMAD.WIDE R10, R159.reuse, 0x4, R54 ;  /* 0x000000049f0a7825 */ /* 0x042fe400078e0236 */
[----:B------:R-:W3:Y:S04]  /*28f50*/  LDL.LU.64 R234, [R1+0xe78] ;  /* 0x000e780001ea7983 */ /* 0x000ee80000300a00 */
[----:B------:R-:W3:Y:S01]  /*28f60*/  LDL.LU.64 R248, [R1+0xe88] ;  /* 0x000e880001f87983 */ /* 0x000ee20000300a00 */
[----:B------:R-:W-:-:S03]  /*28f70*/  IMAD.WIDE R4, R159, 0x4, R236 ;  /* 0x000000049f047825 */ /* 0x000fc600078e02ec */
[----:B------:R-:W3:Y:S04]  /*28f80*/  LDL.LU.64 R152, [R1+0xe90] ;  /* 0x000e900001987983 */ /* 0x000ee80000300a00 */
[----:B------:R-:W3:Y:S04]  /*28f90*/  LDL.LU.64 R236, [R1+0xea0] ;  /* 0x000ea00001ec7983 */ /* 0x000ee80000300a00 */
[----:B------:R-:W-:Y:S04]  /*28fa0*/  STL.64 [R1+0xa8], R10 ;  /* 0x0000a80a01007387 */ /* 0x000fe80000100a00 */
[----:B------:R-:W-:Y:S04]  /*28fb0*/  STL.64 [R1+0xb8], R16 ;  /* 0x0000b81001007387 */ /* 0x000fe80000100a00 */
[----:B------:R4:W-:Y:S04]  /*28fc0*/  STL.64 [R1+0xa0], R4 ;  /* 0x0000a00401007387 */ /* 0x0009e80000100a00 */
[----:B------:R1:W-:Y:S01]  /*28fd0*/  STL.64 [R1+0x2cd8], R16 ;  /* 0x002cd81001007387 */ /* 0x0003e20000100a00 */
[----:B----4-:R-:W-:-:S04]  /*28fe0*/  IMAD.WIDE R4, R159, 0x4, R238 ;  /* 0x000000049f047825 */ /* 0x010fc800078e02ee */
[C---:B------:R-:W-:Y:S02]  /*28ff0*/  IMAD.WIDE R10, R159.reuse, 0x4, R246 ;  /* 0x000000049f0a7825 */ /* 0x040fe400078e02f6 */
[----:B------:R-:W4:Y:S04]  /*29000*/  LDL.LU.64 R246, [R1+0xea8] ;  /* 0x000ea80001f67983 */ /* 0x000f280000300a00 */
[----:B------:R1:W-:Y:S04]  /*29010*/  STL.64 [R1+0x98], R4 ;  /* 0x0000980401007387 */ /* 0x0003e80000100a00 */
[----:B------:R-:W-:Y:S01]  /*29020*/  STL.64 [R1+0x90], R10 ;  /* 0x0000900a01007387 */ /* 0x000fe20000100a00 */
[----:B-1----:R-:W-:-:S04]  /*29030*/  IMAD.WIDE R16, R159, 0x4, R244 ;  /* 0x000000049f107825 */ /* 0x002fc800078e02f4 */
[----:B------:R-:W-:-:S05]  /*29040*/  IMAD.WIDE R4, R159, 0x4, R242 ;  /* 0x000000049f047825 */ /* 0x000fca00078e02f2 */
[----:B------:R1:W-:Y:S04]  /*29050*/  STL.64 [R1+0x88], R4 ;  /* 0x0000880401007387 */ /* 0x0003e80000100a00 */
[----:B------:R-:W4:Y:S04]  /*29060*/  LDL.LU.64 R244, [R1+0xeb8] ;  /* 0x000eb80001f47983 */ /* 0x000f280000300a00 */
[----:B------:R-:W4:Y:S01]  /*29070*/  LDL.LU.64 R242, [R1+0xec0] ;  /* 0x000ec00001f27983 */ /* 0x000f220000300a00 */
[----:B-1----:R-:W-:-:S04]  /*29080*/  IMAD.WIDE R4, R159, 0x4, R6 ;  /* 0x000000049f047825 */ /* 0x002fc800078e0206 */
[C---:B------:R-:W-:Y:S01]  /*29090*/  IMAD.WIDE R18, R159.reuse, 0x4, R8 ;  /* 0x000000049f127825 */ /* 0x040fe200078e0208 */
[----:B------:R3:W-:Y:S04]  /*290a0*/  STL.64 [R1+0x70], R4 ;  /* 0x0000700401007387 */ /* 0x0007e80000100a00 */
[----:B------:R-:W4:Y:S04]  /*290b0*/  LDL.LU.64 R6, [R1+0xec8] ;  /* 0x000ec80001067983 */ /* 0x000f280000300a00 */
[----:B------:R-:W4:Y:S04]  /*290c0*/  LDL.LU.64 R8, [R1+0xed0] ;  /* 0x000ed00001087983 */ /* 0x000f280000300a00 */
[----:B------:R-:W-:Y:S04]  /*290d0*/  STL.64 [R1+0x80], R16 ;  /* 0x0000801001007387 */ /* 0x000fe80000100a00 */
[----:B------:R-:W-:Y:S01]  /*290e0*/  STL.64 [R1+0x2ce8], R16 ;  /* 0x002ce81001007387 */ /* 0x000fe20000100a00 */
[----:B--2---:R-:W-:-:S04]  /*290f0*/  IMAD.WIDE R2, R159, 0x4, R2 ;  /* 0x000000049f027825 */ /* 0x004fc800078e0202 */
[C---:B---3--:R-:W-:Y:S02]  /*29100*/  IMAD.WIDE R4, R159.reuse, 0x4, R240 ;  /* 0x000000049f047825 */ /* 0x048fe400078e02f0 */
[----:B------:R-:W2:Y:S04]  /*29110*/  LDL.LU.64 R240, [R1+0xee0] ;  /* 0x000ee00001f07983 */ /* 0x000ea80000300a00 */
[----:B------:R-:W3:Y:S04]  /*29120*/  LDL.LU.64 R238, [R1+0xee8] ;  /* 0x000ee80001ee7983 */ /* 0x000ee80000300a00 */
[----:B------:R-:W-:Y:S04]  /*29130*/  STL.64 [R1+0x60], R4 ;  /* 0x0000600401007387 */ /* 0x000fe80000100a00 */
[----:B------:R-:W-:Y:S04]  /*29140*/  STL.64 [R1+0x68], R2 ;  /* 0x0000680201007387 */ /* 0x000fe80000100a00 */
[----:B------:R1:W-:Y:S04]  /*29150*/  STL.64 [R1+0x2d48], R2 ;  /* 0x002d480201007387 */ /* 0x0003e80000100a00 */
[----:B------:R-:W-:Y:S04]  /*29160*/  STL.64 [R1+0x78], R18 ;  /* 0x0000781201007387 */ /* 0x000fe80000100a00 */
[----:B------:R1:W-:Y:S02]  /*29170*/  STL.64 [R1+0x2cf8], R18 ;  /* 0x002cf81201007387 */ /* 0x0003e40000100a00 */
[----:B-1----:R-:W-:-:S04]  /*29180*/  IMAD.WIDE R2, R159, 0x4, R230 ;  /* 0x000000049f027825 */ /* 0x002fc800078e02e6 */
[C---:B------:R-:W-:Y:S01]  /*29190*/  IMAD.WIDE R18, R159.reuse, 0x4, R232 ;  /* 0x000000049f127825 */ /* 0x040fe200078e02e8 */
[----:B------:R1:W-:Y:S03]  /*291a0*/  STL.64 [R1+0x58], R2 ;  /* 0x0000580201007387 */ /* 0x0003e60000100a00 */
[----:B------:R-:W-:-:S04]  /*291b0*/  IMAD.WIDE R16, R159, 0x4, R234 ;  /* 0x000000049f107825 */ /* 0x000fc800078e02ea */
[C---:B------:R-:W-:Y:S02]  /*291c0*/  IMAD.WIDE R156, R159.reuse, 0x4, R248 ;  /* 0x000000049f9c7825 */ /* 0x040fe400078e02f8 */
[----:B------:R-:W3:Y:S02]  /*291d0*/  LDL.LU.64 R248, [R1+0xef8] ;  /* 0x000ef80001f87983 */ /* 0x000ee40000300a00 */
[----:B------:R-:W-:-:S04]  /*291e0*/  IMAD.WIDE R152, R159, 0x4, R152 ;  /* 0x000000049f987825 */ /* 0x000fc800078e0298 */
[C---:B-1----:R-:W-:Y:S01]  /*291f0*/  IMAD.WIDE R2, R159.reuse, 0x4, R236 ;  /* 0x000000049f027825 */ /* 0x042fe200078e02ec */
[----:B------:R-:W-:Y:S04]  /*29200*/  STL.64 [R1+0x2d08], R152 ;  /* 0x002d089801007387 */ /* 0x000fe80000100a00 */
[----:B------:R-:W-:Y:S04]  /*29210*/  STL.64 [R1+0x50], R18 ;  /* 0x0000501201007387 */ /* 0x000fe80000100a00 */
[----:B------:R4:W-:Y:S04]  /*29220*/  STL.64 [R1+0x2d10], R18 ;  /* 0x002d101201007387 */ /* 0x0009e80000100a00 */
[----:B------:R-:W-:Y:S04]  /*29230*/  STL.64 [R1+0x48], R16 ;  /* 0x0000481001007387 */ /* 0x000fe80000100a00 */
[----:B------:R-:W-:Y:S04]  /*29240*/  STL.64 [R1+0x2d18], R16 ;  /* 0x002d181001007387 */ /* 0x000fe80000100a00 */
[----:B------:R-:W-:Y:S01]  /*29250*/  STL.64 [R1+0x30], R2 ;  /* 0x0000300201007387 */ /* 0x000fe20000100a00 */
[----:B----4-:R-:W-:-:S03]  /*29260*/  IMAD.WIDE R18, R159, 0x4, R246 ;  /* 0x000000049f127825 */ /* 0x010fc600078e02f6 */
[----:B------:R-:W4:Y:S04]  /*29270*/  LDL.LU.64 R246, [R1+0xf00] ;  /* 0x000f000001f67983 */ /* 0x000f280000300a00 */
[----:B------:R-:W-:Y:S04]  /*29280*/  STL.64 [R1+0x40], R156 ;  /* 0x0000409c01007387 */ /* 0x000fe80000100a00 */
[----:B------:R1:W-:Y:S01]  /*29290*/  STL.64 [R1+0x2d20], R156 ;  /* 0x002d209c01007387 */ /* 0x0003e20000100a00 */
[----:B------:R-:W-:-:S03]  /*292a0*/  IMAD.WIDE R152, R159, 0x4, R244 ;  /* 0x000000049f987825 */ /* 0x000fc600078e02f4 */
[----:B------:R-:W4:Y:S01]  /*292b0*/  LDL.LU.64 R244, [R1+0xf10] ;  /* 0x000f100001f47983 */ /* 0x000f220000300a00 */
[----:B------:R-:W-:-:S03]  /*292c0*/  IMAD.WIDE R4, R159, 0x4, R242 ;  /* 0x000000049f047825 */ /* 0x000fc600078e02f2 */
[----:B------:R-:W-:Y:S04]  /*292d0*/  STL.64 [R1+0x28], R18 ;  /* 0x0000281201007387 */ /* 0x000fe80000100a00 */
[----:B------:R-:W-:Y:S04]  /*292e0*/  STL.64 [R1+0x2d50], R18 ;  /* 0x002d501201007387 */ /* 0x000fe80000100a00 */
[----:B------:R-:W4:Y:S04]  /*292f0*/  LDL.LU.64 R242, [R1+0xf18] ;  /* 0x000f180001f27983 */ /* 0x000f280000300a00 */
[----:B------:R-:W-:Y:S01]  /*29300*/  STL.64 [R1+0x20], R152 ;  /* 0x0000209801007387 */ /* 0x000fe20000100a00 */
[----:B------:R-:W-:-:S03]  /*29310*/  IMAD.WIDE R6, R159, 0x4, R6 ;  /* 0x000000049f067825 */ /* 0x000fc600078e0206 */
[----:B------:R-:W-:Y:S01]  /*29320*/  STL.64 [R1+0x2d28], R152 ;  /* 0x002d289801007387 */ /* 0x000fe20000100a00 */
[----:B------:R-:W-:-:S04]  /*29330*/  IMAD.WIDE R8, R159, 0x4, R8 ;  /* 0x000000049f087825 */ /* 0x000fc800078e0208 */
[C---:B--2---:R-:W-:Y:S02]  /*29340*/  IMAD.WIDE R14, R159.reuse, 0x4, R240 ;  /* 0x000000049f0e7825 */ /* 0x044fe400078e02f0 */
[----:B------:R-:W2:Y:S02]  /*29350*/  LDL.LU.64 R240, [R1+0xf28] ;  /* 0x000f280001f07983 */ /* 0x000ea40000300a00 */
[C---:B---3--:R-:W-:Y:S02]  /*29360*/  IMAD.WIDE R250, R159.reuse, 0x4, R238 ;  /* 0x000000049ffa7825 */ /* 0x048fe400078e02ee */
[----:B------:R-:W-:Y:S04]  /*29370*/  STL.64 [R1+0x18], R4 ;  /* 0x0000180401007387 */ /* 0x000fe80000100a00 */
[----:B------:R-:W-:Y:S04]  /*29380*/  STL.64 [R1+0x2d30], R4 ;  /* 0x002d300401007387 */ /* 0x000fe80000100a00 */
[----:B------:R-:W3:Y:S04]  /*29390*/  LDL.LU.64 R238, [R1+0xf30] ;  /* 0x000f300001ee7983 */ /* 0x000ee80000300a00 */
[----:B------:R-:W3:Y:S04]  /*293a0*/  LDL.LU.64 R236, [R1+0xf38] ;  /* 0x000f380001ec7983 */ /* 0x000ee80000300a00 */
[----:B------:R-:W-:Y:S04]  /*293b0*/  STL.64 [R1+0x2d38], R250 ;  /* 0x002d38fa01007387 */ /* 0x000fe80000100a00 */
[----:B------:R-:W-:Y:S04]  /*293c0*/  STL.64 [R1+0x10], R6 ;  /* 0x0000100601007387 */ /* 0x000fe80000100a00 */
[----:B------:R-:W-:Y:S04]  /*293d0*/  STL.64 [R1+0x2d58], R6 ;  /* 0x002d580601007387 */ /* 0x000fe80000100a00 */
[----:B------:R-:W3:Y:S04]  /*293e0*/  LDL.LU.64 R234, [R1+0xf40] ;  /* 0x000f400001ea7983 */ /* 0x000ee80000300a00 */
[----:B------:R-:W3:Y:S04]  /*293f0*/  LDL.LU.64 R232, [R1+0xf50] ;  /* 0x000f500001e87983 */ /* 0x000ee80000300a00 */
[----:B------:R-:W3:Y:S04]  /*29400*/  LDL.LU.64 R230, [R1+0xf58] ;  /* 0x000f580001e67983 */ /* 0x000ee80000300a00 */
[----:B------:R-:W3:Y:S01]  /*29410*/  LDL.LU.64 R68, [R1+0xf68] ;  /* 0x000f680001447983 */ /* 0x000ee20000300a00 */
[----:B------:R-:W-:-:S05]  /*29420*/  IMAD.WIDE R248, R159, 0x4, R248 ;  /* 0x000000049ff87825 */ /* 0x000fca00078e02f8 */
[----:B------:R-:W-:Y:S04]  /*29430*/  STL.64 [R1+0x2da0], R248 ;  /* 0x002da0f801007387 */ /* 0x000fe80000100a00 */
[----:B------:R-:W-:Y:S04]  /*29440*/  STL.64 [R1+0x8], R8 ;  /* 0x0000080801007387 */ /* 0x000fe80000100a00 */
[----:B------:R-:W-:Y:S04]  /*29450*/  STL.64 [R1+0x2d60], R8 ;  /* 0x002d600801007387 */ /* 0x000fe80000100a00 */
[----:B------:R-:W3:Y:S04]  /*29460*/  LDL.LU.64 R74, [R1+0xf70] ;  /* 0x000f7000014a7983 */ /* 0x000ee80000300a00 */
[----:B------:R-:W3:Y:S01]  /*29470*/  LDL.LU.64 R72, [R1+0xf80] ;  /* 0x000f800001487983 */ /* 0x000ee20000300a00 */
[----:B----4-:R-:W-:-:S05]  /*29480*/  IMAD.WIDE R246, R159, 0x4, R246 ;  /* 0x000000049ff67825 */ /* 0x010fca00078e02f6 */
[----:B------:R-:W-:Y:S04]  /*29490*/  STL.64 [R1+0x2d68], R246 ;  /* 0x002d68f601007387 */ /* 0x000fe80000100a00 */
[----:B------:R-:W-:Y:S04]  /*294a0*/  STL.64 [R1], R14 ;  /* 0x0000000e01007387 */ /* 0x000fe80000100a00 */
[----:B------:R-:W-:Y:S04]  /*294b0*/  STL.64 [R1+0x2d70], R14 ;  /* 0x002d700e01007387 */ /* 0x000fe80000100a00 */
[----:B------:R-:W4:Y:S04]  /*294c0*/  LDL.LU.64 R70, [R1+0xf88] ;  /* 0x000f880001467983 */ /* 0x000f280000300a00 */
[----:B------:R-:W4:Y:S01]  /*294d0*/  LDL.LU.64 R66, [R1+0xf98] ;  /* 0x000f980001427983 */ /* 0x000f220000300a00 */
[----:B------:R-:W-:-:S05]  /*294e0*/  IMAD.WIDE R244, R159, 0x4, R244 ;  /* 0x000000049ff47825 */ /* 0x000fca00078e02f4 */
[----:B------:R-:W-:Y:S04]  /*294f0*/  STL.64 [R1+0x2d78], R244 ;  /* 0x002d78f401007387 */ /* 0x000fe80000100a00 */
[----:B------:R-:W4:Y:S01]  /*29500*/  LDL.LU.64 R64, [R1+0xfa0] ;  /* 0x000fa00001407983 */ /* 0x000f220000300a00 */
[----:B------:R-:W-:-:S03]  /*29510*/  IMAD.WIDE R242, R159, 0x4, R242 ;  /* 0x000000049ff27825 */ /* 0x000fc600078e02f2 */
[----:B------:R-:W4:Y:S04]  /*29520*/  LDL.LU.64 R62, [R1+0xfa8] ;  /* 0x000fa800013e7983 */ /* 0x000f280000300a00 */
[----:B------:R-:W-:Y:S04]  /*29530*/  STL.64 [R1+0x2d80], R242 ;  /* 0x002d80f201007387 */ /* 0x000fe80000100a00 */
[----:B------:R-:W4:Y:S04]  /*29540*/  LDL.LU.64 R60, [R1+0xfb0] ;  /* 0x000fb000013c7983 */ /* 0x000f280000300a00 */
[----:B------:R-:W4:Y:S04]  /*29550*/  LDL.LU.64 R58, [R1+0xfc0] ;  /* 0x000fc000013a7983 */ /* 0x000f280000300a00 */
[----:B------:R-:W4:Y:S04]  /*29560*/  LDL.LU.64 R56, [R1+0xfc8] ;  /* 0x000fc80001387983 */ /* 0x000f280000300a00 */
[----:B------:R-:W4:Y:S01]  /*29570*/  LDL.LU.64 R54, [R1+0xfd8] ;  /* 0x000fd80001367983 */ /* 0x000f220000300a00 */
[----:B--2---:R-:W-:-:S05]  /*29580*/  IMAD.WIDE R240, R159, 0x4, R240 ;  /* 0x000000049ff07825 */ /* 0x004fca00078e02f0 */
[----:B------:R-:W-:Y:S01]  /*29590*/  STL.64 [R1+0x2d88], R240 ;  /* 0x002d88f001007387 */ /* 0x000fe20000100a00 */
[----:B---3--:R-:W-:-:S04]  /*295a0*/  IMAD.WIDE R238, R159, 0x4, R238 ;  /* 0x000000049fee7825 */ /* 0x008fc800078e02ee */
[C---:B------:R-:W-:Y:S01]  /*295b0*/  IMAD.WIDE R236, R159.reuse, 0x4, R236 ;  /* 0x000000049fec7825 */ /* 0x040fe200078e02ec */
[----:B------:R-:W-:Y:S04]  /*295c0*/  STL.64 [R1+0x2d90], R238 ;  /* 0x002d90ee01007387 */ /* 0x000fe80000100a00 */
[----:B------:R-:W-:Y:S01]  /*295d0*/  STL.64 [R1+0x2d98], R236 ;  /* 0x002d98ec01007387 */ /* 0x000fe20000100a00 */
[----:B------:R-:W-:-:S04]  /*295e0*/  IMAD.WIDE R234, R159, 0x4, R234 ;  /* 0x000000049fea7825 */ /* 0x000fc800078e02ea */
[C---:B------:R-:W-:Y:S01]  /*295f0*/  IMAD.WIDE R232, R159.reuse, 0x4, R232 ;  /* 0x000000049fe87825 */ /* 0x040fe200078e02e8 */
[----:B------:R-:W-:Y:S03]  /*29600*/  STL.64 [R1+0x2db0], R234 ;  /* 0x002db0ea01007387 */ /* 0x000fe60000100a00 */
[C---:B------:R-:W-:Y:S01]  /*29610*/  IMAD.WIDE R230, R159.reuse, 0x4, R230 ;  /* 0x000000049fe67825 */ /* 0x040fe200078e02e6 */
[----:B------:R-:W-:Y:S03]  /*29620*/  STL.64 [R1+0x2db8], R232 ;  /* 0x002db8e801007387 */ /* 0x000fe60000100a00 */
[C---:B------:R-:W-:Y:S01]  /*29630*/  IMAD.WIDE R12, R159.reuse, 0x4, R68 ;  /* 0x000000049f0c7825 */ /* 0x040fe200078e0244 */
[----:B------:R-:W-:Y:S04]  /*29640*/  STL.64 [R1+0x2dc0], R230 ;  /* 0x002dc0e601007387 */ /* 0x000fe80000100a00 */
[----:B------:R-:W2:Y:S04]  /*29650*/  LDL.LU.64 R68, [R1+0xfe0] ;  /* 0x000fe00001447983 */ /* 0x000ea80000300a00 */
[----:B------:R-:W-:Y:S01]  /*29660*/  STL.64 [R1+0x2dc8], R12 ;  /* 0x002dc80c01007387 */ /* 0x000fe20000100a00 */
[----:B------:R-:W-:-:S04]  /*29670*/  IMAD.WIDE R20, R159, 0x4, R74 ;  /* 0x000000049f147825 */ /* 0x000fc800078e024a */
[C---:B------:R-:W-:Y:S01]  /*29680*/  IMAD.WIDE R22, R159.reuse, 0x4, R72 ;  /* 0x000000049f167825 */ /* 0x040fe200078e0248 */
[----:B------:R-:W-:Y:S04]  /*29690*/  STL.64 [R1+0x2dd0], R20 ;  /* 0x002dd01401007387 */ /* 0x000fe80000100a00 */
[----:B------:R-:W3:Y:S04]  /*296a0*/  LDL.LU.64 R74, [R1+0xff0] ;  /* 0x000ff000014a7983 */ /* 0x000ee80000300a00 */
[----:B------:R-:W-:Y:S01]  /*296b0*/  STL.64 [R1+0x2dd8], R22 ;  /* 0x002dd81601007387 */ /* 0x000fe20000100a00 */
[----:B----4-:R-:W-:-:S04]  /*296c0*/  IMAD.WIDE R24, R159, 0x4, R70 ;  /* 0x000000049f187825 */ /* 0x010fc800078e0246 */
[C---:B------:R-:W-:Y:S01]  /*296d0*/  IMAD.WIDE R26, R159.reuse, 0x4, R66 ;  /* 0x000000049f1a7825 */ /* 0x040fe200078e0242 */
[----:B------:R-:W-:Y:S04]  /*296e0*/  STL.64 [R1+0x2de0], R24 ;  /* 0x002de01801007387 */ /* 0x000fe80000100a00 */
[----:B------:R-:W-:Y:S01]  /*296f0*/  STL.64 [R1+0x2de8], R26 ;  /* 0x002de81a01007387 */ /* 0x000fe20000100a00 */
[----:B------:R-:W-:-:S04]  /*29700*/  IMAD.WIDE R28, R159, 0x4, R64 ;  /* 0x000000049f1c7825 */ /* 0x000fc800078e0240 */
[C---:B------:R-:W-:Y:S01]  /*29710*/  IMAD.WIDE R30, R159.reuse, 0x4, R62 ;  /* 0x000000049f1e7825 */ /* 0x040fe200078e023e */
[----:B------:R-:W-:Y:S03]  /*29720*/  STL.64 [R1+0x2df0], R28 ;  /* 0x002df01c01007387 */ /* 0x000fe60000100a00 */
[C---:B------:R-:W-:Y:S01]  /*29730*/  IMAD.WIDE R32, R159.reuse, 0x4, R60 ;  /* 0x000000049f207825 */ /* 0x040fe200078e023c */
[----:B------:R-:W-:Y:S04]  /*29740*/  STL.64 [R1+0x2df8], R30 ;  /* 0x002df81e01007387 */ /* 0x000fe80000100a00 */
[----:B------:R4:W-:Y:S04]  /*29750*/  STL.64 [R1+0x2e00], R32 ;  /* 0x002e002001007387 */ /* 0x0009e80000100a00 */
[----:B------:R-:W4:Y:S04]  /*29760*/  LDL.LU.64 R110, [R1+0xff8] ;  /* 0x000ff800016e7983 */ /* 0x000f280000300a00 */
[----:B------:R-:W4:Y:S04]  /*29770*/  LDL.LU.64 R108, [R1+0x1008] ;  /* 0x00100800016c7983 */ /* 0x000f280000300a00 */
[----:B------:R-:W4:Y:S04]  /*29780*/  LDL.LU.64 R106, [R1+0x1010] ;  /* 0x00101000016a7983 */ /* 0x000f280000300a00 */
[----:B------:R-:W4:Y:S04]  /*29790*/  LDL.LU.64 R104, [R1+0x1018] ;  /* 0x0010180001687983 */ /* 0x000f280000300a00 */
[----:B------:R-:W4:Y:S01]  /*297a0*/  LDL.LU.64 R102, [R1+0x1020] ;  /* 0x0010200001667983 */ /* 0x000f220000300a00 */
[----:B------:R-:W-:-:S03]  /*297b0*/  IMAD.WIDE R38, R159, 0x4, R54 ;  /* 0x000000049f267825 */ /* 0x000fc600078e0236 */
[----:B------:R-:W4:Y:S01]  /*297c0*/  LDL.LU.64 R54, [R1+0x1030] ;  /* 0x0010300001367983 */ /* 0x000f220000300a00 */
[----:B------:R-:W-:-:S03]  /*297d0*/  IMAD.WIDE R36, R159, 0x4, R56 ;  /* 0x000000049f247825 */ /* 0x000fc600078e0238 */
[----:B------:R-:W4:Y:S01]  /*297e0*/  LDL.LU.64 R56, [R1+0x1038] ;  /* 0x0010380001387983 */ /* 0x000f220000300a00 */
[----:B------:R-:W-:-:S03]  /*297f0*/  IMAD.WIDE R34, R159, 0x4, R58 ;  /* 0x000000049f227825 */ /* 0x000fc600078e023a */
[----:B------:R-:W4:Y:S04]  /*29800*/  LDL.LU.64 R58, [R1+0x1048] ;  /* 0x00104800013a7983 */ /* 0x000f280000300a00 */
[----:B------:R-:W4:Y:S04]  /*29810*/  LDL.LU.64 R60, [R1+0x1050] ;  /* 0x00105000013c7983 */ /* 0x000f280000300a00 */
[----:B------:R-:W4:Y:S04]  /*29820*/  LDL.LU.64 R62, [R1+0x1060] ;  /* 0x00106000013e7983 */ /* 0x000f280000300a00 */
[----:B------:R-:W4:Y:S04]  /*29830*/  LDL.LU.64 R64, [R1+0x1070] ;  /* 0x0010700001407983 */ /* 0x000f280000300a00 */
[----:B------:R-:W4:Y:S01]  /*29840*/  LDL.LU.64 R66, [R1+0x1078] ;  /* 0x0010780001427983 */ /* 0x000f220000300a00 */
[----:B--2---:R-:W-:-:S03]  /*29850*/  IMAD.WIDE R40, R159, 0x4, R68 ;  /* 0x000000049f287825 */ /* 0x004fc600078e0244 */
[----:B------:R-:W2:Y:S04]  /*29860*/  LDL.LU.64 R68, [R1+0x1088] ;  /* 0x0010880001447983 */ /* 0x000ea80000300a00 */
[----:B------:R-:W2:Y:S04]  /*29870*/  LDL.LU.64 R70, [R1+0x1090] ;  /* 0x0010900001467983 */ /* 0x000ea80000300a00 */
[----:B------:R-:W2:Y:S01]  /*29880*/  LDL.LU.64 R72, [R1+0x10a0] ;  /* 0x0010a00001487983 */ /* 0x000ea20000300a00 */
[----:B---3--:R-:W-:-:S03]  /*29890*/  IMAD.WIDE R42, R159, 0x4, R74 ;  /* 0x000000049f2a7825 */ /* 0x008fc600078e024a */
[----:B------:R-:W3:Y:S04]  /*298a0*/  LDL.LU.64 R74, [R1+0x10a8] ;  /* 0x0010a800014a7983 */ /* 0x000ee80000300a00 */
[----:B------:R-:W3:Y:S04]  /*298b0*/  LDL.LU.64 R76, [R1+0x10b0] ;  /* 0x0010b000014c7983 */ /* 0x000ee80000300a00 */
[----:B------:R-:W2:Y:S04]  /*298c0*/  LDL.LU.64 R78, [R1+0x10b8] ;  /* 0x0010b800014e7983 */ /* 0x000ea80000300a00 */
[----:B------:R-:W3:Y:S04]  /*298d0*/  LDL.LU.64 R80, [R1+0x10c8] ;  /* 0x0010c80001507983 */ /* 0x000ee80000300a00 */
        /* <DEDUP_REMOVED lines=9> */
[----:B------:R-:W3:Y:S01]  /*29970*/  LDL.LU.64 R100, [R1+0x1138] ;  /* 0x0011380001647983 */ /* 0x000ee20000300a00 */
[----:B----4-:R-:W-:-:S04]  /*29980*/  IMAD.WIDE R44, R159, 0x4, R110 ;  /* 0x000000049f2c7825 */ /* 0x010fc800078e026e */
[----:B------:R-:W-:-:S04]  /*29990*/  IMAD.WIDE R46, R159, 0x4, R108 ;  /* 0x000000049f2e7825 */ /* 0x000fc800078e026c */
[----:B------:R-:W-:-:S04]  /*299a0*/  IMAD.WIDE R48, R159, 0x4, R106 ;  /* 0x000000049f307825 */ /* 0x000fc800078e026a */
[----:B------:R-:W-:-:S04]  /*299b0*/  IMAD.WIDE R50, R159, 0x4, R104 ;  /* 0x000000049f327825 */ /* 0x000fc800078e0268 */
[C---:B------:R-:W-:Y:S02]  /*299c0*/  IMAD.WIDE R52, R159.reuse, 0x4, R102 ;  /* 0x000000049f347825 */ /* 0x040fe400078e0266 */
        /* <DEDUP_REMOVED lines=60> */
[----:B-1----:R-:W2:Y:S04]  /*29d90*/  LDL.64 R156, [R1+0x4f0] ;  /* 0x0004f000019c7983 */ /* 0x002ea80000100a00 */
        /* <DEDUP_REMOVED lines=28> */
[----:B--2---:R-:W-:Y:S04]  /*29f60*/  LDGSTS.E [R154+0x70000], desc[UR60][R156.64], !P2 ;  /* 0x700000009c9a7fae */ /* 0x004fe8000d12187c */
[----:B---3--:R-:W-:Y:S04]  /*29f70*/  LDGSTS.E [R154+0x74000], desc[UR60][R10.64], !P2 ;  /* 0x740000000a9a7fae */ /* 0x008fe8000d12187c */
[----:B----4-:R-:W-:Y:S04]  /*29f80*/  LDGSTS.E [R154+0x78000], desc[UR60][R16.64], !P2 ;  /* 0x78000000109a7fae */ /* 0x010fe8000d12187c */
[----:B------:R-:W-:Y:S04]  /*29f90*/  LDGSTS.E [R154+0x7c000], desc[UR60][R2.64], !P2 ;  /* 0x7c000000029a7fae */ /* 0x000fe8000d12187c */
[----:B------:R-:W2:Y:S04]  /*29fa0*/  LDL.64 R10, [R1+0x478] ;  /* 0x00047800010a7983 */ /* 0x000ea80000100a00 */
[----:B------:R-:W3:Y:S04]  /*29fb0*/  LDL.64 R156, [R1+0xf0] ;  /* 0x0000f000019c7983 */ /* 0x000ee80000100a00 */
[----:B------:R-:W4:Y:S04]  /*29fc0*/  LDL.64 R16, [R1+0xb0] ;  /* 0x0000b00001107983 */ /* 0x000f280000100a00 */
[----:B------:R-:W4:Y:S04]  /*29fd0*/  LDL.64 R2, [R1+0x70] ;  /* 0x0000700001027983 */ /* 0x000f280000100a00 */
[----:B------:R-:W-:Y:S04]  /*29fe0*/  LDGSTS.E [R154+0x70004], desc[UR60][R32.64], !P3 ;  /* 0x70004000209a7fae */ /* 0x000fe8000d92187c */
[----:B------:R-:W-:Y:S04]  /*29ff0*/  LDGSTS.E [R154+0x74004], desc[UR60][R30.64], !P3 ;  /* 0x740040001e9a7fae */ /* 0x000fe8000d92187c */
[----:B------:R-:W-:Y:S04]  /*2a000*/  LDGSTS.E [R154+0x78004], desc[UR60][R28.64], !P3 ;  /* 0x780040001c9a7fae */ /* 0x000fe8000d92187c */
[----:B------:R-:W4:Y:S04]  /*2a010*/  LDL.LU.64 R32, [R1+0x2e00] ;  /* 0x002e000001207983 */ /* 0x000f280000300a00 */
[----:B------:R-:W4:Y:S04]  /*2a020*/  LDL.LU.64 R30, [R1+0x2df8] ;  /* 0x002df800011e7983 */ /* 0x000f280000300a00 */
[----:B------:R-:W4:Y:S04]  /*2a030*/  LDL.LU.64 R28, [R1+0x2df0] ;  /* 0x002df000011c7983 */ /* 0x000f280000300a00 */
        /* <DEDUP_REMOVED lines=14> */
[----:B------:R-:W4:Y:S04]  /*2a120*/  LDL.LU.64 R232, [R1+0x2db8] ;  /* 0x002db80001e87983 */ /* 0x000f280000300a00 */
[----:B------:R-:W4:Y:S04]  /*2a130*/  LDL.LU.64 R234, [R1+0x2db0] ;  /* 0x002db00001ea7983 */ /* 0x000f280000300a00 */
[----:B--2---:R-:W-:Y:S04]  /*2a140*/  LDGSTS.E [R154+0x7c00c], desc[UR60][R10.64], !P6 ;  /* 0x7c00c0000a9a7fae */ /* 0x004fe8000f12187c */
[----:B------:R-:W0:Y:S04]  /*2a150*/  LDGDEPBAR ;  /* 0x00000000000079af */ /* 0x000e280000000000 */
[----:B------:R-:W2:Y:S04]  /*2a160*/  LDL.LU.64 R10, [R1+0x2da8] ;  /* 0x002da800010a7983 */ /* 0x000ea80000300a00 */
[----:B--2---:R-:W-:Y:S04]  /*2a170*/  LDGSTS.E [R10+0x20000], desc[UR60][R236.64], P1 ;  /* 0x20000000ec0a7fae */ /* 0x004fe8000892187c */
[----:B------:R-:W-:Y:S04]  /*2a180*/  LDGSTS.E [R10+0x20400], desc[UR60][R238.64], P1 ;  /* 0x20400000ee0a7fae */ /* 0x000fe8000892187c */
[----:B------:R-:W-:Y:S04]  /*2a190*/  LDGSTS.E [R10+0x20800], desc[UR60][R248.64], P1 ;  /* 0x20800000f80a7fae */ /* 0x000fe8000892187c */
[----:B------:R-:W-:Y:S04]  /*2a1a0*/  LDGSTS.E [R10+0x20c00], desc[UR60][R240.64], P1 ;  /* 0x20c00000f00a7fae */ /* 0x000fe8000892187c */
[----:B------:R-:W-:Y:S04]  /*2a1b0*/  LDGSTS.E [R10+0x21000], desc[UR60][R242.64], P1 ;  /* 0x21000000f20a7fae */ /* 0x000fe8000892187c */
[----:B------:R-:W2:Y:S04]  /*2a1c0*/  LDL.64 R248, [R1+0x30] ;  /* 0x0000300001f87983 */ /* 0x000ea80000100a00 */
        /* <DEDUP_REMOVED lines=9> */
[----:B---3--:R-:W-:Y:S04]  /*2a260*/  LDGSTS.E [R10+0x23800], desc[UR60][R156.64], P1 ;  /* 0x238000009c0a7fae */ /* 0x008fe8000892187c */
[----:B----4-:R-:W-:Y:S04]  /*2a270*/  LDGSTS.E [R10+0x23c00], desc[UR60][R16.64], P1 ;  /* 0x23c00000100a7fae */ /* 0x010fe8000892187c */
        /* <DEDUP_REMOVED lines=18> */
[----:B------:R-:W2:Y:S01]  /*2a3a0*/  LDL.LU.64 R248, [R1+0x2da0] ;  /* 0x002da00001f87983 */ /* 0x000ea20000300a00 */
[----:B------:R-:W-:-:S04]  /*2a3b0*/  IMAD.WIDE R62, R159, 0x4, R62 ;  /* 0x000000049f3e7825 */ /* 0x000fc800078e023e */
        /* <DEDUP_REMOVED lines=8> */
[C---:B------:R-:W-:Y:S01]  /*2a440*/  IMAD.WIDE R214, R159.reuse, 0x4, R214 ;  /* 0x000000049fd67825 */ /* 0x040fe200078e02d6 */
[----:B--2---:R-:W-:Y:S04]  /*2a450*/  LDGSTS.E [R10+0x24800], desc[UR60][R248.64], P1 ;  /* 0x24800000f80a7fae */ /* 0x004fe8000892187c */
        /* <DEDUP_REMOVED lines=16> */
[----:B------:R-:W2:Y:S04]  /*2a560*/  LDL.LU.64 R236, [R1+0x2d98] ;  /* 0x002d980001ec7983 */ /* 0x000ea80000300a00 */
[----:B------:R-:W3:Y:S04]  /*2a570*/  LDL.LU.64 R238, [R1+0x2d90] ;  /* 0x002d900001ee7983 */ /* 0x000ee80000300a00 */
[----:B------:R-:W4:Y:S04]  /*2a580*/  LDL.LU.64 R240, [R1+0x2d88] ;  /* 0x002d880001f07983 */ /* 0x000f280000300a00 */
[----:B------:R-:W-:Y:S04]  /*2a590*/  LDGSTS.E [R0+0x20c80], desc[UR60][R242.64], P1 ;  /* 0x20c80000f2007fae */ /* 0x000fe8000892187c */
[----:B------:R-:W-:Y:S04]  /*2a5a0*/  LDGSTS.E [R0+0x21080], desc[UR60][R244.64], P1 ;  /* 0x21080000f4007fae */ /* 0x000fe8000892187c */
        /* <DEDUP_REMOVED lines=8> */
[----:B------:R-:W4:Y:S04]  /*2a630*/  LDL.LU.64 R8, [R1+0x2d60] ;  /* 0x002d600001087983 */ /* 0x000f280000300a00 */
[----:B------:R-:W4:Y:S04]  /*2a640*/  LDL.LU.64 R6, [R1+0x2d58] ;  /* 0x002d580001067983 */ /* 0x000f280000300a00 */
[----:B------:R-:W-:Y:S04]  /*2a650*/  LDGSTS.E [R0+0x22480], desc[UR60][R18.64], P1 ;  /* 0x2248000012007fae */ /* 0x000fe8000892187c */
[----:B------:R-:W-:Y:S04]  /*2a660*/  LDGSTS.E [R0+0x22880], desc[UR60][R2.64], P1 ;  /* 0x2288000002007fae */ /* 0x000fe8000892187c */
[----:B------:R-:W-:Y:S04]  /*2a670*/  LDGSTS.E [R0+0x22c80], desc[UR60][R250.64], P1 ;  /* 0x22c80000fa007fae */ /* 0x000fe8000892187c */
[----:B------:R-:W3:Y:S04]  /*2a680*/  LDL.LU.64 R18, [R1+0x2d50] ;  /* 0x002d500001127983 */ /* 0x000ee80000300a00 */
[----:B------:R-:W2:Y:S04]  /*2a690*/  LDL.LU.64 R2, [R1+0x2d48] ;  /* 0x002d480001027983 */ /* 0x000ea80000300a00 */
[----:B------:R-:W-:Y:S04]  /*2a6a0*/  LDGSTS.E [R0+0x23080], desc[UR60][R4.64], P1 ;  /* 0x2308000004007fae */ /* 0x000fe8000892187c */
[----:B------:R-:W-:Y:S04]  /*2a6b0*/  LDGSTS.E [R0+0x23480], desc[UR60][R152.64], P1 ;  /* 0x2348000098007fae */ /* 0x000fe8000892187c */
[----:B------:R-:W-:Y:S04]  /*2a6c0*/  LDGSTS.E [R0+0x23880], desc[UR60][R156.64], P1 ;  /* 0x238800009c007fae */ /* 0x000fe8000892187c */
[----:B------:R-:W-:Y:S01]  /*2a6d0*/  LDGSTS.E [R0+0x23c80], desc[UR60][R16.64], P1 ;  /* 0x23c8000010007fae */ /* 0x000fe2000892187c */
[----:B------:R-:W-:-:S04]  /*2a6e0*/  IMAD.WIDE R64, R159, 0x4, R64 ;  /* 0x000000049f407825 */ /* 0x000fc800078e0240 */
[C---:B------:R-:W-:Y:S01]  /*2a6f0*/  IMAD.WIDE R80, R159.reuse, 0x4, R80 ;  /* 0x000000049f507825 */ /* 0x040fe200078e0250 */
[----:B--2---:R-:W-:Y:S04]  /*2a700*/  LDGSTS.E [R0+0x24080], desc[UR60][R2.64], P1 ;  /* 0x2408000002007fae */ /* 0x004fe8000892187c */
[----:B---3--:R-:W-:Y:S04]  /*2a710*/  LDGSTS.E [R0+0x24480], desc[UR60][R18.64], P1 ;  /* 0x2448000012007fae */ /* 0x008fe8000892187c */
[----:B------:R-:W-:Y:S04]  /*2a720*/  LDGSTS.E [R0+0x24880], desc[UR60][R246.64], P1 ;  /* 0x24880000f6007fae */ /* 0x000fe8000892187c */
[----:B------:R-:W2:Y:S04]  /*2a730*/  LDL.LU.64 R2, [R1+0x2d40] ;  /* 0x002d400001027983 */ /* 0x000ea80000300a00 */
[----:B------:R-:W2:Y:S04]  /*2a740*/  LDL.64 R250, [R1+0x460] ;  /* 0x0004600001fa7983 */ /* 0x000ea80000100a00 */
[----:B------:R-:W3:Y:S04]  /*2a750*/  LDL.64 R4, [R1+0x420] ;  /* 0x0004200001047983 */ /* 0x000ee80000100a00 */
[----:B------:R-:W4:Y:S04]  /*2a760*/  LDL.64 R152, [R1+0x3e0] ;  /* 0x0003e00001987983 */ /* 0x000f280000100a00 */
[----:B------:R-:W4:Y:S04]  /*2a770*/  LDL.64 R156, [R1+0x3a0] ;  /* 0x0003a000019c7983 */ /* 0x000f280000100a00 */
[----:B------:R-:W4:Y:S04]  /*2a780*/  LDL.64 R16, [R1+0x360] ;  /* 0x0003600001107983 */ /* 0x000f280000100a00 */
[----:B------:R-:W4:Y:S04]  /*2a790*/  LDL.64 R18, [R1+0x320] ;  /* 0x0003200001127983 */ /* 0x000f280000100a00 */
[----:B------:R1:W-:Y:S04]  /*2a7a0*/  STL.64 [R1+0x2c38], R246 ;  /* 0x002c38f601007387 */ /* 0x0003e80000100a00 */
[----:B------:R-:W-:Y:S01]  /*2a7b0*/  LDGSTS.E [R0+0x24c80], desc[UR60][R230.64], P1 ;  /* 0x24c80000e6007fae */ /* 0x000fe2000892187c */
[----:B------:R-:W-:-:S03]  /*2a7c0*/  IMAD.WIDE R96, R159, 0x4, R96 ;  /* 0x000000049f607825 */ /* 0x000fc600078e0260 */
[----:B------:R-:W-:Y:S04]  /*2a7d0*/  LDGSTS.E [R0+0x25080], desc[UR60][R32.64], P1 ;  /* 0x2508000020007fae */ /* 0x000fe8000892187c */
[----:B-1----:R-:W4:Y:S04]  /*2a7e0*/  LDL.64 R246, [R1+0x60] ;  /* 0x0000600001f67983 */ /* 0x002f280000100a00 */
[----:B------:R1:W-:Y:S01]  /*2a7f0*/  STL.64 [R1+0x2c40], R230 ;  /* 0x002c40e601007387 */ /* 0x0003e20000100a00 */
[----:B------:R-:W-:-:S03]  /*2a800*/  IMAD.WIDE R112, R159, 0x4, R112 ;  /* 0x000000049f707825 */ /* 0x000fc600078e0270 */
        /* <DEDUP_REMOVED lines=10> */
[----:B------:R1:W-:Y:S04]  /*2a8b0*/  STL.64 [R1+0x2c50], R48 ;  /* 0x002c503001007387 */ /* 0x0003e80000100a00 */
[----:B------:R-:W-:Y:S04]  /*2a8c0*/  LDGSTS.E [R0+0x26480], desc[UR60][R112.64], P1 ;  /* 0x2648000070007fae */ /* 0x000fe8000892187c */
        /* <DEDUP_REMOVED lines=10> */
[----:B------:R-:W-:Y:S04]  /*2a970*/  LDGSTS.E [R0+0x27480], desc[UR60][R184.64], P1 ;  /* 0x27480000b8007fae */ /* 0x000fe8000892187c */
[----:B------:R-:W-:Y:S04]  /*2a980*/  LDGSTS.E [R0+0x27880], desc[UR60][R200.64], P1 ;  /* 0x27880000c8007fae */ /* 0x000fe8000892187c */
[----:B-1----:R-:W4:Y:S04]  /*2a990*/  LDL.64 R80, [R1+0x1a0] ;  /* 0x0001a00001507983 */ /* 0x002f280000100a00 */
[----:B------:R1:W-:Y:S04]  /*2a9a0*/  STL.64 [R1+0x2c68], R96 ;  /* 0x002c686001007387 */ /* 0x0003e80000100a00 */
[----:B------:R-:W-:Y:S04]  /*2a9b0*/  LDGSTS.E [R0+0x27c80], desc[UR60][R216.64], P1 ;  /* 0x27c80000d8007fae */ /* 0x000fe8000892187c */
[----:B-1----:R-:W4:Y:S04]  /*2a9c0*/  LDL.64 R96, [R1+0x1e0] ;  /* 0x0001e00001607983 */ /* 0x002f280000100a00 */
[----:B------:R1:W-:Y:S04]  /*2a9d0*/  STL.64 [R1+0x2c70], R112 ;  /* 0x002c707001007387 */ /* 0x0003e80000100a00 */
[----:B-1----:R-:W4:Y:S04]  /*2a9e0*/  LDL.64 R112, [R1+0x220] ;  /* 0x0002200001707983 */ /* 0x002f280000100a00 */
[----:B------:R1:W-:Y:S04]  /*2a9f0*/  STL.64 [R1+0x2c78], R128 ;  /* 0x002c788001007387 */ /* 0x0003e80000100a00 */
[----:B-1----:R-:W4:Y:S04]  /*2aa00*/  LDL.64 R128, [R1+0x260] ;  /* 0x0002600001807983 */ /* 0x002f280000100a00 */
[----:B------:R1:W-:Y:S04]  /*2aa10*/  STL.64 [R1+0x2c80], R144 ;  /* 0x002c809001007387 */ /* 0x0003e80000100a00 */
[----:B-1----:R-:W4:Y:S04]  /*2aa20*/  LDL.64 R144, [R1+0x2a0] ;  /* 0x0002a00001907983 */ /* 0x002f280000100a00 */
[----:B------:R1:W-:Y:S04]  /*2aa30*/  STL.64 [R1+0x2c88], R168 ;  /* 0x002c88a801007387 */ /* 0x0003e80000100a00 */
[----:B-1----:R-:W4:Y:S04]  /*2aa40*/  LDL.64 R168, [R1+0x2e0] ;  /* 0x0002e00001a87983 */ /* 0x002f280000100a00 */
[----:B--2---:R-:W-:Y:S04]  /*2aa50*/  LDGSTS.E [R2+0x20100], desc[UR60][R250.64], P1 ;  /* 0x20100000fa027fae */ /* 0x004fe8000892187c */
[----:B---3--:R-:W-:Y:S04]  /*2aa60*/  LDGSTS.E [R2+0x20500], desc[UR60][R4.64], P1 ;  /* 0x2050000004027fae */ /* 0x008fe8000892187c */
[----:B----4-:R-:W-:Y:S04]  /*2aa70*/  LDGSTS.E [R2+0x20900], desc[UR60][R152.64], P1 ;  /* 0x2090000098027fae */ /* 0x010fe8000892187c */
[----:B------:R-:W2:Y:S04]  /*2aa80*/  LDL.LU.64 R250, [R1+0x2d38] ;  /* 0x002d380001fa7983 */ /* 0x000ea80000300a00 */
[----:B------:R-:W3:Y:S04]  /*2aa90*/  LDL.LU.64 R4, [R1+0x2d30] ;  /* 0x002d300001047983 */ /* 0x000ee80000300a00 */
[----:B------:R-:W4:Y:S04]  /*2aaa0*/  LDL.LU.64 R152, [R1+0x2d28] ;  /* 0x002d280001987983 */ /* 0x000f280000300a00 */
[----:B------:R-:W-:Y:S04]  /*2aab0*/  LDGSTS.E [R2+0x20d00], desc[UR60][R156.64], P1 ;  /* 0x20d000009c027fae */ /* 0x000fe8000892187c */
[----:B------:R-:W-:Y:S04]  /*2aac0*/  LDGSTS.E [R2+0x21100], desc[UR60][R16.64], P1 ;  /* 0x2110000010027fae */ /* 0x000fe8000892187c */
[----:B------:R-:W-:Y:S04]  /*2aad0*/  LDGSTS.E [R2+0x21500], desc[UR60][R18.64], P1 ;  /* 0x2150000012027fae */ /* 0x000fe8000892187c */
[----:B------:R-:W2:Y:S04]  /*2aae0*/  LDL.LU.64 R156, [R1+0x2d20] ;  /* 0x002d2000019c7983 */ /* 0x000ea80000300a00 */
[----:B------:R-:W2:Y:S04]  /*2aaf0*/  LDL.LU.64 R16, [R1+0x2d18] ;  /* 0x002d180001107983 */ /* 0x000ea80000300a00 */
[----:B------:R-:W2:Y:S01]  /*2ab00*/  LDL.LU.64 R18, [R1+0x2d10] ;  /* 0x002d100001127983 */ /* 0x000ea20000300a00 */
[----:B------:R-:W-:-:S04]  /*2ab10*/  IMAD.WIDE R66, R159, 0x4, R66 ;  /* 0x000000049f427825 */ /* 0x000fc800078e0242 */
[C---:B------:R-:W-:Y:S01]  /*2ab20*/  IMAD.WIDE R82, R159.reuse, 0x4, R82 ;  /* 0x000000049f527825 */ /* 0x040fe200078e0252 */
        /* <DEDUP_REMOVED lines=12> */
[----:B------:R-:W-:Y:S04]  /*2abf0*/  LDGSTS.E [R2+0x24900], desc[UR60][R244.64], P1 ;  /* 0x24900000f4027fae */ /* 0x000fe8000892187c */
[----:B------:R-:W-:Y:S04]  /*2ac00*/  LDGSTS.E [R2+0x24d00], desc[UR60][R12.64], P1 ;  /* 0x24d000000c027fae */ /* 0x000fe8000892187c */
[----:B------:R-:W4:Y:S04]  /*2ac10*/  LDL.LU.64 R152, [R1+0x2d08] ;  /* 0x002d080001987983 */ /* 0x000f280000300a00 */
[----:B------:R-:W3:Y:S04]  /*2ac20*/  LDL.64 R168, [R1+0x2d8] ;  /* 0x0002d80001a87983 */ /* 0x000ee80000100a00 */
[----:B------:R-:W2:Y:S04]  /*2ac30*/  LDL.64 R144, [R1+0x298] ;  /* 0x0002980001907983 */ /* 0x000ea80000100a00 */
        /* <DEDUP_REMOVED lines=9> */
[----:B------:R1:W-:Y:S04]  /*2acd0*/  STL.64 [R1+0x2bd8], R244 ;  /* 0x002bd8f401007387 */ /* 0x0003e80000100a00 */
[----:B------:R-:W-:Y:S04]  /*2ace0*/  LDGSTS.E [R2+0x25100], desc[UR60][R34.64], P1 ;  /* 0x2510000022027fae */ /* 0x000fe8000892187c */
[----:B------:R-:W-:Y:S04]  /*2acf0*/  LDGSTS.E [R2+0x25500], desc[UR60][R50.64], P1 ;  /* 0x2550000032027fae */ /* 0x000fe8000892187c */
[----:B-1----:R-:W3:Y:S04]  /*2ad00*/  LDL.64 R244, [R1+0x318] ;  /* 0x0003180001f47983 */ /* 0x002ee80000100a00 */
[----:B------:R1:W-:Y:S04]  /*2ad10*/  STL.64 [R1+0x2be0], R12 ;  /* 0x002be00c01007387 */ /* 0x0003e80000100a00 */
[----:B------:R-:W-:Y:S04]  /*2ad20*/  LDGSTS.E [R2+0x25900], desc[UR60][R66.64], P1 ;  /* 0x2590000042027fae */ /* 0x000fe8000892187c */
[----:B------:R-:W-:Y:S04]  /*2ad30*/  LDGSTS.E [R2+0x25d00], desc[UR60][R82.64], P1 ;  /* 0x25d0000052027fae */ /* 0x000fe8000892187c */
[----:B-1----:R-:W2:Y:S04]  /*2ad40*/  LDL.64 R12, [R1+0x358] ;  /* 0x00035800010c7983 */ /* 0x002ea80000100a00 */
[----:B------:R1:W-:Y:S04]  /*2ad50*/  STL.64 [R1+0x2be8], R34 ;  /* 0x002be82201007387 */ /* 0x0003e80000100a00 */
[----:B-1----:R-:W4:Y:S04]  /*2ad60*/  LDL.64 R34, [R1+0x398] ;  /* 0x0003980001227983 */ /* 0x002f280000100a00 */
[----:B------:R1:W-:Y:S04]  /*2ad70*/  STL.64 [R1+0x2bf0], R50 ;  /* 0x002bf03201007387 */ /* 0x0003e80000100a00 */
[----:B-1----:R-:W3:Y:S04]  /*2ad80*/  LDL.64 R50, [R1+0x3d8] ;  /* 0x0003d80001327983 */ /* 0x002ee80000100a00 */
[----:B------:R1:W-:Y:S04]  /*2ad90*/  STL.64 [R1+0x2bf8], R66 ;  /* 0x002bf84201007387 */ /* 0x0003e80000100a00 */
[----:B-1----:R-:W2:Y:S04]  /*2ada0*/  LDL.64 R66, [R1+0x418] ;  /* 0x0004180001427983 */ /* 0x002ea80000100a00 */
[----:B------:R1:W-:Y:S04]  /*2adb0*/  STL.64 [R1+0x2c00], R82 ;  /* 0x002c005201007387 */ /* 0x0003e80000100a00 */
[----:B-1----:R-:W4:Y:S01]  /*2adc0*/  LDL.64 R82, [R1+0x458] ;  /* 0x0004580001527983 */ /* 0x002f220000100a00 */
[----:B------:R-:W-:-:S04]  /*2add0*/  IMAD.WIDE R98, R159, 0x4, R98 ;  /* 0x000000049f627825 */ /* 0x000fc800078e0262 */
[C---:B------:R-:W-:Y:S01]  /*2ade0*/  IMAD.WIDE R114, R159.reuse, 0x4, R114 ;  /* 0x000000049f727825 */ /* 0x040fe200078e0272 */
[----:B------:R-:W-:Y:S03]  /*2adf0*/  LDGSTS.E [R2+0x26100], desc[UR60][R98.64], P1 ;  /* 0x2610000062027fae */ /* 0x000fe6000892187c */
        /* <DEDUP_REMOVED lines=11> */
[----:B------:R-:W-:Y:S04]  /*2aeb0*/  LDGSTS.E [R2+0x27900], desc[UR60][R202.64], P1 ;  /* 0x27900000ca027fae */ /* 0x000fe8000892187c */
[----:B------:R-:W-:Y:S04]  /*2aec0*/  LDGSTS.E [R2+0x27d00], desc[UR60][R218.64], P1 ;  /* 0x27d00000da027fae */ /* 0x000fe8000892187c */
[----:B------:R1:W-:Y:S04]  /*2aed0*/  STL.64 [R1+0x2c08], R98 ;  /* 0x002c086201007387 */ /* 0x0003e80000100a00 */
[----:B------:R1:W-:Y:S04]  /*2aee0*/  STL.64 [R1+0x2c10], R114 ;  /* 0x002c107201007387 */ /* 0x0003e80000100a00 */
[----:B------:R-:W-:Y:S04]  /*2aef0*/  STL.64 [R1+0x2c18], R130 ;  /* 0x002c188201007387 */ /* 0x000fe80000100a00 */
[----:B------:R-:W-:Y:S04]  /*2af00*/  STL.64 [R1+0x2c20], R146 ;  /* 0x002c209201007387 */ /* 0x000fe80000100a00 */
[----:B------:R-:W-:Y:S04]  /*2af10*/  STL.64 [R1+0x2c28], R170 ;  /* 0x002c28aa01007387 */ /* 0x000fe80000100a00 */
[----:B------:R-:W-:Y:S04]  /*2af20*/  STL.64 [R1+0x2c30], R186 ;  /* 0x002c30ba01007387 */ /* 0x000fe80000100a00 */
[----:B----4-:R-:W-:Y:S04]  /*2af30*/  LDGSTS.E [R3+0x20180], desc[UR60][R82.64], P1 ;  /* 0x2018000052037fae */ /* 0x010fe8000892187c */
[----:B--2---:R-:W-:Y:S04]  /*2af40*/  LDGSTS.E [R3+0x20580], desc[UR60][R66.64], P1 ;  /* 0x2058000042037fae */ /* 0x004fe8000892187c */
        /* <DEDUP_REMOVED lines=15> */
[----:B------:R-:W2:Y:S04]  /*2b040*/  LDL.64 R66, [R1+0x450] ;  /* 0x0004500001427983 */ /* 0x000ea80000100a00 */
        /* <DEDUP_REMOVED lines=15> */
[----:B------:R-:W-:Y:S01]  /*2b140*/  LDGSTS.E [R3+0x24580], desc[UR60][R4.64], P1 ;  /* 0x2458000004037fae */ /* 0x000fe2000892187c */
[----:B------:R-:W-:-:S03]  /*2b150*/  IMAD.WIDE R68, R159, 0x4, R68 ;  /* 0x000000049f447825 */ /* 0x000fc600078e0244 */
[----:B------:R-:W-:Y:S01]  /*2b160*/  LDGSTS.E [R3+0x24980], desc[UR60][R242.64], P1 ;  /* 0x24980000f2037fae */ /* 0x000fe2000892187c */
[----:B------:R-:W-:-:S03]  /*2b170*/  IMAD.WIDE R84, R159, 0x4, R84 ;  /* 0x000000049f547825 */ /* 0x000fc600078e0254 */
[----:B------:R-:W-:Y:S04]  /*2b180*/  LDGSTS.E [R3+0x24d80], desc[UR60][R20.64], P1 ;  /* 0x24d8000014037fae */ /* 0x000fe8000892187c */
[----:B------:R-:W2:Y:S01]  /*2b190*/  LDL.LU.64 R4, [R1+0x2d00] ;  /* 0x002d000001047983 */ /* 0x000ea20000300a00 */
[----:B------:R-:W-:-:S03]  /*2b1a0*/  IMAD.WIDE R100, R159, 0x4, R100 ;  /* 0x000000049f647825 */ /* 0x000fc600078e0264 */
[----:B------:R-:W-:Y:S01]  /*2b1b0*/  LDGSTS.E [R3+0x25180], desc[UR60][R36.64], P1 ;  /* 0x2518000024037fae */ /* 0x000fe2000892187c */
        /* <DEDUP_REMOVED lines=13> */
[----:B------:R-:W-:Y:S04]  /*2b290*/  LDGSTS.E [R3+0x26d80], desc[UR60][R148.64], P1 ;  /* 0x26d8000094037fae */ /* 0x000fe8000892187c */
[----:B------:R-:W-:Y:S04]  /*2b2a0*/  LDGSTS.E [R3+0x27180], desc[UR60][R172.64], P1 ;  /* 0x27180000ac037fae */ /* 0x000fe8000892187c */
[----:B------:R-:W-:Y:S04]  /*2b2b0*/  LDGSTS.E [R3+0x27580], desc[UR60][R188.64], P1 ;  /* 0x27580000bc037fae */ /* 0x000fe8000892187c */
[----:B------:R-:W-:Y:S04]  /*2b2c0*/  LDGSTS.E [R3+0x27980], desc[UR60][R204.64], P1 ;  /* 0x27980000cc037fae */ /* 0x000fe8000892187c */
[----:B------:R-:W-:Y:S04]  /*2b2d0*/  LDGSTS.E [R3+0x27d80], desc[UR60][R220.64], P1 ;  /* 0x27d80000dc037fae */ /* 0x000fe8000892187c */
        /* <DEDUP_REMOVED lines=17> */
[----:B------:R-:W-:Y:S01]  /*2b3f0*/  LDGSTS.E [R5+0x24600], desc[UR60][R6.64], P1 ;  /* 0x2460000006057fae */ /* 0x000fe2000892187c */
[----:B------:R-:W-:-:S03]  /*2b400*/  IMAD.WIDE R54, R159, 0x4, R54 ;  /* 0x000000049f367825 */ /* 0x000fc600078e0236 */
[----:B------:R-:W-:Y:S04]  /*2b410*/  LDGSTS.E [R5+0x24a00], desc[UR60][R240.64], P1 ;  /* 0x24a00000f0057fae */ /* 0x000fe8000892187c */
[----:B------:R-:W2:Y:S04]  /*2b420*/  LDL.LU.64 R18, [R1+0x2cf8] ;  /* 0x002cf80001127983 */ /* 0x000ea80000300a00 */
[----:B------:R-:W3:Y:S04]  /*2b430*/  LDL.64 R66, [R1+0x448] ;  /* 0x0004480001427983 */ /* 0x000ee80000100a00 */
        /* <DEDUP_REMOVED lines=15> */
[----:B------:R-:W3:Y:S01]  /*2b530*/  LDL.LU.64 R6, [R1+0x2cf0] ;  /* 0x002cf00001067983 */ /* 0x000ee20000300a00 */
        /* <DEDUP_REMOVED lines=23> */
[----:B---3--:R-:W-:Y:S04]  /*2b6b0*/  LDGSTS.E [R6+0x20280], desc[UR60][R66.64], P1 ;  /* 0x2028000042067fae */ /* 0x008fe8000892187c */
[----:B----4-:R-:W-:Y:S04]  /*2b6c0*/  LDGSTS.E [R6+0x20680], desc[UR60][R50.64], P1 ;  /* 0x2068000032067fae */ /* 0x010fe8000892187c */
        /* <DEDUP_REMOVED lines=28> */
[----:B------:R-:W-:Y:S01]  /*2b890*/  LDGSTS.E [R6+0x24680], desc[UR60][R8.64], P1 ;  /* 0x2468000008067fae */ /* 0x000fe2000892187c */
[----:B------:R-:W-:-:S03]  /*2b8a0*/  IMAD.WIDE R56, R159, 0x4, R56 ;  /* 0x000000049f387825 */ /* 0x000fc600078e0238 */
[----:B------:R-:W-:Y:S04]  /*2b8b0*/  LDGSTS.E [R6+0x24a80], desc[UR60][R238.64], P1 ;  /* 0x24a80000ee067fae */ /* 0x000fe8000892187c */
[----:B------:R-:W4:Y:S04]  /*2b8c0*/  LDL.LU.64 R16, [R1+0x2ce8] ;  /* 0x002ce80001107983 */ /* 0x000f280000300a00 */
[----:B------:R-:W2:Y:S04]  /*2b8d0*/  LDL.LU.64 R8, [R1+0x2ce0] ;  /* 0x002ce00001087983 */ /* 0x000ea80000300a00 */
[----:B------:R-:W4:Y:S04]  /*2b8e0*/  LDL.64 R34, [R1+0x100] ;  /* 0x0001000001227983 */ /* 0x000f280000100a00 */
[----:B------:R-:W4:Y:S01]  /*2b8f0*/  LDL.64 R12, [R1+0xc0] ;  /* 0x0000c000010c7983 */ /* 0x000f220000100a00 */
        /* <DEDUP_REMOVED lines=30> */
[----:B------:R-:W2:Y:S04]  /*2bae0*/  LDL.64 R244, [R1+0x438] ;  /* 0x0004380001f47983 */ /* 0x000ea80000100a00 */
[----:B------:R-:W-:Y:S04]  /*2baf0*/  LDGSTS.E [R8+0x21f00], desc[UR60][R80.64], P1 ;  /* 0x21f0000050087fae */ /* 0x000fe8000892187c */
[----:B------:R-:W3:Y:S04]  /*2bb00*/  LDL.64 R168, [R1+0x3f8] ;  /* 0x0003f80001a87983 */ /* 0x000ee80000100a00 */
[----:B------:R-:W-:Y:S04]  /*2bb10*/  LDGSTS.E [R8+0x22300], desc[UR60][R64.64], P1 ;  /* 0x2230000040087fae */ /* 0x000fe8000892187c */
[----:B------:R-:W4:Y:S04]  /*2bb20*/  LDL.64 R144, [R1+0x3b8] ;  /* 0x0003b80001907983 */ /* 0x000f280000100a00 */
        /* <DEDUP_REMOVED lines=8> */
[----:B------:R-:W4:Y:S04]  /*2bbb0*/  LDL.64 R64, [R1+0x278] ;  /* 0x0002780001407983 */ /* 0x000f280000100a00 */
[----:B------:R1:W-:Y:S04]  /*2bbc0*/  LDGSTS.E [R8+0x23700], desc[UR60][R34.64], P1 ;  /* 0x2370000022087fae */ /* 0x0003e8000892187c */
[----:B------:R-:W4:Y:S04]  /*2bbd0*/  LDL.64 R48, [R1+0x238] ;  /* 0x0002380001307983 */ /* 0x000f280000100a00 */
[----:B------:R1:W-:Y:S04]  /*2bbe0*/  LDGSTS.E [R8+0x23b00], desc[UR60][R12.64], P1 ;  /* 0x23b000000c087fae */ /* 0x0003e8000892187c */
[----:B------:R-:W4:Y:S04]  /*2bbf0*/  LDL.64 R32, [R1+0x1f8] ;  /* 0x0001f80001207983 */ /* 0x000f280000100a00 */
[----:B------:R-:W4:Y:S04]  /*2bc00*/  LDL.64 R230, [R1+0x1b8] ;  /* 0x0001b80001e67983 */ /* 0x000f280000100a00 */
[----:B------:R-:W4:Y:S01]  /*2bc10*/  LDL.64 R246, [R1+0x178] ;  /* 0x0001780001f67983 */ /* 0x000f220000100a00 */
        /* <DEDUP_REMOVED lines=8> */
[----:B------:R-:W4:Y:S03]  /*2bca0*/  LDL.LU.64 R16, [R1+0x2cd8] ;  /* 0x002cd80001107983 */ /* 0x000f260000300a00 */
[C---:B------:R-:W-:Y:S01]  /*2bcb0*/  IMAD.WIDE R138, R159.reuse, 0x4, R138 ;  /* 0x000000049f8a7825 */ /* 0x040fe200078e028a */
[----:B------:R-:W4:Y:S03]  /*2bcc0*/  LDL.LU.64 R156, [R1+0x2cd0] ;  /* 0x002cd000019c7983 */ /* 0x000f260000300a00 */
[C---:B------:R-:W-:Y:S01]  /*2bcd0*/  IMAD.WIDE R162, R159.reuse, 0x4, R162 ;  /* 0x000000049fa27825 */ /* 0x040fe200078e02a2 */
[----:B------:R-:W4:Y:S03]  /*2bce0*/  LDL.LU.64 R14, [R1+0x2cc8] ;  /* 0x002cc800010e7983 */ /* 0x000f260000300a00 */
        /* <DEDUP_REMOVED lines=28> */
[----:B------:R-:W-:Y:S01]  /*2beb0*/  IMAD.WIDE R228, R159, 0x4, R228 ;  /* 0x000000049fe47825 */ /* 0x000fe200078e02e4 */
[C---:B-1----:R-:W-:Y:S01]  /*2bec0*/  IADD3 R35, R11.reuse, 0x100000, RZ ;  /* 0x001000000b237810 */ /* 0x042fe20007ffe0ff */
[----:B------:R-:W1:Y:S02]  /*2bed0*/  LDC R34, c[0x0][0x230] ;  /* 0x00008c00ff227b82 */ /* 0x000e640000000800 */
[----:B------:R-:W-:-:S06]  /*2bee0*/  VIADD R98, R11, 0x100000 ;  /* 0x001000000b627836 */ /* 0x000fcc0000000000 */
[----:B------:R-:W1:Y:S01]  /*2bef0*/  LDC R12, c[0x0][0x230] ;  /* 0x00008c00ff0c7b82 */ /* 0x000e620000000800 */
[----:B--2---:R-:W-:Y:S04]  /*2bf00*/  LDGSTS.E [R9+0x20380], desc[UR60][R244.64], P1 ;  /* 0x20380000f4097fae */ /* 0x004fe8000892187c */
[----:B---3--:R-:W-:Y:S04]  /*2bf10*/  LDGSTS.E [R9+0x20780], desc[UR60][R168.64], P1 ;  /* 0x20780000a8097fae */ /* 0x008fe8000892187c */
[----:B----4-:R-:W-:Y:S04]  /*2bf20*/  LDGSTS.E [R9+0x20b80], desc[UR60][R144.64], P1 ;  /* 0x20b8000090097fae */ /* 0x010fe8000892187c */
[----:B------:R2:W-:Y:S04]  /*2bf30*/  LDGSTS.E [R9+0x20f80], desc[UR60][R128.64], P1 ;  /* 0x20f8000080097fae */ /* 0x0005e8000892187c */
[----:B------:R-:W-:Y:S01]  /*2bf40*/  LDGSTS.E [R9+0x21380], desc[UR60][R112.64], P1 ;  /* 0x2138000070097fae */ /* 0x000fe2000892187c */
[----:B--2---:R-:W-:Y:S01]  /*2bf50*/  IADD3 R129, R11, 0x100000, RZ ;  /* 0x001000000b817810 */ /* 0x004fe20007ffe0ff */
[----:B------:R-:W2:Y:S02]  /*2bf60*/  LDC R128, c[0x0][0x230] ;  /* 0x00008c00ff807b82 */ /* 0x000ea40000000800 */
        /* <DEDUP_REMOVED lines=19> */
[----:B------:R-:W4:Y:S04]  /*2c0a0*/  LDL.LU.64 R48, [R1+0x1fb8] ;  /* 0x001fb80001307983 */ /* 0x000f280000300a00 */
[----:B------:R-:W4:Y:S04]  /*2c0b0*/  LDL.LU.64 R246, [R1+0x1fb0] ;  /* 0x001fb00001f67983 */ /* 0x000f280000300a00 */
        /* <DEDUP_REMOVED lines=14> */
[----:B------:R-:W0:Y:S01]  /*2c1a0*/  LDGDEPBAR ;  /* 0x00000000000079af */ /* 0x000e220000000000 */
[----:B------:R-:W-:Y:S06]  /*2c1b0*/  BAR.SYNC.DEFER_BLOCKING 0x0 ;  /* 0x0000000000007b1d */ /* 0x000fec0000010000 */
[----:B------:R-:W4:Y:S04]  /*2c1c0*/  LDL.LU.64 R112, [R1+0x1f40] ;  /* 0x001f400001707983 */ /* 0x000f280000300a00 */
[----:B------:R-:W4:Y:S04]  /*2c1d0*/  LDL.LU.64 R64, [R1+0x1ff8] ;  /* 0x001ff80001407983 */ /* 0x000f280000300a00 */
[----:B------:R-:W4:Y:S04]  /*2c1e0*/  LDL.LU.64 R32, [R1+0x1fa8] ;  /* 0x001fa80001207983 */ /* 0x000f280000300a00 */
[----:B------:R-:W4:Y:S04]  /*2c1f0*/  LDL.LU.64 R230, [R1+0x1fa0] ;  /* 0x001fa00001e67983 */ /* 0x000f280000300a00 */
[----:B------:R-:W-:Y:S01]  /*2c200*/  @!PT LDS RZ, [RZ] ;  /* 0x00000000fffff984 */ /* 0x000fe20000000800 */
[----:B------:R-:W-:Y:S01]  /*2c210*/  @!PT LDS RZ, [RZ] ;  /* 0x00000000fffff984 */ /* 0x000fe20000000800 */
[----:B------:R-:W-:Y:S01]  /*2c220*/  @!PT LDS RZ, [RZ] ;  /* 0x00000000fffff984 */ /* 0x000fe20000000800 */
[----:B--2---:R2:W-:Y:S01]  /*2c230*/  LDGSTS.E [R129+-0x80000], desc[UR60][R18.64], !P5 ;  /* 0x8000000012817fae */ /* 0x0045e2000e92187c */
[----:B---3--:R-:W-:-:S03]  /*2c240*/  IMAD.WIDE R114, R4, 0x4, R96 ;  /* 0x0000000404727825 */ /* 0x008fc600078e0260 */
[----:B----4-:R3:W-:Y:S01]  /*2c250*/  LDGSTS.E [R252+-0x7c000], desc[UR60][R16.64], !P5 ;  /* 0x8400000010fc7fae */ /* 0x0107e2000e92187c */
[----:B------:R-:W-:-:S03]  /*2c260*/  IMAD.WIDE R82, R4, 0x4, R80 ;  /* 0x0000000404527825 */ /* 0x000fc600078e0250 */
[----:B------:R-:W-:Y:S01]  /*2c270*/  LDGSTS.E [R156+-0x78000], desc[UR60][R14.64], !P5 ;  /* 0x880000000e9c7fae */ /* 0x000fe2000e92187c */
[----:B------:R-:W-:-:S03]  /*2c280*/  IMAD.WIDE R66, R4, 0x4, R48 ;  /* 0x0000000404427825 */ /* 0x000fc600078e0230 */
[----:B------:R-:W4:Y:S01]  /*2c290*/  LDL.LU.64 R18, [R1+0x2ca0] ;  /* 0x002ca00001127983 */ /* 0x000f220000300a00 */
[----:B--2---:R-:W2:Y:S03]  /*2c2a0*/  LDC R129, c[0x0][0x230] ;  /* 0x00008c00ff817b82 */ /* 0x004ea60000000800 */
[----:B------:R-:W4:Y:S04]  /*2c2b0*/  LDL.LU.64 R16, [R1+0x2c98] ;  /* 0x002c980001107983 */ /* 0x000f280000300a00 */
[----:B------:R-:W4:Y:S04]  /*2c2c0*/  LDL.LU.64 R14, [R1+0x2c90] ;  /* 0x002c9000010e7983 */ /* 0x000f280000300a00 */
[----:B------:R-:W-:Y:S04]  /*2c2d0*/  STL.64 [R1+0xe00], R114 ;  /* 0x000e007201007387 */ /* 0x000fe80000100a00 */
[----:B------:R1:W-:Y:S04]  /*2c2e0*/  STL.64 [R1+0xe08], R82 ;  /* 0x000e085201007387 */ /* 0x0003e80000100a00 */
[----:B------:R1:W-:Y:S04]  /*2c2f0*/  STL.64 [R1+0xe10], R66 ;  /* 0x000e104201007387 */ /* 0x0003e80000100a00 */
[----:B------:R-:W4:Y:S04]  /*2c300*/  LDL.LU.64 R96, [R1+0x1f38] ;  /* 0x001f380001607983 */ /* 0x000f280000300a00 */
[----:B------:R-:W4:Y:S04]  /*2c310*/  LDL.LU.64 R80, [R1+0x1ff0] ;  /* 0x001ff00001507983 */ /* 0x000f280000300a00 */
[----:B------:R-:W4:Y:S01]  /*2c320*/  LDL.LU.64 R48, [R1+0x1f98] ;  /* 0x001f980001307983 */ /* 0x000f220000300a00 */
[----:B------:R-:W-:-:S03]  /*2c330*/  IMAD.WIDE R50, R4, 0x4, R246 ;  /* 0x0000000404327825 */ /* 0x000fc600078e02f6 */
[----:B------:R-:W-:Y:S04]  /*2c340*/  LDGSTS.E [R98+-0x74000], desc[UR60][R114.64], !P5 ;  /* 0x8c00000072627fae */ /* 0x000fe8000e92187c */
[----:B------:R1:W-:Y:S04]  /*2c350*/  STL.64 [R1+0xe18], R50 ;  /* 0x000e183201007387 */ /* 0x0003e80000100a00 */
[----:B------:R-:W4:Y:S01]  /*2c360*/  LDL.LU.64 R246, [R1+0x1f90] ;  /* 0x001f900001f67983 */ /* 0x000f220000300a00 */
[----:B------:R-:W-:-:S05]  /*2c370*/  VIADD R128, R128, 0xfffffefe ;  /* 0xfffffefe80807836 */ /* 0x000fca0000000000 */
[----:B------:R-:W-:Y:S01]  /*2c380*/  ISETP.GE.U32.AND P0, PT, R128, 0x7ffffe7f, PT ;  /* 0x7ffffe7f8000780c */ /* 0x000fe20003f06070 */
[----:B---3--:R-:W-:Y:S02]  /*2c390*/  VIADD R252, R11, 0x100000 ;  /* 0x001000000bfc7836 */ /* 0x008fe40000000000 */
[----:B--2---:R-:W-:-:S10]  /*2c3a0*/  VIADD R13, R129, 0xfffffefd ;  /* 0xfffffefd810d7836 */ /* 0x004fd40000000000 */
[----:B------:R1:W-:Y:S01]  /*2c3b0*/  LDGSTS.E [R35+-0x7fffc], desc[UR60][R82.64], !P0 ;  /* 0x8000400052237fae */ /* 0x0003e2000c12187c */
[----:B------:R-:W-:-:S03]  /*2c3c0*/  ISETP.GE.U32.AND P1, PT, R13, 0x7ffffe7e, PT ;  /* 0x7ffffe7e0d00780c */ /* 0x000fc60003f26070 */
[----:B------:R2:W-:Y:S01]  /*2c3d0*/  LDGSTS.E [R252+-0x7bffc], desc[UR60][R66.64], !P0 ;  /* 0x8400400042fc7fae */ /* 0x0005e2000c12187c */
[----:B-1----:R-:W-:-:S04]  /*2c3e0*/  IMAD.WIDE R82, R4, 0x4, R112 ;  /* 0x0000000404527825 */ /* 0x002fc800078e0270 */
[C---:B------:R-:W-:Y:S01]  /*2c3f0*/  IMAD.WIDE R98, R4.reuse, 0x4, R64 ;  /* 0x0000000404627825 */ /* 0x040fe200078e0240 */
[----:B------:R1:W-:Y:S03]  /*2c400*/  STL.64 [R1+0xe28], R82 ;  /* 0x000e285201007387 */ /* 0x0003e60000100a00 */
[----:B--2---:R-:W-:Y:S01]  /*2c410*/  IMAD.WIDE R66, R4, 0x4, R32 ;  /* 0x0000000404427825 */ /* 0x004fe200078e0220 */
[----:B------:R-:W-:Y:S04]  /*2c420*/  STL.64 [R1+0xe20], R98 ;  /* 0x000e206201007387 */ /* 0x000fe80000100a00 */
[----:B------:R-:W2:Y:S01]  /*2c430*/  LDL.LU.64 R112, [R1+0x1f30] ;  /* 0x001f300001707983 */ /* 0x000ea20000300a00 */
[----:B------:R-:W-:-:S03]  /*2c440*/  VIADD R156, R11, 0x100000 ;  /* 0x001000000b9c7836 */ /* 0x000fc60000000000 */
[----:B------:R-:W-:Y:S04]  /*2c450*/  STL.64 [R1+0xe30], R66 ;  /* 0x000e304201007387 */ /* 0x000fe80000100a00 */
[----:B------:R-:W3:Y:S01]  /*2c460*/  LDL.LU.64 R64, [R1+0x1fe8] ;  /* 0x001fe80001407983 */ /* 0x000ee20000300a00 */
[----:B------:R-:W-:-:S03]  /*2c470*/  VIADD R13, R11, 0x100000 ;  /* 0x001000000b0d7836 */ /* 0x000fc60000000000 */
[----:B------:R-:W2:Y:S04]  /*2c480*/  LDL.LU.64 R32, [R1+0x1f88] ;  /* 0x001f880001207983 */ /* 0x000ea80000300a00 */
[----:B------:R1:W-:Y:S04]  /*2c490*/  LDGSTS.E [R156+-0x77ffc], desc[UR60][R50.64], !P0 ;  /* 0x88004000329c7fae */ /* 0x0003e8000c12187c */
[----:B------:R-:W-:Y:S04]  /*2c4a0*/  LDGSTS.E [R35+-0x73ffc], desc[UR60][R98.64], !P0 ;  /* 0x8c00400062237fae */ /* 0x000fe8000c12187c */
[----:B------:R4:W-:Y:S01]  /*2c4b0*/  LDGSTS.E [R13+-0x7fff8], desc[UR60][R82.64], !P1 ;  /* 0x80008000520d7fae */ /* 0x0009e2000c92187c */
[----:B-1----:R-:W-:-:S03]  /*2c4c0*/  IMAD.WIDE R50, R4, 0x4, R230 ;  /* 0x0000000404327825 */ /* 0x002fc600078e02e6 */
[----:B------:R-:W-:Y:S04]  /*2c4d0*/  LDGSTS.E [R252+-0x7bff8], desc[UR60][R66.64], !P1 ;  /* 0x8400800042fc7fae */ /* 0x000fe8000c92187c */
[----:B------:R1:W-:Y:S01]  /*2c4e0*/  STL.64 [R1+0xe38], R50 ;  /* 0x000e383201007387 */ /* 0x0003e20000100a00 */
[----:B----4-:R-:W-:-:S03]  /*2c4f0*/  IMAD.WIDE R114, R4, 0x4, R80 ;  /* 0x0000000404727825 */ /* 0x010fc600078e0250 */
[----:B------:R1:W-:Y:S01]  /*2c500*/  LDGSTS.E [R156+-0x77ff8], desc[UR60][R50.64], !P1 ;  /* 0x88008000329c7fae */ /* 0x0003e2000c92187c */
[----:B------:R-:W-:Y:S01]  /*2c510*/  IADD3 R12, R12, -0x104, RZ ;  /* 0xfffffefc0c0c7810 */ /* 0x000fe20007ffe0ff */
[----:B------:R-:W4:Y:S01]  /*2c520*/  LDC R13, c[0x0][0x230] ;  /* 0x00008c00ff0d7b82 */ /* 0x000f220000000800 */
[C---:B------:R-:W-:Y:S01]  /*2c530*/  IMAD.WIDE R82, R4.reuse, 0x4, R96 ;  /* 0x0000000404527825 */ /* 0x040fe200078e0260 */
[----:B------:R-:W4:Y:S04]  /*2c540*/  LDL.LU.64 R230, [R1+0x1f80] ;  /* 0x001f800001e67983 */ /* 0x000f280000300a00 */
[----:B------:R2:W-:Y:S01]  /*2c550*/  STL.64 [R1+0xe48], R82 ;  /* 0x000e485201007387 */ /* 0x0005e20000100a00 */
[----:B-1----:R-:W-:-:S03]  /*2c560*/  IMAD.WIDE R50, R4, 0x4, R48 ;  /* 0x0000000404327825 */ /* 0x002fc600078e0230 */
[----:B------:R-:W-:Y:S04]  /*2c570*/  STL.64 [R1+0xe40], R114 ;  /* 0x000e407201007387 */ /* 0x000fe80000100a00 */
[----:B------:R1:W-:Y:S04]  /*2c580*/  STL.64 [R1+0xe50], R50 ;  /* 0x000e503201007387 */ /* 0x0003e80000100a00 */
[----:B------:R-:W4:Y:S04]  /*2c590*/  LDL.LU.64 R96, [R1+0x1f28] ;  /* 0x001f280001607983 */ /* 0x000f280000300a00 */
[----:B------:R-:W4:Y:S04]  /*2c5a0*/  LDL.LU.64 R80, [R1+0x1fe0] ;  /* 0x001fe00001507983 */ /* 0x000f280000300a00 */
[----:B------:R-:W4:Y:S01]  /*2c5b0*/  LDL.LU.64 R48, [R1+0x1f78] ;  /* 0x001f780001307983 */ /* 0x000f220000300a00 */
[----:B------:R-:W-:-:S02]  /*2c5c0*/  VIADD R66, R34, 0xfffffedf ;  /* 0xfffffedf22427836 */ /* 0x000fc40000000000 */
[----:B------:R-:W-:-:S05]  /*2c5d0*/  IMAD.WIDE R34, R4, 0x4, R246 ;  /* 0x0000000404227825 */ /* 0x000fca00078e02f6 */
[----:B------:R4:W-:Y:S04]  /*2c5e0*/  STL.64 [R1+0xe58], R34 ;  /* 0x000e582201007387 */ /* 0x0009e80000100a00 */
[----:B------:R-:W4:Y:S01]  /*2c5f0*/  LDL.LU.64 R246, [R1+0x1f70] ;  /* 0x001f700001f67983 */ /* 0x000f220000300a00 */
[----:B------:R-:W-:Y:S01]  /*2c600*/  ISETP.GE.U32.AND P0, PT, R12, 0x7ffffe7d, PT ;  /* 0x7ffffe7d0c00780c */ /* 0x000fe20003f06070 */
[C---:B------:R-:W-:Y:S01]  /*2c610*/  VIADD R98, R11.reuse, 0x100000 ;  /* 0x001000000b627836 */ /* 0x040fe20000000000 */
[----:B------:R-:W4:Y:S01]  /*2c620*/  LDC R12, c[0x0][0x230] ;  /* 0x00008c00ff0c7b82 */ /* 0x000f220000000800 */
[----:B------:R-:W-:-:S03]  /*2c630*/  VIADD R67, R11, 0x100000 ;  /* 0x001000000b437836 */ /* 0x000fc60000000000 */
[----:B------:R3:W-:Y:S01]  /*2c640*/  LDGSTS.E [R98+-0x73ff8], desc[UR60][R114.64], !P1 ;  /* 0x8c00800072627fae */ /* 0x0007e2000c92187c */
[----:B------:R-:W-:-:S06]  /*2c650*/  ISETP.GE.U32.AND P1, PT, R66, 0x7ffffe60, PT ;  /* 0x7ffffe604200780c */ /* 0x000fcc0003f26070 */
[----:B------:R2:W-:Y:S04]  /*2c660*/  LDGSTS.E [R67+-0x7fff4], desc[UR60][R82.64], !P0 ;  /* 0x8000c00052437fae */ /* 0x0005e8000c12187c */
[----:B------:R1:W-:Y:S01]  /*2c670*/  LDGSTS.E [R252+-0x7bff4], desc[UR60][R50.64], !P0 ;  /* 0x8400c00032fc7fae */ /* 0x0003e2000c12187c */
[C---:B---3--:R-:W-:Y:S01]  /*2c680*/  IMAD.WIDE R98, R4.reuse, 0x4, R64 ;  /* 0x0000000404627825 */ /* 0x048fe200078e0240 */
[----:B------:R-:W-:Y:S02]  /*2c690*/  IADD3 R66, R11, 0x100000, RZ ;  /* 0x001000000b427810 */ /* 0x000fe40007ffe0ff */
[----:B------:R4:W-:Y:S01]  /*2c6a0*/  LDGSTS.E [R156+-0x77ff4], desc[UR60][R34.64], !P0 ;  /* 0x8800c000229c7fae */ /* 0x0009e2000c12187c */
[----:B--2---:R-:W-:-:S03]  /*2c6b0*/  IMAD.WIDE R82, R4, 0x4, R112 ;  /* 0x0000000404527825 */ /* 0x004fc600078e0270 */
[----:B------:R-:W-:Y:S01]  /*2c6c0*/  LDGSTS.E [R67+-0x73ff4], desc[UR60][R98.64], !P0 ;  /* 0x8c00c00062437fae */ /* 0x000fe2000c12187c */
[----:B-1----:R-:W-:-:S03]  /*2c6d0*/  IMAD.WIDE R50, R4, 0x4, R32 ;  /* 0x0000000404327825 */ /* 0x002fc600078e0220 */
[----:B------:R1:W-:Y:S04]  /*2c6e0*/  STL.64 [R1+0x11d0], R82 ;  /* 0x0011d05201007387 */ /* 0x0003e80000100a00 */
[----:B------:R-:W-:Y:S04]  /*2c6f0*/  STL.64 [R1+0xe60], R98 ;  /* 0x000e606201007387 */ /* 0x000fe80000100a00 */
[----:B------:R-:W2:Y:S04]  /*2c700*/  LDL.LU.64 R112, [R1+0x1f20] ;  /* 0x001f200001707983 */ /* 0x000ea80000300a00 */
[----:B------:R3:W-:Y:S04]  /*2c710*/  STL.64 [R1+0x11d8], R50 ;  /* 0x0011d83201007387 */ /* 0x0007e80000100a00 */
[----:B------:R-:W2:Y:S04]  /*2c720*/  LDL.LU.64 R64, [R1+0x1fd8] ;  /* 0x001fd80001407983 */ /* 0x000ea80000300a00 */
[----:B------:R-:W2:Y:S04]  /*2c730*/  LDL.LU.64 R32, [R1+0x1f68] ;  /* 0x001f680001207983 */ /* 0x000ea80000300a00 */
[----:B------:R1:W-:Y:S04]  /*2c740*/  LDGSTS.E [R66+-0x70000], desc[UR60][R82.64], !P1 ;  /* 0x9000000052427fae */ /* 0x0003e8000c92187c */
[----:B------:R3:W-:Y:S01]  /*2c750*/  LDGSTS.E [R252+-0x6c000], desc[UR60][R50.64], !P1 ;  /* 0x9400000032fc7fae */ /* 0x0007e2000c92187c */
[----:B----4-:R-:W-:-:S05]  /*2c760*/  IMAD.WIDE R34, R4, 0x4, R230 ;  /* 0x0000000404227825 */ /* 0x010fca00078e02e6 */
[----:B------:R4:W-:Y:S04]  /*2c770*/  STL.64 [R1+0x11e0], R34 ;  /* 0x0011e02201007387 */ /* 0x0009e80000100a00 */
[----:B------:R-:W2:Y:S01]  /*2c780*/  LDL.LU.64 R230, [R1+0x1f60] ;  /* 0x001f600001e67983 */ /* 0x000ea20000300a00 */
[----:B------:R-:W-:-:S03]  /*2c790*/  IMAD.WIDE R114, R4, 0x4, R80 ;  /* 0x0000000404727825 */ /* 0x000fc600078e0250 */
[----:B------:R4:W-:Y:S01]  /*2c7a0*/  LDGSTS.E [R156+-0x68000], desc[UR60][R34.64], !P1 ;  /* 0x98000000229c7fae */ /* 0x0009e2000c92187c */
[----:B-1----:R-:W-:-:S04]  /*2c7b0*/  IMAD.WIDE R82, R4, 0x4, R96 ;  /* 0x0000000404527825 */ /* 0x002fc800078e0260 */
[C---:B------:R-:W-:Y:S01]  /*2c7c0*/  IMAD.WIDE R66, R4.reuse, 0x4, R48 ;  /* 0x0000000404427825 */ /* 0x040fe200078e0230 */
[----:B------:R2:W-:Y:S04]  /*2c7d0*/  STL.64 [R1+0x11f8], R82 ;  /* 0x0011f85201007387 */ /* 0x0005e80000100a00 */
[----:B------:R-:W-:Y:S01]  /*2c7e0*/  STL.64 [R1+0x11f0], R114 ;  /* 0x0011f07201007387 */ /* 0x000fe20000100a00 */
[----:B---3--:R-:W-:-:S03]  /*2c7f0*/  IMAD.WIDE R50, R4, 0x4, R246 ;  /* 0x0000000404327825 */ /* 0x008fc600078e02f6 */
[----:B------:R1:W-:Y:S01]  /*2c800*/  STL.64 [R1+0x1200], R66 ;  /* 0x0012004201007387 */ /* 0x0003e20000100a00 */
[----:B------:R-:W-:-:S03]  /*2c810*/  VIADD R12, R12, 0xfffffede ;  /* 0xfffffede0c0c7836 */ /* 0x000fc60000000000 */
[----:B------:R-:W3:Y:S01]  /*2c820*/  LDL.LU.64 R96, [R1+0x1f18] ;  /* 0x001f180001607983 */ /* 0x000ee20000300a00 */
[C---:B------:R-:W-:Y:S01]  /*2c830*/  VIADD R98, R11.reuse, 0x100000 ;  /* 0x001000000b627836 */ /* 0x040fe20000000000 */
[----:B----4-:R-:W-:Y:S01]  /*2c840*/  IADD3 R35, R11, 0x100000, RZ ;  /* 0x001000000b237810 */ /* 0x010fe20007ffe0ff */
[----:B------:R-:W-:Y:S01]  /*2c850*/  VIADD R13, R13, 0xfffffedd ;  /* 0xfffffedd0d0d7836 */ /* 0x000fe20000000000 */
[----:B------:R-:W4:Y:S01]  /*2c860*/  LDL.LU.64 R80, [R1+0x1fd0] ;  /* 0x001fd00001507983 */ /* 0x000f220000300a00 */
[----:B------:R-:W3:Y:S03]  /*2c870*/  LDC R34, c[0x0][0x230] ;  /* 0x00008c00ff227b82 */ /* 0x000ee60000000800 */
[----:B------:R-:W3:Y:S04]  /*2c880*/  LDL.LU.64 R48, [R1+0x1f58] ;  /* 0x001f580001307983 */ /* 0x000ee80000300a00 */
[----:B------:R1:W-:Y:S04]  /*2c890*/  STL.64 [R1+0x1208], R50 ;  /* 0x0012083201007387 */ /* 0x0003e80000100a00 */
[----:B------:R-:W3:Y:S01]  /*2c8a0*/  LDL.LU.64 R246, [R1+0x1f50] ;  /* 0x001f500001f67983 */ /* 0x000ee20000300a00 */
[----:B------:R-:W-:-:S02]  /*2c8b0*/  ISETP.GE.U32.AND P0, PT, R12, 0x7ffffe5f, PT ;  /* 0x7ffffe5f0c00780c */ /* 0x000fc40003f06070 */
[----:B------:R-:W4:Y:S01]  /*2c8c0*/  LDC R12, c[0x0][0x230] ;  /* 0x00008c00ff0c7b82 */ /* 0x000f220000000800 */
[----:B------:R-:W-:Y:S01]  /*2c8d0*/  LDGSTS.E [R98+-0x64000], desc[UR60][R114.64], !P1 ;  /* 0x9c00000072627fae */ /* 0x000fe2000c92187c */
[----:B------:R-:W-:-:S09]  /*2c8e0*/  ISETP.GE.U32.AND P1, PT, R13, 0x7ffffe5e, PT ;  /* 0x7ffffe5e0d00780c */ /* 0x000fd20003f26070 */
[----:B------:R2:W-:Y:S04]  /*2c8f0*/  LDGSTS.E [R35+-0x6fffc], desc[UR60][R82.64], !P0 ;  /* 0x9000400052237fae */ /* 0x0005e8000c12187c */
[----:B------:R1:W-:Y:S01]  /*2c900*/  LDGSTS.E [R252+-0x6bffc], desc[UR60][R66.64], !P0 ;  /* 0x9400400042fc7fae */ /* 0x0003e2000c12187c */
[----:B------:R-:W-:-:S03]  /*2c910*/  VIADD R13, R11, 0x100000 ;  /* 0x001000000b0d7836 */ /* 0x000fc60000000000 */
[----:B------:R1:W-:Y:S01]  /*2c920*/  LDGSTS.E [R156+-0x67ffc], desc[UR60][R50.64], !P0 ;  /* 0x98004000329c7fae */ /* 0x0003e2000c12187c */
[----:B--2---:R-:W-:-:S04]  /*2c930*/  IMAD.WIDE R82, R4, 0x4, R112 ;  /* 0x0000000404527825 */ /* 0x004fc800078e0270 */
[C---:B------:R-:W-:Y:S01]  /*2c940*/  IMAD.WIDE R98, R4.reuse, 0x4, R64 ;  /* 0x0000000404627825 */ /* 0x040fe200078e0240 */
[----:B------:R3:W-:Y:S03]  /*2c950*/  STL.64 [R1+0x1220], R82 ;  /* 0x0012205201007387 */ /* 0x0007e60000100a00 */
[C---:B-1----:R-:W-:Y:S01]  /*2c960*/  IMAD.WIDE R66, R4.reuse, 0x4, R32 ;  /* 0x0000000404427825 */ /* 0x042fe200078e0220 */
[----:B------:R1:W-:Y:S04]  /*2c970*/  STL.64 [R1+0x1218], R98 ;  /* 0x0012186201007387 */ /* 0x0003e80000100a00 */
[----:B------:R-:W2:Y:S04]  /*2c980*/  LDL.LU.64 R112, [R1+0x1f10] ;  /* 0x001f100001707983 */ /* 0x000ea80000300a00 */
[----:B------:R-:W-:Y:S04]  /*2c990*/  STL.64 [R1+0x1230], R66 ;  /* 0x0012304201007387 */ /* 0x000fe80000100a00 */
[----:B------:R-:W2:Y:S04]  /*2c9a0*/  LDL.LU.64 R64, [R1+0x1f48] ;  /* 0x001f480001407983 */ /* 0x000ea80000300a00 */
[----:B------:R-:W2:Y:S04]  /*2c9b0*/  LDL.LU.64 R32, [R1+0x1f08] ;  /* 0x001f080001207983 */ /* 0x000ea80000300a00 */
[----:B------:R-:W-:Y:S04]  /*2c9c0*/  LDGSTS.E [R35+-0x63ffc], desc[UR60][R98.64], !P0 ;  /* 0x9c00400062237fae */ /* 0x000fe8000c12187c */
[----:B------:R3:W-:Y:S04]  /*2c9d0*/  LDGSTS.E [R13+-0x6fff8], desc[UR60][R82.64], !P1 ;  /* 0x90008000520d7fae */ /* 0x0007e8000c92187c */
[----:B------:R-:W-:Y:S01]  /*2c9e0*/  LDGSTS.E [R252+-0x6bff8], desc[UR60][R66.64], !P1 ;  /* 0x9400800042fc7fae */ /* 0x000fe2000c92187c */
[----:B------:R-:W-:-:S04]  /*2c9f0*/  IMAD.WIDE R50, R4, 0x4, R230 ;  /* 0x0000000404327825 */ /* 0x000fc800078e02e6 */
[----:B----4-:R-:W-:Y:S01]  /*2ca00*/  IMAD.WIDE R114, R4, 0x4, R80 ;  /* 0x0000000404727825 */ /* 0x010fe200078e0250 */
[----:B------:R4:W-:Y:S03]  /*2ca10*/  STL.64 [R1+0x1238], R50 ;  /* 0x0012383201007387 */ /* 0x0009e60000100a00 */
[----:B------:R-:W-:Y:S01]  /*2ca20*/  VIADD R12, R12, 0xfffffedc ;  /* 0xfffffedc0c0c7836 */ /* 0x000fe20000000000 */
[----:B------:R4:W-:Y:S01]  /*2ca30*/  LDGSTS.E [R156+-0x67ff8], desc[UR60][R50.64], !P1 ;  /* 0x98008000329c7fae */ /* 0x0009e2000c92187c */
[C---:B---3--:R-:W-:Y:S01]  /*2ca40*/  IMAD.WIDE R82, R4.reuse, 0x4, R96 ;  /* 0x0000000404527825 */ /* 0x048fe200078e0260 */
[----:B-1----:R-:W-:Y:S01]  /*2ca50*/  IADD3 R98, R11, 0x100000, RZ ;  /* 0x001000000b627810 */ /* 0x002fe20007ffe0ff */
[----:B------:R-:W1:Y:S01]  /*2ca60*/  LDC R13, c[0x0][0x230] ;  /* 0x00008c00ff0d7b82 */ /* 0x000e620000000800 */
[----:B------:R-:W3:Y:S04]  /*2ca70*/  LDL.LU.64 R230, [R1+0x1f00] ;  /* 0x001f000001e67983 */ /* 0x000ee80000300a00 */
[----:B------:R2:W-:Y:S01]  /*2ca80*/  STL.64 [R1+0x1248], R82 ;  /* 0x0012485201007387 */ /* 0x0005e20000100a00 */
[----:B----4-:R-:W-:-:S03]  /*2ca90*/  IMAD.WIDE R50, R4, 0x4, R48 ;  /* 0x0000000404327825 */ /* 0x010fc600078e0230 */
[----:B------:R-:W-:Y:S04]  /*2caa0*/  STL.64 [R1+0x1240], R114 ;  /* 0x0012407201007387 */ /* 0x000fe80000100a00 */
[----:B------:R4:W-:Y:S04]  /*2cab0*/  STL.64 [R1+0x1250], R50 ;  /* 0x0012503201007387 */ /* 0x0009e80000100a00 */
[----:B------:R-:W3:Y:S04]  /*2cac0*/  LDL.LU.64 R96, [R1+0x1ef0] ;  /* 0x001ef00001607983 */ /* 0x000ee80000300a00 */
[----:B------:R-:W3:Y:S04]  /*2cad0*/  LDL.LU.64 R80, [R1+0x1ef8] ;  /* 0x001ef80001507983 */ /* 0x000ee80000300a00 */
[----:B------:R-:W3:Y:S01]  /*2cae0*/  LDL.LU.64 R48, [R1+0x1ee8] ;  /* 0x001ee80001307983 */ /* 0x000ee20000300a00 */
[----:B------:R-:W-:-:S02]  /*2caf0*/  VIADD R66, R34, 0xfffffebf ;  /* 0xfffffebf22427836 */ /* 0x000fc40000000000 */
[----:B------:R-:W-:Y:S01]  /*2cb00*/  IMAD.WIDE R34, R4, 0x4, R246 ;  /* 0x0000000404227825 */ /* 0x000fe200078e02f6 */
[----:B------:R-:W-:Y:S01]  /*2cb10*/  ISETP.GE.U32.AND P0, PT, R12, 0x7ffffe5d, PT ;  /* 0x7ffffe5d0c00780c */ /* 0x000fe20003f06070 */
[----:B------:R2:W-:Y:S04]  /*2cb20*/  LDGSTS.E [R98+-0x63ff8], desc[UR60][R114.64], !P1 ;  /* 0x9c00800072627fae */ /* 0x0005e8000c92187c */
[----:B------:R3:W-:Y:S01]  /*2cb30*/  STL.64 [R1+0x1258], R34 ;  /* 0x0012582201007387 */ /* 0x0007e20000100a00 */
[----:B------:R-:W-:Y:S01]  /*2cb40*/  VIADD R67, R11, 0x100000 ;  /* 0x001000000b437836 */ /* 0x000fe20000000000 */
[----:B------:R-:W1:Y:S02]  /*2cb50*/  LDC R12, c[0x0][0x230] ;  /* 0x00008c00ff0c7b82 */ /* 0x000e640000000800 */
[----:B------:R-:W3:Y:S04]  /*2cb60*/  LDL.LU.64 R246, [R1+0x1ee0] ;  /* 0x001ee00001f67983 */ /* 0x000ee80000300a00 */
[----:B------:R4:W-:Y:S01]  /*2cb70*/  LDGSTS.E [R67+-0x6fff4], desc[UR60][R82.64], !P0 ;  /* 0x9000c00052437fae */ /* 0x0009e2000c12187c */
[----:B------:R-:W-:-:S03]  /*2cb80*/  ISETP.GE.U32.AND P1, PT, R66, 0x7ffffe40, PT ;  /* 0x7ffffe404200780c */ /* 0x000fc60003f26070 */
[----:B------:R4:W-:Y:S01]  /*2cb90*/  LDGSTS.E [R252+-0x6bff4], desc[UR60][R50.64], !P0 ;  /* 0x9400c00032fc7fae */ /* 0x0009e2000c12187c */
[----:B--2---:R-:W-:-:S03]  /*2cba0*/  IMAD.WIDE R98, R4, 0x4, R64 ;  /* 0x0000000404627825 */ /* 0x004fc600078e0240 */
[----:B------:R3:W-:Y:S01]  /*2cbb0*/  LDGSTS.E [R156+-0x67ff4], desc[UR60][R34.64], !P0 ;  /* 0x9800c000229c7fae */ /* 0x0007e2000c12187c */
[----:B----4-:R-:W-:-:S03]  /*2cbc0*/  IMAD.WIDE R82, R4, 0x4, R112 ;  /* 0x0000000404527825 */ /* 0x010fc600078e0270 */
[----:B------:R-:W-:Y:S01]  /*2cbd0*/  LDGSTS.E [R67+-0x63ff4], desc[UR60][R98.64], !P0 ;  /* 0x9c00c00062437fae */ /* 0x000fe2000c12187c */
[----:B------:R-:W-:-:S03]  /*2cbe0*/  IMAD.WIDE R50, R4, 0x4, R32 ;  /* 0x0000000404327825 */ /* 0x000fc600078e0220 */
[----:B------:R2:W-:Y:S04]  /*2cbf0*/  STL.64 [R1+0x2040], R82 ;  /* 0x0020405201007387 */ /* 0x0005e80000100a00 */
[----:B------:R-:W-:Y:S04]  /*2cc00*/  STL.64 [R1+0x1260], R98 ;  /* 0x0012606201007387 */ /* 0x000fe80000100a00 */
[----:B------:R-:W4:Y:S04]  /*2cc10*/  LDL.LU.64 R112, [R1+0x1ed0] ;  /* 0x001ed00001707983 */ /* 0x000f280000300a00 */
[----:B------:R1:W-:Y:S04]  /*2cc20*/  STL.64 [R1+0x2038], R50 ;  /* 0x0020383201007387 */ /* 0x0003e80000100a00 */
[----:B------:R-:W4:Y:S01]  /*2cc30*/  LDL.LU.64 R64, [R1+0x1ed8] ;  /* 0x001ed80001407983 */ /* 0x000f220000300a00 */
[----:B------:R-:W-:-:S03]  /*2cc40*/  VIADD R66, R11, 0x100000 ;  /* 0x001000000b427836 */ /* 0x000fc60000000000 */
[----:B------:R-:W4:Y:S04]  /*2cc50*/  LDL.LU.64 R32, [R1+0x1ec8] ;  /* 0x001ec80001207983 */ /* 0x000f280000300a00 */
[----:B------:R2:W-:Y:S04]  /*2cc60*/  LDGSTS.E [R66+-0x60000], desc[UR60][R82.64], !P1 ;  /* 0xa000000052427fae */ /* 0x0005e8000c92187c */
[----:B------:R1:W-:Y:S01]  /*2cc70*/  LDGSTS.E [R252+-0x5c000], desc[UR60][R50.64], !P1 ;  /* 0xa400000032fc7fae */ /* 0x0003e2000c92187c */
[----:B---3--:R-:W-:-:S05]  /*2cc80*/  IMAD.WIDE R34, R4, 0x4, R230 ;  /* 0x0000000404227825 */ /* 0x008fca00078e02e6 */
[----:B------:R3:W-:Y:S04]  /*2cc90*/  STL.64 [R1+0x2050], R34 ;  /* 0x0020502201007387 */ /* 0x0007e80000100a00 */
[----:B------:R-:W4:Y:S01]  /*2cca0*/  LDL.LU.64 R230, [R1+0x1ec0] ;  /* 0x001ec00001e67983 */ /* 0x000f220000300a00 */
[----:B------:R-:W-:-:S03]  /*2ccb0*/  IMAD.WIDE R114, R4, 0x4, R80 ;  /* 0x0000000404727825 */ /* 0x000fc600078e0250 */
[----:B------:R3:W-:Y:S01]  /*2ccc0*/  LDGSTS.E [R156+-0x58000], desc[UR60][R34.64], !P1 ;  /* 0xa8000000229c7fae */ /* 0x0007e2000c92187c */
[----:B--2---:R-:W-:-:S04]  /*2ccd0*/  IMAD.WIDE R82, R4, 0x4, R96 ;  /* 0x0000000404527825 */ /* 0x004fc800078e0260 */
[C---:B------:R-:W-:Y:S01]  /*2cce0*/  IMAD.WIDE R66, R4.reuse, 0x4, R48 ;  /* 0x0000000404427825 */ /* 0x040fe200078e0230 */
[----:B------:R2:W-:Y:S04]  /*2ccf0*/  STL.64 [R1+0x2060], R82 ;  /* 0x0020605201007387 */ /* 0x0005e80000100a00 */
[----:B------:R-:W-:Y:S01]  /*2cd00*/  STL.64 [R1+0x2048], R114 ;  /* 0x0020487201007387 */ /* 0x000fe20000100a00 */
[----:B-1----:R-:W-:-:S03]  /*2cd10*/  IMAD.WIDE R50, R4, 0x4, R246 ;  /* 0x0000000404327825 */ /* 0x002fc600078e02f6 */
[----:B------:R1:W-:Y:S01]  /*2cd20*/  STL.64 [R1+0x2058], R66 ;  /* 0x0020584201007387 */ /* 0x0003e20000100a00 */
[----:B------:R-:W-:Y:S01]  /*2cd30*/  IADD3 R13, R13, -0x143, RZ ;  /* 0xfffffebd0d0d7810 */ /* 0x000fe20007ffe0ff */
[----:B---3--:R-:W3:Y:S02]  /*2cd40*/  LDC R34, c[0x0][0x230] ;  /* 0x00008c00ff227b82 */ /* 0x008ee40000000800 */
[----:B------:R-:W3:Y:S04]  /*2cd50*/  LDL.LU.64 R96, [R1+0x1eb0] ;  /* 0x001eb00001607983 */ /* 0x000ee80000300a00 */
[----:B------:R-:W3:Y:S04]  /*2cd60*/  LDL.LU.64 R80, [R1+0x1eb8] ;  /* 0x001eb80001507983 */ /* 0x000ee80000300a00 */
[----:B------:R-:W3:Y:S04]  /*2cd70*/  LDL.LU.64 R48, [R1+0x1ea8] ;  /* 0x001ea80001307983 */ /* 0x000ee80000300a00 */
[----:B------:R1:W-:Y:S04]  /*2cd80*/  STL.64 [R1+0x20b8], R50 ;  /* 0x0020b83201007387 */ /* 0x0003e80000100a00 */
[----:B------:R-:W3:Y:S01]  /*2cd90*/  LDL.LU.64 R246, [R1+0x1ea0] ;  /* 0x001ea00001f67983 */ /* 0x000ee20000300a00 */
[----:B------:R-:W-:-:S05]  /*2cda0*/  VIADD R12, R12, 0xfffffebe ;  /* 0xfffffebe0c0c7836 */ /* 0x000fca0000000000 */
[----:B------:R-:W-:Y:S01]  /*2cdb0*/  ISETP.GE.U32.AND P0, PT, R12, 0x7ffffe3f, PT ;  /* 0x7ffffe3f0c00780c */ /* 0x000fe20003f06070 */
[C---:B------:R-:W-:Y:S01]  /*2cdc0*/  VIADD R98, R11.reuse, 0x100000 ;  /* 0x001000000b627836 */ /* 0x040fe20000000000 */
[----:B------:R-:W1:Y:S01]  /*2cdd0*/  LDC R12, c[0x0][0x230] ;  /* 0x00008c00ff0c7b82 */ /* 0x000e620000000800 */
[----:B------:R-:W-:-:S03]  /*2cde0*/  VIADD R35, R11, 0x100000 ;  /* 0x001000000b237836 */ /* 0x000fc60000000000 */
[----:B------:R4:W-:Y:S01]  /*2cdf0*/  LDGSTS.E [R98+-0x54000], desc[UR60][R114.64], !P1 ;  /* 0xac00000072627fae */ /* 0x0009e2000c92187c */
[----:B------:R-:W-:-:S06]  /*2ce00*/  ISETP.GE.U32.AND P1, PT, R13, 0x7ffffe3e, PT ;  /* 0x7ffffe3e0d00780c */ /* 0x000fcc0003f26070 */
[----:B------:R2:W-:Y:S04]  /*2ce10*/  LDGSTS.E [R35+-0x5fffc], desc[UR60][R82.64], !P0 ;  /* 0xa000400052237fae */ /* 0x0005e8000c12187c */
[----:B------:R1:W-:Y:S01]  /*2ce20*/  LDGSTS.E [R252+-0x5bffc], desc[UR60][R66.64], !P0 ;  /* 0xa400400042fc7fae */ /* 0x0003e2000c12187c */
[----:B----4-:R-:W-:-:S03]  /*2ce30*/  IMAD.WIDE R98, R4, 0x4, R64 ;  /* 0x0000000404627825 */ /* 0x010fc600078e0240 */
[----:B------:R4:W-:Y:S01]  /*2ce40*/  LDGSTS.E [R156+-0x57ffc], desc[UR60][R50.64], !P0 ;  /* 0xa8004000329c7fae */ /* 0x0009e2000c12187c */
[----:B--2---:R-:W-:-:S03]  /*2ce50*/  IMAD.WIDE R82, R4, 0x4, R112 ;  /* 0x0000000404527825 */ /* 0x004fc600078e0270 */
[----:B------:R-:W-:Y:S01]  /*2ce60*/  LDGSTS.E [R35+-0x53ffc], desc[UR60][R98.64], !P0 ;  /* 0xac00400062237fae */ /* 0x000fe2000c12187c */
[----:B-1----:R-:W-:-:S03]  /*2ce70*/  IMAD.WIDE R66, R4, 0x4, R32 ;  /* 0x0000000404427825 */ /* 0x002fc600078e0220 */
[----:B------:R3:W-:Y:S04]  /*2ce80*/  STL.64 [R1+0x20c8], R82 ;  /* 0x0020c85201007387 */ /* 0x0007e80000100a00 */
[----:B------:R-:W-:Y:S04]  /*2ce90*/  STL.64 [R1+0x2068], R98 ;  /* 0x0020686201007387 */ /* 0x000fe80000100a00 */
[----:B------:R-:W2:Y:S04]  /*2cea0*/  LDL.LU.64 R112, [R1+0x1e90] ;  /* 0x001e900001707983 */ /* 0x000ea80000300a00 */
[----:B------:R-:W-:Y:S04]  /*2ceb0*/  STL.64 [R1+0x20c0], R66 ;  /* 0x0020c04201007387 */ /* 0x000fe80000100a00 */
[----:B------:R-:W2:Y:S01]  /*2cec0*/  LDL.LU.64 R64, [R1+0x1e98] ;  /* 0x001e980001407983 */ /* 0x000ea20000300a00 */
[----:B------:R-:W-:-:S03]  /*2ced0*/  VIADD R13, R11, 0x100000 ;  /* 0x001000000b0d7836 */ /* 0x000fc60000000000 */
[----:B------:R-:W2:Y:S04]  /*2cee0*/  LDL.LU.64 R32, [R1+0x1e88] ;  /* 0x001e880001207983 */ /* 0x000ea80000300a00 */
[----:B------:R1:W-:Y:S04]  /*2cef0*/  LDGSTS.E [R13+-0x5fff8], desc[UR60][R82.64], !P1 ;  /* 0xa0008000520d7fae */ /* 0x0003e8000c92187c */
[----:B------:R-:W-:Y:S01]  /*2cf00*/  LDGSTS.E [R252+-0x5bff8], desc[UR60][R66.64], !P1 ;  /* 0xa400800042fc7fae */ /* 0x000fe2000c92187c */
[----:B----4-:R-:W-:Y:S01]  /*2cf10*/  IMAD.WIDE R50, R4, 0x4, R230 ;  /* 0x0000000404327825 */ /* 0x010fe200078e02e6 */
[----:B------:R-:W-:Y:S01]  /*2cf20*/  IADD3 R12, R12, -0x144, RZ ;  /* 0xfffffebc0c0c7810 */ /* 0x000fe20007ffe0ff */
[----:B-1----:R-:W1:Y:S03]  /*2cf30*/  LDC R13, c[0x0][0x230] ;  /* 0x00008c00ff0d7b82 */ /* 0x002e660000000800 */
[----:B------:R4:W-:Y:S04]  /*2cf40*/  STL.64 [R1+0x20d8], R50 ;  /* 0x0020d83201007387 */ /* 0x0009e80000100a00 */
[----:B------:R4:W-:Y:S04]  /*2cf50*/  LDGSTS.E [R156+-0x57ff8], desc[UR60][R50.64], !P1 ;  /* 0xa8008000329c7fae */ /* 0x0009e8000c92187c */
[----:B------:R-:W2:Y:S01]  /*2cf60*/  LDL.LU.64 R230, [R1+0x1e80] ;  /* 0x001e800001e67983 */ /* 0x000ea20000300a00 */
[----:B---3--:R-:W-:-:S04]  /*2cf70*/  IMAD.WIDE R82, R4, 0x4, R96 ;  /* 0x0000000404527825 */ /* 0x008fc800078e0260 */
[C---:B------:R-:W-:Y:S01]  /*2cf80*/  IMAD.WIDE R114, R4.reuse, 0x4, R80 ;  /* 0x0000000404727825 */ /* 0x040fe200078e0250 */
[----:B------:R2:W-:Y:S03]  /*2cf90*/  STL.64 [R1+0x20e8], R82 ;  /* 0x0020e85201007387 */ /* 0x0005e60000100a00 */
[----:B----4-:R-:W-:Y:S01]  /*2cfa0*/  IMAD.WIDE R50, R4, 0x4, R48 ;  /* 0x0000000404327825 */ /* 0x010fe200078e0230 */
        /* <DEDUP_REMOVED lines=13> */
[----:B------:R-:W-:Y:S01]  /*2d080*/  LDGSTS.E [R98+-0x53ff8], desc[UR60][R114.64], !P1 ;  /* 0xac00800072627fae */ /* 0x000fe2000c92187c */
[----:B------:R-:W-:-:S06]  /*2d090*/  ISETP.GE.U32.AND P1, PT, R66, 0x7ffffe20, PT ;  /* 0x7ffffe204200780c */ /* 0x000fcc0003f26070 */
[----:B------:R2:W-:Y:S04]  /*2d0a0*/  LDGSTS.E [R67+-0x5fff4], desc[UR60][R82.64], !P0 ;  /* 0xa000c00052437fae */ /* 0x0005e8000c12187c */
[----:B------:R3:W-:Y:S01]  /*2d0b0*/  LDGSTS.E [R252+-0x5bff4], desc[UR60][R50.64], !P0 ;  /* 0xa400c00032fc7fae */ /* 0x0007e2000c12187c */
[----:B------:R-:W-:-:S03]  /*2d0c0*/  IADD3 R66, R11, 0x100000, RZ ;  /* 0x001000000b427810 */ /* 0x000fc60007ffe0ff */
[----:B------:R1:W-:Y:S01]  /*2d0d0*/  LDGSTS.E [R156+-0x57ff4], desc[UR60][R34.64], !P0 ;  /* 0xa800c000229c7fae */ /* 0x0003e2000c12187c */
[----:B--2---:R-:W-:-:S04]  /*2d0e0*/  IMAD.WIDE R82, R4, 0x4, R112 ;  /* 0x0000000404527825 */ /* 0x004fc800078e0270 */
[C---:B------:R-:W-:Y:S01]  /*2d0f0*/  IMAD.WIDE R98, R4.reuse, 0x4, R64 ;  /* 0x0000000404627825 */ /* 0x040fe200078e0240 */
[----:B------:R2:W-:Y:S03]  /*2d100*/  STL.64 [R1+0x2108], R82 ;  /* 0x0021085201007387 */ /* 0x0005e60000100a00 */
[C---:B---3--:R-:W-:Y:S01]  /*2d110*/  IMAD.WIDE R50, R4.reuse, 0x4, R32 ;  /* 0x0000000404327825 */ /* 0x048fe200078e0220 */
[----:B------:R-:W-:Y:S04]  /*2d120*/  STL.64 [R1+0x20f0], R98 ;  /* 0x0020f06201007387 */ /* 0x000fe80000100a00 */
[----:B------:R-:W3:Y:S04]  /*2d130*/  LDL.LU.64 R112, [R1+0x1e50] ;  /* 0x001e500001707983 */ /* 0x000ee80000300a00 */
[----:B------:R2:W-:Y:S04]  /*2d140*/  STL.64 [R1+0x2100], R50 ;  /* 0x0021003201007387 */ /* 0x0005e80000100a00 */
[----:B------:R-:W3:Y:S04]  /*2d150*/  LDL.LU.64 R64, [R1+0x1e58] ;  /* 0x001e580001407983 */ /* 0x000ee80000300a00 */
[----:B------:R-:W3:Y:S04]  /*2d160*/  LDL.LU.64 R32, [R1+0x1e48] ;  /* 0x001e480001207983 */ /* 0x000ee80000300a00 */
[----:B------:R-:W-:Y:S04]  /*2d170*/  LDGSTS.E [R67+-0x53ff4], desc[UR60][R98.64], !P0 ;  /* 0xac00c00062437fae */ /* 0x000fe8000c12187c */
[----:B------:R2:W-:Y:S04]  /*2d180*/  LDGSTS.E [R66+-0x50000], desc[UR60][R82.64], !P1 ;  /* 0xb000000052427fae */ /* 0x0005e8000c92187c */
[----:B------:R2:W-:Y:S01]  /*2d190*/  LDGSTS.E [R252+-0x4c000], desc[UR60][R50.64], !P1 ;  /* 0xb400000032fc7fae */ /* 0x0005e2000c92187c */
[----:B-1----:R-:W-:-:S05]  /*2d1a0*/  IMAD.WIDE R34, R4, 0x4, R230 ;  /* 0x0000000404227825 */ /* 0x002fca00078e02e6 */
[----:B------:R1:W-:Y:S04]  /*2d1b0*/  STL.64 [R1+0x2118], R34 ;  /* 0x0021182201007387 */ /* 0x0003e80000100a00 */
[----:B------:R-:W3:Y:S01]  /*2d1c0*/  LDL.LU.64 R230, [R1+0x1e40] ;  /* 0x001e400001e67983 */ /* 0x000ee20000300a00 */
[----:B----4-:R-:W-:-:S03]  /*2d1d0*/  IMAD.WIDE R114, R4, 0x4, R80 ;  /* 0x0000000404727825 */ /* 0x010fc600078e0250 */
[----:B------:R1:W-:Y:S01]  /*2d1e0*/  LDGSTS.E [R156+-0x48000], desc[UR60][R34.64], !P1 ;  /* 0xb8000000229c7fae */ /* 0x0003e2000c92187c */
[----:B--2---:R-:W-:-:S04]  /*2d1f0*/  IMAD.WIDE R82, R4, 0x4, R96 ;  /* 0x0000000404527825 */ /* 0x004fc800078e0260 */
[C---:B------:R-:W-:Y:S01]  /*2d200*/  IMAD.WIDE R66, R4.reuse, 0x4, R48 ;  /* 0x0000000404427825 */ /* 0x040fe200078e0230 */
[----:B------:R2:W-:Y:S04]  /*2d210*/  STL.64 [R1+0x2128], R82 ;  /* 0x0021285201007387 */ /* 0x0005e80000100a00 */
[----:B------:R-:W-:Y:S01]  /*2d220*/  STL.64 [R1+0x2110], R114 ;  /* 0x0021107201007387 */ /* 0x000fe20000100a00 */
[----:B------:R-:W-:-:S03]  /*2d230*/  IMAD.WIDE R50, R4, 0x4, R246 ;  /* 0x0000000404327825 */ /* 0x000fc600078e02f6 */
[----:B------:R4:W-:Y:S01]  /*2d240*/  STL.64 [R1+0x2120], R66 ;  /* 0x0021204201007387 */ /* 0x0009e20000100a00 */
[----:B------:R-:W-:-:S03]  /*2d250*/  VIADD R12, R12, 0xfffffe9e ;  /* 0xfffffe9e0c0c7836 */ /* 0x000fc60000000000 */
[----:B------:R-:W4:Y:S01]  /*2d260*/  LDL.LU.64 R96, [R1+0x1e30] ;  /* 0x001e300001607983 */ /* 0x000f220000300a00 */
[C---:B------:R-:W-:Y:S01]  /*2d270*/  VIADD R98, R11.reuse, 0x100000 ;  /* 0x001000000b627836 */ /* 0x040fe20000000000 */
[----:B-1----:R-:W-:Y:S01]  /*2d280*/  IADD3 R35, R11, 0x100000, RZ ;  /* 0x001000000b237810 */ /* 0x002fe20007ffe0ff */
[----:B------:R-:W-:Y:S01]  /*2d290*/  VIADD R13, R13, 0xfffffe9d ;  /* 0xfffffe9d0d0d7836 */ /* 0x000fe20000000000 */
[----:B------:R-:W4:Y:S01]  /*2d2a0*/  LDL.LU.64 R80, [R1+0x1e38] ;  /* 0x001e380001507983 */ /* 0x000f220000300a00 */
[----:B------:R-:W1:Y:S03]  /*2d2b0*/  LDC R34, c[0x0][0x230] ;  /* 0x00008c00ff227b82 */ /* 0x000e660000000800 */
[----:B------:R-:W4:Y:S04]  /*2d2c0*/  LDL.LU.64 R48, [R1+0x1e28] ;  /* 0x001e280001307983 */ /* 0x000f280000300a00 */
[----:B------:R1:W-:Y:S04]  /*2d2d0*/  STL.64 [R1+0x24c0], R50 ;  /* 0x0024c03201007387 */ /* 0x0003e80000100a00 */
[----:B------:R-:W4:Y:S01]  /*2d2e0*/  LDL.LU.64 R246, [R1+0x1e18] ;  /* 0x001e180001f67983 */ /* 0x000f220000300a00 */
[----:B------:R-:W-:-:S02]  /*2d2f0*/  ISETP.GE.U32.AND P0, PT, R12, 0x7ffffe1f, PT ;  /* 0x7ffffe1f0c00780c */ /* 0x000fc40003f06070 */
[----:B------:R-:W1:Y:S01]  /*2d300*/  LDC R12, c[0x0][0x230] ;  /* 0x00008c00ff0c7b82 */ /* 0x000e620000000800 */
[----:B------:R3:W-:Y:S01]  /*2d310*/  LDGSTS.E [R98+-0x44000], desc[UR60][R114.64], !P1 ;  /* 0xbc00000072627fae */ /* 0x0007e2000c92187c */
[----:B------:R-:W-:-:S09]  /*2d320*/  ISETP.GE.U32.AND P1, PT, R13, 0x7ffffe1e, PT ;  /* 0x7ffffe1e0d00780c */ /* 0x000fd20003f26070 */
[----:B------:R2:W-:Y:S04]  /*2d330*/  LDGSTS.E [R35+-0x4fffc], desc[UR60][R82.64], !P0 ;  /* 0xb000400052237fae */ /* 0x0005e8000c12187c */
[----:B------:R4:W-:Y:S01]  /*2d340*/  LDGSTS.E [R252+-0x4bffc], desc[UR60][R66.64], !P0 ;  /* 0xb400400042fc7fae */ /* 0x0009e2000c12187c */
[----:B---3--:R-:W-:-:S03]  /*2d350*/  IMAD.WIDE R98, R4, 0x4, R64 ;  /* 0x0000000404627825 */ /* 0x008fc600078e0240 */
[----:B------:R1:W-:Y:S01]  /*2d360*/  LDGSTS.E [R156+-0x47ffc], desc[UR60][R50.64], !P0 ;  /* 0xb8004000329c7fae */ /* 0x0003e2000c12187c */
[----:B--2---:R-:W-:-:S03]  /*2d370*/  IMAD.WIDE R82, R4, 0x4, R112 ;  /* 0x0000000404527825 */ /* 0x004fc600078e0270 */
[----:B------:R-:W-:Y:S01]  /*2d380*/  LDGSTS.E [R35+-0x43ffc], desc[UR60][R98.64], !P0 ;  /* 0xbc00400062237fae */ /* 0x000fe2000c12187c */
[----:B----4-:R-:W-:-:S03]  /*2d390*/  IMAD.WIDE R66, R4, 0x4, R32 ;  /* 0x0000000404427825 */ /* 0x010fc600078e0220 */
[----:B------:R2:W-:Y:S04]  /*2d3a0*/  STL.64 [R1+0x24d8], R82 ;  /* 0x0024d85201007387 */ /* 0x0005e80000100a00 */
[----:B------:R3:W-:Y:S04]  /*2d3b0*/  STL.64 [R1+0x2130], R98 ;  /* 0x0021306201007387 */ /* 0x0007e80000100a00 */
[----:B------:R-:W4:Y:S04]  /*2d3c0*/  LDL.LU.64 R112, [R1+0x1dd8] ;  /* 0x001dd80001707983 */ /* 0x000f280000300a00 */
[----:B------:R-:W-:Y:S04]  /*2d3d0*/  STL.64 [R1+0x24d0], R66 ;  /* 0x0024d04201007387 */ /* 0x000fe80000100a00 */
[----:B------:R-:W4:Y:S01]  /*2d3e0*/  LDL.LU.64 R64, [R1+0x1dd0] ;  /* 0x001dd00001407983 */ /* 0x000f220000300a00 */
[----:B------:R-:W-:-:S03]  /*2d3f0*/  VIADD R13, R11, 0x100000 ;  /* 0x001000000b0d7836 */ /* 0x000fc60000000000 */
[----:B------:R-:W4:Y:S04]  /*2d400*/  LDL.LU.64 R32, [R1+0x1e20] ;  /* 0x001e200001207983 */ /* 0x000f280000300a00 */
[----:B------:R2:W-:Y:S04]  /*2d410*/  LDGSTS.E [R13+-0x4fff8], desc[UR60][R82.64], !P1 ;  /* 0xb0008000520d7fae */ /* 0x0005e8000c92187c */
[----:B------:R-:W-:Y:S01]  /*2d420*/  LDGSTS.E [R252+-0x4bff8], desc[UR60][R66.64], !P1 ;  /* 0xb400800042fc7fae */ /* 0x000fe2000c92187c */
[----:B-1----:R-:W-:-:S04]  /*2d430*/  IMAD.WIDE R50, R4, 0x4, R230 ;  /* 0x0000000404327825 */ /* 0x002fc800078e02e6 */
[----:B------:R-:W-:Y:S01]  /*2d440*/  IMAD.WIDE R114, R4, 0x4, R80 ;  /* 0x0000000404727825 */ /* 0x000fe200078e0250 */
[----:B------:R1:W-:Y:S03]  /*2d450*/  STL.64 [R1+0x24e8], R50 ;  /* 0x0024e83201007387 */ /* 0x0003e60000100a00 */
[----:B------:R-:W-:Y:S01]  /*2d460*/  VIADD R12, R12, 0xfffffe9c ;  /* 0xfffffe9c0c0c7836 */ /* 0x000fe20000000000 */
[----:B------:R1:W-:Y:S01]  /*2d470*/  LDGSTS.E [R156+-0x47ff8], desc[UR60][R50.64], !P1 ;  /* 0xb8008000329c7fae */ /* 0x0003e2000c92187c */
[C---:B--2---:R-:W-:Y:S01]  /*2d480*/  IMAD.WIDE R82, R4.reuse, 0x4, R96 ;  /* 0x0000000404527825 */ /* 0x044fe200078e0260 */
[----:B---3--:R-:W-:Y:S01]  /*2d490*/  IADD3 R98, R11, 0x100000, RZ ;  /* 0x001000000b627810 */ /* 0x008fe20007ffe0ff */
[----:B------:R-:W2:Y:S01]  /*2d4a0*/  LDC R13, c[0x0][0x230] ;  /* 0x00008c00ff0d7b82 */ /* 0x000ea20000000800 */
[----:B------:R-:W3:Y:S04]  /*2d4b0*/  LDL.LU.64 R230, [R1+0x1dc8] ;  /* 0x001dc80001e67983 */ /* 0x000ee80000300a00 */
[----:B------:R-:W-:Y:S01]  /*2d4c0*/  STL.64 [R1+0x2500], R82 ;  /* 0x0025005201007387 */ /* 0x000fe20000100a00 */
[----:B-1----:R-:W-:-:S03]  /*2d4d0*/  IMAD.WIDE R50, R4, 0x4, R48 ;  /* 0x0000000404327825 */ /* 0x002fc600078e0230 */
[----:B------:R-:W-:Y:S04]  /*2d4e0*/  STL.64 [R1+0x24e0], R114 ;  /* 0x0024e07201007387 */ /* 0x000fe80000100a00 */
[----:B------:R1:W-:Y:S04]  /*2d4f0*/  STL.64 [R1+0x24f8], R50 ;  /* 0x0024f83201007387 */ /* 0x0003e80000100a00 */
[----:B------:R-:W2:Y:S04]  /*2d500*/  LDL.LU.64 R96, [R1+0x1d48] ;  /* 0x001d480001607983 */ /* 0x000ea80000300a00 */
[----:B------:R-:W2:Y:S04]  /*2d510*/  LDL.LU.64 R80, [R1+0x1e10] ;  /* 0x001e100001507983 */ /* 0x000ea80000300a00 */
[----:B------:R-:W2:Y:S01]  /*2d520*/  LDL.LU.64 R48, [R1+0x1dc0] ;  /* 0x001dc00001307983 */ /* 0x000ea20000300a00 */
[----:B------:R-:W-:-:S02]  /*2d530*/  VIADD R66, R34, 0xfffffefb ;  /* 0xfffffefb22427836 */ /* 0x000fc40000000000 */
[----:B------:R-:W-:Y:S01]  /*2d540*/  IMAD.WIDE R34, R4, 0x4, R246 ;  /* 0x0000000404227825 */ /* 0x000fe200078e02f6 */
[----:B------:R-:W-:Y:S01]  /*2d550*/  ISETP.GE.U32.AND P0, PT, R12, 0x7ffffe1d, PT ;  /* 0x7ffffe1d0c00780c */ /* 0x000fe20003f06070 */
[----:B------:R-:W-:Y:S04]  /*2d560*/  LDGSTS.E [R98+-0x43ff8], desc[UR60][R114.64], !P1 ;  /* 0xbc00800072627fae */ /* 0x000fe8000c92187c */
[----:B------:R3:W-:Y:S01]  /*2d570*/  STL.64 [R1+0x2508], R34 ;  /* 0x0025082201007387 */ /* 0x0007e20000100a00 */
[----:B------:R-:W-:Y:S01]  /*2d580*/  VIADD R67, R11, 0x100000 ;  /* 0x001000000b437836 */ /* 0x000fe20000000000 */
[----:B------:R-:W2:Y:S02]  /*2d590*/  LDC R12, c[0x0][0x230] ;  /* 0x00008c00ff0c7b82 */ /* 0x000ea40000000800 */
[----:B------:R-:W2:Y:S01]  /*2d5a0*/  LDL.LU.64 R246, [R1+0x1db8] ;  /* 0x001db80001f67983 */ /* 0x000ea20000300a00 */
[----:B------:R-:W-:-:S03]  /*2d5b0*/  ISETP.GE.U32.AND P1, PT, R66, 0x7ffffe7c, PT ;  /* 0x7ffffe7c4200780c */ /* 0x000fc60003f26070 */
[----:B------:R4:W-:Y:S04]  /*2d5c0*/  LDGSTS.E [R67+-0x4fff4], desc[UR60][R82.64], !P0 ;  /* 0xb000c00052437fae */ /* 0x0009e8000c12187c */
[----:B------:R1:W-:Y:S04]  /*2d5d0*/  LDGSTS.E [R252+-0x4bff4], desc[UR60][R50.64], !P0 ;  /* 0xb400c00032fc7fae */ /* 0x0003e8000c12187c */
[----:B------:R1:W-:Y:S01]  /*2d5e0*/  LDGSTS.E [R156+-0x47ff4], desc[UR60][R34.64], !P0 ;  /* 0xb800c000229c7fae */ /* 0x0003e2000c12187c */
[----:B----4-:R-:W-:-:S04]  /*2d5f0*/  IMAD.WIDE R66, R4, 0x4, R112 ;  /* 0x0000000404427825 */ /* 0x010fc800078e0270 */
[----:B-1----:R-:W-:-:S04]  /*2d600*/  IMAD.WIDE R50, R4, 0x4, R64 ;  /* 0x0000000404327825 */ /* 0x002fc800078e0240 */
[----:B------:R-:W-:Y:S01]  /*2d610*/  IMAD.WIDE R98, R4, 0x4, R32 ;  /* 0x0000000404627825 */ /* 0x000fe200078e0220 */
[----:B------:R-:W-:Y:S04]  /*2d620*/  STL.64 [R1+0xe68], R66 ;  /* 0x000e684201007387 */ /* 0x000fe80000100a00 */
[----:B------:R1:W-:Y:S04]  /*2d630*/  STL.64 [R1+0x24f0], R98 ;  /* 0x0024f06201007387 */ /* 0x0003e80000100a00 */
[----:B------:R4:W-:Y:S04]  /*2d640*/  STL.64 [R1+0xe70], R50 ;  /* 0x000e703201007387 */ /* 0x0009e80000100a00 */
[----:B------:R-:W4:Y:S01]  /*2d650*/  LDL.LU.64 R112, [R1+0x1d40] ;  /* 0x001d400001707983 */ /* 0x000f220000300a00 */
[----:B------:R-:W-:-:S03]  /*2d660*/  VIADD R82, R11, 0x100000 ;  /* 0x001000000b527836 */ /* 0x000fc60000000000 */
[----:B------:R-:W4:Y:S01]  /*2d670*/  LDL.LU.64 R64, [R1+0x1e08] ;  /* 0x001e080001407983 */ /* 0x000f220000300a00 */
[----:B------:R-:W-:-:S03]  /*2d680*/  VIADD R252, R14, 0x100000 ;  /* 0x001000000efc7836 */ /* 0x000fc60000000000 */
[----:B------:R-:W4:Y:S04]  /*2d690*/  LDL.LU.64 R32, [R1+0x1db0] ;  /* 0x001db00001207983 */ /* 0x000f280000300a00 */
[----:B------:R2:W-:Y:S04]  /*2d6a0*/  LDGSTS.E [R82+-0x43ff4], desc[UR60][R98.64], !P0 ;  /* 0xbc00c00062527fae */ /* 0x0005e8000c12187c */
[----:B------:R1:W-:Y:S01]  /*2d6b0*/  LDGSTS.E [R252+-0x80000], desc[UR60][R66.64], !P1 ;  /* 0x8000000042fc7fae */ /* 0x0003e2000c92187c */
[----:B------:R-:W-:-:S05]  /*2d6c0*/  IADD3 R156, R14, 0x100000, RZ ;  /* 0x001000000e9c7810 */ /* 0x000fca0007ffe0ff */
[----:B------:R4:W-:Y:S01]  /*2d6d0*/  LDGSTS.E [R156+-0x7c000], desc[UR60][R50.64], !P1 ;  /* 0x84000000329c7fae */ /* 0x0009e2000c92187c */
[----:B---3--:R-:W-:-:S05]  /*2d6e0*/  IMAD.WIDE R34, R4, 0x4, R230 ;  /* 0x0000000404227825 */ /* 0x008fca00078e02e6 */
[----:B------:R3:W-:Y:S04]  /*2d6f0*/  STL.64 [R1+0xe78], R34 ;  /* 0x000e782201007387 */ /* 0x0007e80000100a00 */
[----:B------:R-:W3:Y:S01]  /*2d700*/  LDL.LU.64 R230, [R1+0x1da8] ;  /* 0x001da80001e67983 */ /* 0x000ee20000300a00 */
[----:B--2---:R-:W-:-:S04]  /*2d710*/  IMAD.WIDE R82, R4, 0x4, R96 ;  /* 0x0000000404527825 */ /* 0x004fc800078e0260 */
[C---:B-1----:R-:W-:Y:S01]  /*2d720*/  IMAD.WIDE R98, R4.reuse, 0x4, R80 ;  /* 0x0000000404627825 */ /* 0x042fe200078e0250 */
[----:B------:R-:W-:Y:S03]  /*2d730*/  STL.64 [R1+0xe88], R82 ;  /* 0x000e885201007387 */ /* 0x000fe60000100a00 */
[C---:B------:R-:W-:Y:S01]  /*2d740*/  IMAD.WIDE R66, R4.reuse, 0x4, R48 ;  /* 0x0000000404427825 */ /* 0x040fe200078e0230 */
[----:B------:R1:W-:Y:S04]  /*2d750*/  STL.64 [R1+0xe80], R98 ;  /* 0x000e806201007387 */ /* 0x0003e80000100a00 */
[----:B------:R2:W-:Y:S04]  /*2d760*/  STL.64 [R1+0xe90], R66 ;  /* 0x000e904201007387 */ /* 0x0005e80000100a00 */
[----:B------:R-:W2:Y:S04]  /*2d770*/  LDL.LU.64 R96, [R1+0x1d38] ;  /* 0x001d380001607983 */ /* 0x000ea80000300a00 */
[----:B------:R-:W2:Y:S04]  /*2d780*/  LDL.LU.64 R80, [R1+0x1e00] ;  /* 0x001e000001507983 */ /* 0x000ea80000300a00 */
[----:B------:R-:W2:Y:S01]  /*2d790*/  LDL.LU.64 R48, [R1+0x1da0] ;  /* 0x001da00001307983 */ /* 0x000ea20000300a00 */
[----:B----4-:R-:W-:-:S05]  /*2d7a0*/  IMAD.WIDE R50, R4, 0x4, R246 ;  /* 0x0000000404327825 */ /* 0x010fca00078e02f6 */
[----:B------:R-:W-:Y:S04]  /*2d7b0*/  STL.64 [R1+0xe98], R50 ;  /* 0x000e983201007387 */ /* 0x000fe80000100a00 */
[----:B------:R-:W4:Y:S01]  /*2d7c0*/  LDL.LU.64 R246, [R1+0x1d98] ;  /* 0x001d980001f67983 */ /* 0x000f220000300a00 */
[----:B------:R-:W-:Y:S02]  /*2d7d0*/  VIADD R12, R12, 0xfffffefa ;  /* 0xfffffefa0c0c7836 */ /* 0x000fe40000000000 */
[----:B------:R-:W-:-:S03]  /*2d7e0*/  VIADD R11, R14, 0x100000 ;  /* 0x001000000e0b7836 */ /* 0x000fc60000000000 */
[----:B------:R-:W-:Y:S02]  /*2d7f0*/  ISETP.GE.U32.AND P0, PT, R12, 0x7ffffe7b, PT ;  /* 0x7ffffe7b0c00780c */ /* 0x000fe40003f06070 */
[----:B------:R3:W-:Y:S01]  /*2d800*/  LDGSTS.E [R11+-0x78000], desc[UR60][R34.64], !P1 ;  /* 0x88000000220b7fae */ /* 0x0007e2000c92187c */
[----:B------:R-:W-:Y:S01]  /*2d810*/  VIADD R13, R13, 0xfffffef9 ;  /* 0xfffffef90d0d7836 */ /* 0x000fe20000000000 */
[----:B------:R-:W2:Y:S01]  /*2d820*/  LDC R12, c[0x0][0x230] ;  /* 0x00008c00ff0c7b82 */ /* 0x000ea20000000800 */
[----:B---3--:R-:W-:-:S07]  /*2d830*/  IADD3 R35, R14, 0x100000, RZ ;  /* 0x001000000e237810 */ /* 0x008fce0007ffe0ff */
[----:B------:R-:W3:Y:S01]  /*2d840*/  LDC R34, c[0x0][0x230] ;  /* 0x00008c00ff227b82 */ /* 0x000ee20000000800 */
[----:B------:R1:W-:Y:S04]  /*2d850*/  LDGSTS.E [R35+-0x74000], desc[UR60][R98.64], !P1 ;  /* 0x8c00000062237fae */ /* 0x0003e8000c92187c */
[----:B------:R1:W-:Y:S01]  /*2d860*/  LDGSTS.E [R252+-0x7fffc], desc[UR60][R82.64], !P0 ;  /* 0x8000400052fc7fae */ /* 0x0003e2000c12187c */
[----:B------:R-:W-:-:S03]  /*2d870*/  ISETP.GE.U32.AND P1, PT, R13, 0x7ffffe7a, PT ;  /* 0x7ffffe7a0d00780c */ /* 0x000fc60003f26070 */
[----:B------:R2:W-:Y:S01]  /*2d880*/  LDGSTS.E [R156+-0x7bffc], desc[UR60][R66.64], !P0 ;  /* 0x84004000429c7fae */ /* 0x0005e2000c12187c */
[----:B-1----:R-:W-:-:S03]  /*2d890*/  IMAD.WIDE R98, R4, 0x4, R64 ;  /* 0x0000000404627825 */ /* 0x002fc600078e0240 */
[----:B------:R-:W-:Y:S01]  /*2d8a0*/  LDGSTS.E [R11+-0x77ffc], desc[UR60][R50.64], !P0 ;  /* 0x88004000320b7fae */ /* 0x000fe2000c12187c */
[----:B------:R-:W-:-:S04]  /*2d8b0*/  IMAD.WIDE R82, R4, 0x4, R112 ;  /* 0x0000000404527825 */ /* 0x000fc800078e0270 */
[----:B--2---:R-:W-:Y:S01]  /*2d8c0*/  IMAD.WIDE R66, R4, 0x4, R32 ;  /* 0x0000000404427825 */ /* 0x004fe200078e0220 */
[----:B------:R-:W-:Y:S04]  /*2d8d0*/  STL.64 [R1+0xea8], R82 ;  /* 0x000ea85201007387 */ /* 0x000fe80000100a00 */
[----:B------:R-:W-:Y:S04]  /*2d8e0*/  STL.64 [R1+0xea0], R98 ;  /* 0x000ea06201007387 */ /* 0x000fe80000100a00 */
[----:B------:R-:W2:Y:S01]  /*2d8f0*/  LDL.LU.64 R112, [R1+0x1d30] ;  /* 0x001d300001707983 */ /* 0x000ea20000300a00 */
[----:B------:R-:W-:-:S03]  /*2d900*/  VIADD R13, R14, 0x100000 ;  /* 0x001000000e0d7836 */ /* 0x000fc60000000000 */
[----:B------:R3:W-:Y:S04]  /*2d910*/  STL.64 [R1+0xeb0], R66 ;  /* 0x000eb04201007387 */ /* 0x0007e80000100a00 */
[----:B------:R-:W2:Y:S04]  /*2d920*/  LDL.LU.64 R64, [R1+0x1df8] ;  /* 0x001df80001407983 */ /* 0x000ea80000300a00 */
[----:B------:R-:W2:Y:S04]  /*2d930*/  LDL.LU.64 R32, [R1+0x1d90] ;  /* 0x001d900001207983 */ /* 0x000ea80000300a00 */
[----:B------:R1:W-:Y:S04]  /*2d940*/  LDGSTS.E [R13+-0x73ffc], desc[UR60][R98.64], !P0 ;  /* 0x8c004000620d7fae */ /* 0x0003e8000c12187c */
[----:B------:R-:W-:Y:S04]  /*2d950*/  LDGSTS.E [R252+-0x7fff8], desc[UR60][R82.64], !P1 ;  /* 0x8000800052fc7fae */ /* 0x000fe8000c92187c */
[----:B------:R3:W-:Y:S01]  /*2d960*/  LDGSTS.E [R156+-0x7bff8], desc[UR60][R66.64], !P1 ;  /* 0x84008000429c7fae */ /* 0x0007e2000c92187c */
[----:B------:R-:W-:Y:S01]  /*2d970*/  VIADD R12, R12, 0xfffffef8 ;  /* 0xfffffef80c0c7836 */ /* 0x000fe20000000000 */
[----:B-1----:R-:W1:Y:S01]  /*2d980*/  LDC R13, c[0x0][0x230] ;  /* 0x00008c00ff0d7b82 */ /* 0x002e620000000800 */
[----:B---3--:R-:W-:-:S02]  /*2d990*/  VIADD R66, R34, 0xfffffedb ;  /* 0xfffffedb22427836 */ /* 0x008fc40000000000 */
[----:B------:R-:W-:-:S05]  /*2d9a0*/  IMAD.WIDE R50, R4, 0x4, R230 ;  /* 0x0000000404327825 */ /* 0x000fca00078e02e6 */
[----:B------:R3:W-:Y:S04]  /*2d9b0*/  STL.64 [R1+0xeb8], R50 ;  /* 0x000eb83201007387 */ /* 0x0007e80000100a00 */
[----:B------:R3:W-:Y:S04]  /*2d9c0*/  LDGSTS.E [R11+-0x77ff8], desc[UR60][R50.64], !P1 ;  /* 0x88008000320b7fae */ /* 0x0007e8000c92187c */
[----:B------:R-:W2:Y:S01]  /*2d9d0*/  LDL.LU.64 R230, [R1+0x1d88] ;  /* 0x001d880001e67983 */ /* 0x000ea20000300a00 */
[----:B------:R-:W-:-:S04]  /*2d9e0*/  IMAD.WIDE R82, R4, 0x4, R96 ;  /* 0x0000000404527825 */ /* 0x000fc800078e0260 */
[C---:B------:R-:W-:Y:S01]  /*2d9f0*/  IMAD.WIDE R98, R4.reuse, 0x4, R80 ;  /* 0x0000000404627825 */ /* 0x040fe200078e0250 */
[----:B------:R-:W-:Y:S03]  /*2da00*/  STL.64 [R1+0xec8], R82 ;  /* 0x000ec85201007387 */ /* 0x000fe60000100a00 */
[C---:B---3--:R-:W-:Y:S01]  /*2da10*/  IMAD.WIDE R50, R4.reuse, 0x4, R48 ;  /* 0x0000000404327825 */ /* 0x048fe200078e0230 */
[----:B------:R3:W-:Y:S04]  /*2da20*/  STL.64 [R1+0xec0], R98 ;  /* 0x000ec06201007387 */ /* 0x0007e80000100a00 */
[----:B------:R1:W-:Y:S04]  /*2da30*/  STL.64 [R1+0xed0], R50 ;  /* 0x000ed03201007387 */ /* 0x0003e80000100a00 */
[----:B------:R-:W3:Y:S04]  /*2da40*/  LDL.LU.64 R96, [R1+0x1d28] ;  /* 0x001d280001607983 */ /* 0x000ee80000300a00 */
[----:B------:R-:W3:Y:S04]  /*2da50*/  LDL.LU.64 R80, [R1+0x1df0] ;  /* 0x001df00001507983 */ /* 0x000ee80000300a00 */
[----:B------:R-:W3:Y:S01]  /*2da60*/  LDL.LU.64 R48, [R1+0x1d80] ;  /* 0x001d800001307983 */ /* 0x000ee20000300a00 */
[----:B----4-:R-:W-:-:S05]  /*2da70*/  IMAD.WIDE R34, R4, 0x4, R246 ;  /* 0x0000000404227825 */ /* 0x010fca00078e02f6 */
[----:B------:R4:W-:Y:S04]  /*2da80*/  STL.64 [R1+0xed8], R34 ;  /* 0x000ed82201007387 */ /* 0x0009e80000100a00 */
[----:B------:R-:W4:Y:S01]  /*2da90*/  LDL.LU.64 R246, [R1+0x1d78] ;  /* 0x001d780001f67983 */ /* 0x000f220000300a00 */
[----:B------:R-:W-:Y:S02]  /*2daa0*/  ISETP.GE.U32.AND P0, PT, R12, 0x7ffffe79, PT ;  /* 0x7ffffe790c00780c */ /* 0x000fe40003f06070 */
[----:B------:R-:W-:Y:S01]  /*2dab0*/  IADD3 R67, R14, 0x100000, RZ ;  /* 0x001000000e437810 */ /* 0x000fe20007ffe0ff */
[----:B------:R-:W4:Y:S04]  /*2dac0*/  LDC R12, c[0x0][0x230] ;  /* 0x00008c00ff0c7b82 */ /* 0x000f280000000800 */
[----:B------:R2:W-:Y:S01]  /*2dad0*/  LDGSTS.E [R67+-0x73ff8], desc[UR60][R98.64], !P1 ;  /* 0x8c00800062437fae */ /* 0x0005e2000c92187c */
[----:B------:R-:W-:-:S05]  /*2dae0*/  ISETP.GE.U32.AND P1, PT, R66, 0x7ffffe5c, PT ;  /* 0x7ffffe5c4200780c */ /* 0x000fca0003f26070 */
[----:B------:R-:W-:Y:S04]  /*2daf0*/  LDGSTS.E [R252+-0x7fff4], desc[UR60][R82.64], !P0 ;  /* 0x8000c00052fc7fae */ /* 0x000fe8000c12187c */
[----:B------:R1:W-:Y:S04]  /*2db00*/  LDGSTS.E [R156+-0x7bff4], desc[UR60][R50.64], !P0 ;  /* 0x8400c000329c7fae */ /* 0x0003e8000c12187c */
[----:B------:R4:W-:Y:S01]  /*2db10*/  LDGSTS.E [R11+-0x77ff4], desc[UR60][R34.64], !P0 ;  /* 0x8800c000220b7fae */ /* 0x0009e2000c12187c */
[----:B--2---:R-:W-:-:S04]  /*2db20*/  IMAD.WIDE R66, R4, 0x4, R112 ;  /* 0x0000000404427825 */ /* 0x004fc800078e0270 */
[C---:B---3--:R-:W-:Y:S01]  /*2db30*/  IMAD.WIDE R98, R4.reuse, 0x4, R64 ;  /* 0x0000000404627825 */ /* 0x048fe200078e0240 */
[----:B------:R-:W-:Y:S03]  /*2db40*/  STL.64 [R1+0x1268], R66 ;  /* 0x0012684201007387 */ /* 0x000fe60000100a00 */
[----:B-1----:R-:W-:Y:S01]  /*2db50*/  IMAD.WIDE R50, R4, 0x4, R32 ;  /* 0x0000000404327825 */ /* 0x002fe200078e0220 */
[----:B------:R1:W-:Y:S04]  /*2db60*/  STL.64 [R1+0xee0], R98 ;  /* 0x000ee06201007387 */ /* 0x0003e80000100a00 */
[----:B------:R-:W2:Y:S04]  /*2db70*/  LDL.LU.64 R112, [R1+0x1d20] ;  /* 0x001d200001707983 */ /* 0x000ea80000300a00 */
[----:B------:R3:W-:Y:S01]  /*2db80*/  STL.64 [R1+0x1270], R50 ;  /* 0x0012703201007387 */ /* 0x0007e20000100a00 */
[----:B------:R-:W-:-:S03]  /*2db90*/  VIADD R82, R14, 0x100000 ;  /* 0x001000000e527836 */ /* 0x000fc60000000000 */
[----:B------:R-:W2:Y:S04]  /*2dba0*/  LDL.LU.64 R64, [R1+0x1de8] ;  /* 0x001de80001407983 */ /* 0x000ea80000300a00 */
[----:B------:R-:W2:Y:S04]  /*2dbb0*/  LDL.LU.64 R32, [R1+0x1d70] ;  /* 0x001d700001207983 */ /* 0x000ea80000300a00 */
[----:B------:R1:W-:Y:S04]  /*2dbc0*/  LDGSTS.E [R82+-0x73ff4], desc[UR60][R98.64], !P0 ;  /* 0x8c00c00062527fae */ /* 0x0003e8000c12187c */
[----:B------:R1:W-:Y:S04]  /*2dbd0*/  LDGSTS.E [R252+-0x70000], desc[UR60][R66.64], !P1 ;  /* 0x9000000042fc7fae */ /* 0x0003e8000c92187c */
[----:B------:R3:W-:Y:S01]  /*2dbe0*/  LDGSTS.E [R156+-0x6c000], desc[UR60][R50.64], !P1 ;  /* 0x94000000329c7fae */ /* 0x0007e2000c92187c */
[----:B----4-:R-:W-:-:S05]  /*2dbf0*/  IMAD.WIDE R34, R4, 0x4, R230 ;  /* 0x0000000404227825 */ /* 0x010fca00078e02e6 */
[----:B------:R4:W-:Y:S04]  /*2dc00*/  STL.64 [R1+0x12f8], R34 ;  /* 0x0012f82201007387 */ /* 0x0009e80000100a00 */
[----:B------:R-:W2:Y:S01]  /*2dc10*/  LDL.LU.64 R230, [R1+0x1d68] ;  /* 0x001d680001e67983 */ /* 0x000ea20000300a00 */
[----:B------:R-:W-:-:S03]  /*2dc20*/  VIADD R12, R12, 0xfffffeda ;  /* 0xfffffeda0c0c7836 */ /* 0x000fc60000000000 */
[----:B------:R4:W-:Y:S01]  /*2dc30*/  LDGSTS.E [R11+-0x68000], desc[UR60][R34.64], !P1 ;  /* 0x98000000220b7fae */ /* 0x0009e2000c92187c */
[----:B-1----:R-:W-:-:S04]  /*2dc40*/  IMAD.WIDE R82, R4, 0x4, R96 ;  /* 0x0000000404527825 */ /* 0x002fc800078e0260 */
[C---:B------:R-:W-:Y:S01]  /*2dc50*/  IMAD.WIDE R98, R4.reuse, 0x4, R80 ;  /* 0x0000000404627825 */ /* 0x040fe200078e0250 */
[----:B------:R2:W-:Y:S03]  /*2dc60*/  STL.64 [R1+0x1308], R82 ;  /* 0x0013085201007387 */ /* 0x0005e60000100a00 */
[C---:B------:R-:W-:Y:S01]  /*2dc70*/  IMAD.WIDE R66, R4.reuse, 0x4, R48 ;  /* 0x0000000404427825 */ /* 0x040fe200078e0230 */
[----:B------:R1:W-:Y:S03]  /*2dc80*/  STL.64 [R1+0x1300], R98 ;  /* 0x0013006201007387 */ /* 0x0003e60000100a00 */
[----:B---3--:R-:W-:Y:S01]  /*2dc90*/  IMAD.WIDE R50, R4, 0x4, R246 ;  /* 0x0000000404327825 */ /* 0x008fe200078e02f6 */
[----:B------:R3:W-:Y:S01]  /*2dca0*/  STL.64 [R1+0x1310], R66 ;  /* 0x0013104201007387 */ /* 0x0007e20000100a00 */
[----:B------:R-:W-:Y:S01]  /*2dcb0*/  ISETP.GE.U32.AND P0, PT, R12, 0x7ffffe5b, PT ;  /* 0x7ffffe5b0c00780c */ /* 0x000fe20003f06070 */
[----:B----4-:R-:W4:Y:S02]  /*2dcc0*/  LDC R34, c[0x0][0x230] ;  /* 0x00008c00ff227b82 */ /* 0x010f240000000800 */
[----:B------:R-:W4:Y:S04]  /*2dcd0*/  LDL.LU.64 R96, [R1+0x1d18] ;  /* 0x001d180001607983 */ /* 0x000f280000300a00 */
[----:B------:R-:W4:Y:S01]  /*2dce0*/  LDL.LU.64 R80, [R1+0x1de0] ;  /* 0x001de00001507983 */ /* 0x000f220000300a00 */
[----:B------:R-:W-:Y:S01]  /*2dcf0*/  IADD3 R35, R14, 0x100000, RZ ;  /* 0x001000000e237810 */ /* 0x000fe20007ffe0ff */
[----:B------:R-:W-:Y:S01]  /*2dd00*/  VIADD R13, R13, 0xfffffed9 ;  /* 0xfffffed90d0d7836 */ /* 0x000fe20000000000 */
[----:B------:R-:W3:Y:S01]  /*2dd10*/  LDC R12, c[0x0][0x230] ;  /* 0x00008c00ff0c7b82 */ /* 0x000ee20000000800 */
[----:B------:R-:W4:Y:S04]  /*2dd20*/  LDL.LU.64 R48, [R1+0x1d60] ;  /* 0x001d600001307983 */ /* 0x000f280000300a00 */
[----:B------:R-:W-:Y:S04]  /*2dd30*/  STL.64 [R1+0x1358], R50 ;  /* 0x0013583201007387 */ /* 0x000fe80000100a00 */
[----:B------:R-:W4:Y:S04]  /*2dd40*/  LDL.LU.64 R246, [R1+0x1d58] ;  /* 0x001d580001f67983 */ /* 0x000f280000300a00 */
[----:B------:R-:W-:Y:S04]  /*2dd50*/  LDGSTS.E [R35+-0x64000], desc[UR60][R98.64], !P1 ;  /* 0x9c00000062237fae */ /* 0x000fe8000c92187c */
[----:B------:R2:W-:Y:S01]  /*2dd60*/  LDGSTS.E [R252+-0x6fffc], desc[UR60][R82.64], !P0 ;  /* 0x9000400052fc7fae */ /* 0x0005e2000c12187c */
[----:B------:R-:W-:-:S03]  /*2dd70*/  ISETP.GE.U32.AND P1, PT, R13, 0x7ffffe5a, PT ;  /* 0x7ffffe5a0d00780c */ /* 0x000fc60003f26070 */
[----:B------:R3:W-:Y:S01]  /*2dd80*/  LDGSTS.E [R156+-0x6bffc], desc[UR60][R66.64], !P0 ;  /* 0x94004000429c7fae */ /* 0x0007e2000c12187c */
[----:B------:R-:W-:-:S03]  /*2dd90*/  VIADD R13, R14, 0x100000 ;  /* 0x001000000e0d7836 */ /* 0x000fc60000000000 */
[----:B------:R-:W-:Y:S01]  /*2dda0*/  LDGSTS.E [R11+-0x67ffc], desc[UR60][R50.64], !P0 ;  /* 0x98004000320b7fae */ /* 0x000fe2000c12187c */
[----:B--2---:R-:W-:-:S04]  /*2ddb0*/  IMAD.WIDE R82, R4, 0x4, R112 ;  /* 0x0000000404527825 */ /* 0x004fc800078e0270 */
[C---:B-1----:R-:W-:Y:S01]  /*2ddc0*/  IMAD.WIDE R98, R4.reuse, 0x4, R64 ;  /* 0x0000000404627825 */ /* 0x042fe200078e0240 */
[----:B------:R-:W-:Y:S03]  /*2ddd0*/  STL.64 [R1+0x13a8], R82 ;  /* 0x0013a85201007387 */ /* 0x000fe60000100a00 */
[----:B---3--:R-:W-:Y:S01]  /*2dde0*/  IMAD.WIDE R66, R4, 0x4, R32 ;  /* 0x0000000404427825 */ /* 0x008fe200078e0220 */
[----:B------:R-:W-:Y:S04]  /*2ddf0*/  STL.64 [R1+0x13a0], R98 ;  /* 0x0013a06201007387 */ /* 0x000fe80000100a00 */
[----:B------:R-:W2:Y:S04]  /*2de00*/  LDL.LU.64 R112, [R1+0x1d10] ;  /* 0x001d100001707983 */ /* 0x000ea80000300a00 */
[----:B------:R4:W-:Y:S04]  /*2de10*/  STL.64 [R1+0x13b0], R66 ;  /* 0x0013b04201007387 */ /* 0x0009e80000100a00 */
[----:B------:R-:W3:Y:S04]  /*2de20*/  LDL.LU.64 R64, [R1+0x1d50] ;  /* 0x001d500001407983 */ /* 0x000ee80000300a00 */
[----:B------:R-:W3:Y:S04]  /*2de30*/  LDL.LU.64 R32, [R1+0x1d08] ;  /* 0x001d080001207983 */ /* 0x000ee80000300a00 */
[----:B------:R1:W-:Y:S04]  /*2de40*/  LDGSTS.E [R13+-0x63ffc], desc[UR60][R98.64], !P0 ;  /* 0x9c004000620d7fae */ /* 0x0003e8000c12187c */
[----:B------:R-:W-:Y:S04]  /*2de50*/  LDGSTS.E [R252+-0x6fff8], desc[UR60][R82.64], !P1 ;  /* 0x9000800052fc7fae */ /* 0x000fe8000c92187c */
[----:B------:R4:W-:Y:S01]  /*2de60*/  LDGSTS.E [R156+-0x6bff8], desc[UR60][R66.64], !P1 ;  /* 0x94008000429c7fae */ /* 0x0009e2000c92187c */
[----:B------:R-:W-:Y:S01]  /*2de70*/  VIADD R12, R12, 0xfffffed8 ;  /* 0xfffffed80c0c7836 */ /* 0x000fe20000000000 */
[----:B-1----:R-:W1:Y:S01]  /*2de80*/  LDC R13, c[0x0][0x230] ;  /* 0x00008c00ff0d7b82 */ /* 0x002e620000000800 */
[----:B----4-:R-:W-:-:S02]  /*2de90*/  VIADD R66, R34, 0xfffffebb ;  /* 0xfffffebb22427836 */ /* 0x010fc40000000000 */
[----:B------:R-:W-:-:S05]  /*2dea0*/  IMAD.WIDE R50, R4, 0x4, R230 ;  /* 0x0000000404327825 */ /* 0x000fca00078e02e6 */
[----:B------:R4:W-:Y:S04]  /*2deb0*/  STL.64 [R1+0x13b8], R50 ;  /* 0x0013b83201007387 */ /* 0x0009e80000100a00 */
[----:B------:R4:W-:Y:S04]  /*2dec0*/  LDGSTS.E [R11+-0x67ff8], desc[UR60][R50.64], !P1 ;  /* 0x98008000320b7fae */ /* 0x0009e8000c92187c */
[----:B------:R-:W3:Y:S01]  /*2ded0*/  LDL.LU.64 R230, [R1+0x1d00] ;  /* 0x001d000001e67983 */ /* 0x000ee20000300a00 */
[----:B------:R-:W-:-:S04]  /*2dee0*/  IMAD.WIDE R82, R4, 0x4, R96 ;  /* 0x0000000404527825 */ /* 0x000fc800078e0260 */
[C---:B------:R-:W-:Y:S01]  /*2def0*/  IMAD.WIDE R98, R4.reuse, 0x4, R80 ;  /* 0x0000000404627825 */ /* 0x040fe200078e0250 */
[----:B------:R-:W-:Y:S03]  /*2df00*/  STL.64 [R1+0x13c8], R82 ;  /* 0x0013c85201007387 */ /* 0x000fe60000100a00 */
[C---:B----4-:R-:W-:Y:S01]  /*2df10*/  IMAD.WIDE R50, R4.reuse, 0x4, R48 ;  /* 0x0000000404327825 */ /* 0x050fe200078e0230 */
[----:B------:R3:W-:Y:S04]  /*2df20*/  STL.64 [R1+0x13c0], R98 ;  /* 0x0013c06201007387 */ /* 0x0007e80000100a00 */
[----:B------:R4:W-:Y:S04]  /*2df30*/  STL.64 [R1+0x13d8], R50 ;  /* 0x0013d83201007387 */ /* 0x0009e80000100a00 */
[----:B------:R-:W4:Y:S04]  /*2df40*/  LDL.LU.64 R96, [R1+0x1cf0] ;  /* 0x001cf00001607983 */ /* 0x000f280000300a00 */
[----:B------:R-:W4:Y:S04]  /*2df50*/  LDL.LU.64 R80, [R1+0x1cf8] ;  /* 0x001cf80001507983 */ /* 0x000f280000300a00 */
[----:B------:R-:W4:Y:S01]  /*2df60*/  LDL.LU.64 R48, [R1+0x1ce8] ;  /* 0x001ce80001307983 */ /* 0x000f220000300a00 */
[----:B------:R-:W-:-:S05]  /*2df70*/  IMAD.WIDE R34, R4, 0x4, R246 ;  /* 0x0000000404227825 */ /* 0x000fca00078e02f6 */
[----:B------:R1:W-:Y:S04]  /*2df80*/  STL.64 [R1+0x1428], R34 ;  /* 0x0014282201007387 */ /* 0x0003e80000100a00 */
[----:B------:R-:W4:Y:S01]  /*2df90*/  LDL.LU.64 R246, [R1+0x1ce0] ;  /* 0x001ce00001f67983 */ /* 0x000f220000300a00 */
[----:B------:R-:W-:Y:S02]  /*2dfa0*/  ISETP.GE.U32.AND P0, PT, R12, 0x7ffffe59, PT ;  /* 0x7ffffe590c00780c */ /* 0x000fe40003f06070 */
[----:B------:R-:W-:Y:S01]  /*2dfb0*/  IADD3 R67, R14, 0x100000, RZ ;  /* 0x001000000e437810 */ /* 0x000fe20007ffe0ff */
[----:B------:R-:W1:Y:S04]  /*2dfc0*/  LDC R12, c[0x0][0x230] ;  /* 0x00008c00ff0c7b82 */ /* 0x000e680000000800 */
        /* <DEDUP_REMOVED lines=8> */
[----:B----4-:R-:W-:Y:S01]  /*2e050*/  IMAD.WIDE R50, R4, 0x4, R32 ;  /* 0x0000000404327825 */ /* 0x010fe200078e0220 */
[----:B------:R2:W-:Y:S04]  /*2e060*/  STL.64 [R1+0x1490], R98 ;  /* 0x0014906201007387 */ /* 0x0005e80000100a00 */
[----:B------:R-:W3:Y:S04]  /*2e070*/  LDL.LU.64 R112, [R1+0x1cd0] ;  /* 0x001cd00001707983 */ /* 0x000ee80000300a00 */
[----:B------:R4:W-:Y:S01]  /*2e080*/  STL.64 [R1+0x1d40], R50 ;  /* 0x001d403201007387 */ /* 0x0009e20000100a00 */
[----:B------:R-:W-:-:S03]  /*2e090*/  VIADD R82, R14, 0x100000 ;  /* 0x001000000e527836 */ /* 0x000fc60000000000 */
[----:B------:R-:W3:Y:S04]  /*2e0a0*/  LDL.LU.64 R64, [R1+0x1cd8] ;  /* 0x001cd80001407983 */ /* 0x000ee80000300a00 */
[----:B------:R-:W3:Y:S04]  /*2e0b0*/  LDL.LU.64 R32, [R1+0x1cc8] ;  /* 0x001cc80001207983 */ /* 0x000ee80000300a00 */
[----:B------:R2:W-:Y:S04]  /*2e0c0*/  LDGSTS.E [R82+-0x63ff4], desc[UR60][R98.64], !P0 ;  /* 0x9c00c00062527fae */ /* 0x0005e8000c12187c */
[----:B------:R2:W-:Y:S04]  /*2e0d0*/  LDGSTS.E [R252+-0x60000], desc[UR60][R66.64], !P1 ;  /* 0xa000000042fc7fae */ /* 0x0005e8000c92187c */
[----:B------:R4:W-:Y:S01]  /*2e0e0*/  LDGSTS.E [R156+-0x5c000], desc[UR60][R50.64], !P1 ;  /* 0xa4000000329c7fae */ /* 0x0009e2000c92187c */
[----:B-1----:R-:W-:-:S05]  /*2e0f0*/  IMAD.WIDE R34, R4, 0x4, R230 ;  /* 0x0000000404227825 */ /* 0x002fca00078e02e6 */
[----:B------:R1:W-:Y:S04]  /*2e100*/  STL.64 [R1+0x1d48], R34 ;  /* 0x001d482201007387 */ /* 0x0003e80000100a00 */
[----:B------:R-:W3:Y:S01]  /*2e110*/  LDL.LU.64 R230, [R1+0x1cc0] ;  /* 0x001cc00001e67983 */ /* 0x000ee20000300a00 */
[----:B------:R-:W-:-:S03]  /*2e120*/  VIADD R12, R12, 0xfffffeba ;  /* 0xfffffeba0c0c7836 */ /* 0x000fc60000000000 */
[----:B------:R1:W-:Y:S01]  /*2e130*/  LDGSTS.E [R11+-0x58000], desc[UR60][R34.64], !P1 ;  /* 0xa8000000220b7fae */ /* 0x0003e2000c92187c */
[----:B--2---:R-:W-:-:S04]  /*2e140*/  IMAD.WIDE R82, R4, 0x4, R96 ;  /* 0x0000000404527825 */ /* 0x004fc800078e0260 */
[C---:B------:R-:W-:Y:S01]  /*2e150*/  IMAD.WIDE R98, R4.reuse, 0x4, R80 ;  /* 0x0000000404627825 */ /* 0x040fe200078e0250 */
[----:B------:R3:W-:Y:S03]  /*2e160*/  STL.64 [R1+0x1d58], R82 ;  /* 0x001d585201007387 */ /* 0x0007e60000100a00 */
[C---:B------:R-:W-:Y:S01]  /*2e170*/  IMAD.WIDE R66, R4.reuse, 0x4, R48 ;  /* 0x0000000404427825 */ /* 0x040fe200078e0230 */
[----:B------:R2:W-:Y:S03]  /*2e180*/  STL.64 [R1+0x1d50], R98 ;  /* 0x001d506201007387 */ /* 0x0005e60000100a00 */
[----:B----4-:R-:W-:Y:S01]  /*2e190*/  IMAD.WIDE R50, R4, 0x4, R246 ;  /* 0x0000000404327825 */ /* 0x010fe200078e02f6 */
[----:B------:R4:W-:Y:S01]  /*2e1a0*/  STL.64 [R1+0x1d60], R66 ;  /* 0x001d604201007387 */ /* 0x0009e20000100a00 */
[----:B------:R-:W-:Y:S01]  /*2e1b0*/  ISETP.GE.U32.AND P0, PT, R12, 0x7ffffe3b, PT ;  /* 0x7ffffe3b0c00780c */ /* 0x000fe20003f06070 */
[----:B-1----:R-:W1:Y:S02]  /*2e1c0*/  LDC R34, c[0x0][0x230] ;  /* 0x00008c00ff227b82 */ /* 0x002e640000000800 */
[----:B------:R-:W4:Y:S04]  /*2e1d0*/  LDL.LU.64 R96, [R1+0x1cb0] ;  /* 0x001cb00001607983 */ /* 0x000f280000300a00 */
[----:B------:R-:W4:Y:S01]  /*2e1e0*/  LDL.LU.64 R80, [R1+0x1cb8] ;  /* 0x001cb80001507983 */ /* 0x000f220000300a00 */
[----:B------:R-:W-:Y:S01]  /*2e1f0*/  IADD3 R35, R14, 0x100000, RZ ;  /* 0x001000000e237810 */ /* 0x000fe20007ffe0ff */
[----:B------:R-:W-:Y:S01]  /*2e200*/  VIADD R13, R13, 0xfffffeb9 ;  /* 0xfffffeb90d0d7836 */ /* 0x000fe20000000000 */
[----:B------:R-:W1:Y:S01]  /*2e210*/  LDC R12, c[0x0][0x230] ;  /* 0x00008c00ff0c7b82 */ /* 0x000e620000000800 */
        /* <DEDUP_REMOVED lines=9> */
[----:B---3--:R-:W-:-:S04]  /*2e2b0*/  IMAD.WIDE R82, R4, 0x4, R112 ;  /* 0x0000000404527825 */ /* 0x008fc800078e0270 */
[C---:B--2---:R-:W-:Y:S01]  /*2e2c0*/  IMAD.WIDE R98, R4.reuse, 0x4, R64 ;  /* 0x0000000404627825 */ /* 0x044fe200078e0240 */
[----:B------:R-:W-:Y:S03]  /*2e2d0*/  STL.64 [R1+0x1d78], R82 ;  /* 0x001d785201007387 */ /* 0x000fe60000100a00 */
[----:B----4-:R-:W-:Y:S01]  /*2e2e0*/  IMAD.WIDE R66, R4, 0x4, R32 ;  /* 0x0000000404427825 */ /* 0x010fe200078e0220 */
[----:B------:R-:W-:Y:S04]  /*2e2f0*/  STL.64 [R1+0x1d70], R98 ;  /* 0x001d706201007387 */ /* 0x000fe80000100a00 */
[----:B------:R-:W2:Y:S04]  /*2e300*/  LDL.LU.64 R112, [R1+0x1c90] ;  /* 0x001c900001707983 */ /* 0x000ea80000300a00 */
[----:B------:R3:W-:Y:S04]  /*2e310*/  STL.64 [R1+0x1d80], R66 ;  /* 0x001d804201007387 */ /* 0x0007e80000100a00 */
[----:B------:R-:W4:Y:S04]  /*2e320*/  LDL.LU.64 R64, [R1+0x1c98] ;  /* 0x001c980001407983 */ /* 0x000f280000300a00 */
[----:B------:R-:W4:Y:S04]  /*2e330*/  LDL.LU.64 R32, [R1+0x1c88] ;  /* 0x001c880001207983 */ /* 0x000f280000300a00 */
[----:B------:R1:W-:Y:S04]  /*2e340*/  LDGSTS.E [R13+-0x53ffc], desc[UR60][R98.64], !P0 ;  /* 0xac004000620d7fae */ /* 0x0003e8000c12187c */
[----:B------:R-:W-:Y:S04]  /*2e350*/  LDGSTS.E [R252+-0x5fff8], desc[UR60][R82.64], !P1 ;  /* 0xa000800052fc7fae */ /* 0x000fe8000c92187c */
[----:B------:R3:W-:Y:S01]  /*2e360*/  LDGSTS.E [R156+-0x5bff8], desc[UR60][R66.64], !P1 ;  /* 0xa4008000429c7fae */ /* 0x0007e2000c92187c */
[----:B-1----:R-:W-:Y:S01]  /*2e370*/  VIADD R12, R12, 0xfffffeb8 ;  /* 0xfffffeb80c0c7836 */ /* 0x002fe20000000000 */
[----:B------:R-:W1:Y:S01]  /*2e380*/  LDC R13, c[0x0][0x230] ;  /* 0x00008c00ff0d7b82 */ /* 0x000e620000000800 */
[----:B---3--:R-:W-:-:S02]  /*2e390*/  VIADD R66, R34, 0xfffffe9b ;  /* 0xfffffe9b22427836 */ /* 0x008fc40000000000 */
[----:B------:R-:W-:-:S05]  /*2e3a0*/  IMAD.WIDE R50, R4, 0x4, R230 ;  /* 0x0000000404327825 */ /* 0x000fca00078e02e6 */
[----:B------:R3:W-:Y:S04]  /*2e3b0*/  STL.64 [R1+0x1d88], R50 ;  /* 0x001d883201007387 */ /* 0x0007e80000100a00 */
[----:B------:R3:W-:Y:S04]  /*2e3c0*/  LDGSTS.E [R11+-0x57ff8], desc[UR60][R50.64], !P1 ;  /* 0xa8008000320b7fae */ /* 0x0007e8000c92187c */
[----:B------:R-:W4:Y:S01]  /*2e3d0*/  LDL.LU.64 R230, [R1+0x1c80] ;  /* 0x001c800001e67983 */ /* 0x000f220000300a00 */
        /* <DEDUP_REMOVED lines=9> */
[----:B------:R-:W-:-:S05]  /*2e470*/  IMAD.WIDE R34, R4, 0x4, R246 ;  /* 0x0000000404227825 */ /* 0x000fca00078e02f6 */
[----:B------:R1:W-:Y:S04]  /*2e480*/  STL.64 [R1+0x1da8], R34 ;  /* 0x001da82201007387 */ /* 0x0003e80000100a00 */
[----:B------:R-:W3:Y:S01]  /*2e490*/  LDL.LU.64 R246, [R1+0x1c60] ;  /* 0x001c600001f67983 */ /* 0x000ee20000300a00 */
        /* <DEDUP_REMOVED lines=9> */
[C---:B----4-:R-:W-:Y:S01]  /*2e530*/  IMAD.WIDE R98, R4.reuse, 0x4, R64 ;  /* 0x0000000404627825 */ /* 0x050fe200078e0240 */
[----:B------:R-:W-:Y:S03]  /*2e540*/  STL.64 [R1+0x2138], R66 ;  /* 0x0021384201007387 */ /* 0x000fe60000100a00 */
[----:B---3--:R-:W-:Y:S01]  /*2e550*/  IMAD.WIDE R50, R4, 0x4, R32 ;  /* 0x0000000404327825 */ /* 0x008fe200078e0220 */
        /* <DEDUP_REMOVED lines=35> */
[----:B---3--:R-:W-:-:S03]  /*2e790*/  IMAD.WIDE R82, R4, 0x4, R112 ;  /* 0x0000000404527825 */ /* 0x008fc600078e0270 */
[----:B------:R-:W-:Y:S01]  /*2e7a0*/  LDGSTS.E [R11+-0x47ffc], desc[UR60][R50.64], !P0 ;  /* 0xb8004000320b7fae */ /* 0x000fe2000c12187c */
[----:B--2---:R-:W-:-:S03]  /*2e7b0*/  IMAD.WIDE R98, R4, 0x4, R64 ;  /* 0x0000000404627825 */ /* 0x004fc600078e0240 */
[----:B------:R-:W-:Y:S01]  /*2e7c0*/  STL.64 [R1+0x2178], R82 ;  /* 0x0021785201007387 */ /* 0x000fe20000100a00 */
[----:B----4-:R-:W-:-:S03]  /*2e7d0*/  IMAD.WIDE R66, R4, 0x4, R32 ;  /* 0x0000000404427825 */ /* 0x010fc600078e0220 */
[----:B------:R-:W-:Y:S04]  /*2e7e0*/  STL.64 [R1+0x2170], R98 ;  /* 0x0021706201007387 */ /* 0x000fe80000100a00 */
[----:B------:R-:W2:Y:S01]  /*2e7f0*/  LDL.LU.64 R112, [R1+0x1bd8] ;  /* 0x001bd80001707983 */ /* 0x000ea20000300a00 */
[----:B------:R-:W-:-:S03]  /*2e800*/  VIADD R13, R14, 0x100000 ;  /* 0x001000000e0d7836 */ /* 0x000fc60000000000 */
        /* <DEDUP_REMOVED lines=17> */
[----:B------:R-:W-:Y:S04]  /*2e920*/  STL.64 [R1+0x2190], R98 ;  /* 0x0021906201007387 */ /* 0x000fe80000100a00 */
[----:B------:R4:W-:Y:S04]  /*2e930*/  STL.64 [R1+0x21a0], R50 ;  /* 0x0021a03201007387 */ /* 0x0009e80000100a00 */
[----:B------:R-:W3:Y:S04]  /*2e940*/  LDL.LU.64 R96, [R1+0x19e8] ;  /* 0x0019e80001607983 */ /* 0x000ee80000300a00 */
[----:B------:R-:W3:Y:S04]  /*2e950*/  LDL.LU.64 R80, [R1+0x1c10] ;  /* 0x001c100001507983 */ /* 0x000ee80000300a00 */
[----:B------:R-:W3:Y:S01]  /*2e960*/  LDL.LU.64 R48, [R1+0x1bc0] ;  /* 0x001bc00001307983 */ /* 0x000ee20000300a00 */
[----:B------:R-:W-:-:S05]  /*2e970*/  IMAD.WIDE R34, R4, 0x4, R246 ;  /* 0x0000000404227825 */ /* 0x000fca00078e02f6 */
[----:B------:R-:W-:Y:S04]  /*2e980*/  STL.64 [R1+0x21a8], R34 ;  /* 0x0021a82201007387 */ /* 0x000fe80000100a00 */
[----:B------:R-:W3:Y:S01]  /*2e990*/  LDL.LU.64 R246, [R1+0x1bb8] ;  /* 0x001bb80001f67983 */ /* 0x000ee20000300a00 */
[----:B------:R-:W-:Y:S02]  /*2e9a0*/  ISETP.GE.U32.AND P0, PT, R12, 0x7ffffe19, PT ;  /* 0x7ffffe190c00780c */ /* 0x000fe40003f06070 */
[----:B------:R-:W-:Y:S01]  /*2e9b0*/  IADD3 R67, R14, 0x100000, RZ ;  /* 0x001000000e437810 */ /* 0x000fe20007ffe0ff */
[----:B------:R-:W1:Y:S04]  /*2e9c0*/  LDC R12, c[0x0][0x230] ;  /* 0x00008c00ff0c7b82 */ /* 0x000e680000000800 */
[----:B------:R2:W-:Y:S01]  /*2e9d0*/  LDGSTS.E [R67+-0x43ff8], desc[UR60][R98.64], !P1 ;  /* 0xbc00800062437fae */ /* 0x0005e2000c92187c */
[----:B------:R-:W-:-:S05]  /*2e9e0*/  ISETP.GE.U32.AND P1, PT, R66, 0x7ffffe78, PT ;  /* 0x7ffffe784200780c */ /* 0x000fca0003f26070 */
[----:B------:R-:W-:Y:S04]  /*2e9f0*/  LDGSTS.E [R252+-0x4fff4], desc[UR60][R82.64], !P0 ;  /* 0xb000c00052fc7fae */ /* 0x000fe8000c12187c */
[----:B------:R4:W-:Y:S01]  /*2ea00*/  LDGSTS.E [R156+-0x4bff4], desc[UR60][R50.64], !P0 ;  /* 0xb400c000329c7fae */ /* 0x0009e2000c12187c */
[----:B--2---:R-:W-:-:S03]  /*2ea10*/  IMAD.WIDE R66, R4, 0x4, R112 ;  /* 0x0000000404427825 */ /* 0x004fc600078e0270 */
[----:B------:R-:W-:Y:S04]  /*2ea20*/  LDGSTS.E [R11+-0x47ff4], desc[UR60][R34.64], !P0 ;  /* 0xb800c000220b7fae */ /* 0x000fe8000c12187c */
[----:B------:R2:W-:Y:S01]  /*2ea30*/  STL.64 [R1+0xee8], R66 ;  /* 0x000ee84201007387 */ /* 0x0005e20000100a00 */
[----:B----4-:R-:W-:-:S04]  /*2ea40*/  IMAD.WIDE R50, R4, 0x4, R64 ;  /* 0x0000000404327825 */ /* 0x010fc800078e0240 */
[----:B------:R-:W-:-:S05]  /*2ea50*/  IMAD.WIDE R82, R4, 0x4, R32 ;  /* 0x0000000404527825 */ /* 0x000fca00078e0220 */
        /* <DEDUP_REMOVED lines=8> */
[----:B------:R2:W-:Y:S04]  /*2eae0*/  LDGSTS.E [R156+-0x80000], desc[UR60][R66.64], !P1 ;  /* 0x80000000429c7fae */ /* 0x0005e8000c92187c */
[----:B------:R4:W-:Y:S01]  /*2eaf0*/  LDGSTS.E [R14+-0x7c000], desc[UR60][R50.64], !P1 ;  /* 0x84000000320e7fae */ /* 0x0009e2000c92187c */
[----:B-1----:R-:W-:Y:S01]  /*2eb00*/  IADD3 R252, R13, -0x10a, RZ ;  /* 0xfffffef60dfc7810 */ /* 0x002fe20007ffe0ff */
[----:B--2---:R-:W-:-:S02]  /*2eb10*/  VIADD R66, R12, 0xfffffef5 ;  /* 0xfffffef50c427836 */ /* 0x004fc40000000000 */
[----:B------:R-:W-:-:S05]  /*2eb20*/  IMAD.WIDE R34, R4, 0x4, R230 ;  /* 0x0000000404227825 */ /* 0x000fca00078e02e6 */
[----:B------:R1:W-:Y:S04]  /*2eb30*/  STL.64 [R1+0xef8], R34 ;  /* 0x000ef82201007387 */ /* 0x0003e80000100a00 */
[----:B------:R-:W2:Y:S01]  /*2eb40*/  LDL.LU.64 R230, [R1+0x1ba8] ;  /* 0x001ba80001e67983 */ /* 0x000ea20000300a00 */
[----:B---3--:R-:W-:-:S04]  /*2eb50*/  IMAD.WIDE R82, R4, 0x4, R96 ;  /* 0x0000000404527825 */ /* 0x008fc800078e0260 */
[C---:B------:R-:W-:Y:S01]  /*2eb60*/  IMAD.WIDE R98, R4.reuse, 0x4, R80 ;  /* 0x0000000404627825 */ /* 0x040fe200078e0250 */
[----:B------:R3:W-:Y:S03]  /*2eb70*/  STL.64 [R1+0xf08], R82 ;  /* 0x000f085201007387 */ /* 0x0007e60000100a00 */
[C---:B----4-:R-:W-:Y:S01]  /*2eb80*/  IMAD.WIDE R50, R4.reuse, 0x4, R48 ;  /* 0x0000000404327825 */ /* 0x050fe200078e0230 */
[----:B------:R-:W-:Y:S04]  /*2eb90*/  STL.64 [R1+0xf00], R98 ;  /* 0x000f006201007387 */ /* 0x000fe80000100a00 */
[----:B------:R4:W-:Y:S04]  /*2eba0*/  STL.64 [R1+0xf10], R50 ;  /* 0x000f103201007387 */ /* 0x0009e80000100a00 */
[----:B------:R-:W2:Y:S04]  /*2ebb0*/  LDL.LU.64 R96, [R1+0x19d8] ;  /* 0x0019d80001607983 */ /* 0x000ea80000300a00 */
[----:B------:R-:W2:Y:S04]  /*2ebc0*/  LDL.LU.64 R80, [R1+0x1c00] ;  /* 0x001c000001507983 */ /* 0x000ea80000300a00 */
[----:B------:R-:W2:Y:S01]  /*2ebd0*/  LDL.LU.64 R48, [R1+0x1ba0] ;  /* 0x001ba00001307983 */ /* 0x000ea20000300a00 */
[----:B------:R-:W-:-:S05]  /*2ebe0*/  IMAD.WIDE R12, R4, 0x4, R246 ;  /* 0x00000004040c7825 */ /* 0x000fca00078e02f6 */
[----:B------:R-:W-:Y:S04]  /*2ebf0*/  STL.64 [R1+0xf18], R12 ;  /* 0x000f180c01007387 */ /* 0x000fe80000100a00 */
[----:B------:R-:W2:Y:S01]  /*2ec00*/  LDL.LU.64 R246, [R1+0x1b98] ;  /* 0x001b980001f67983 */ /* 0x000ea20000300a00 */
[----:B------:R-:W-:Y:S01]  /*2ec10*/  ISETP.GE.U32.AND P0, PT, R252, 0x7ffffe77, PT ;  /* 0x7ffffe77fc00780c */ /* 0x000fe20003f06070 */
[C---:B------:R-:W-:Y:S02]  /*2ec20*/  VIADD R11, R15.reuse, 0x100000 ;  /* 0x001000000f0b7836 */ /* 0x040fe40000000000 */
[----:B------:R-:W-:-:S03]  /*2ec30*/  VIADD R252, R15, 0x100000 ;  /* 0x001000000ffc7836 */ /* 0x000fc60000000000 */
[----:B------:R1:W-:Y:S04]  /*2ec40*/  LDGSTS.E [R11+-0x78000], desc[UR60][R34.64], !P1 ;  /* 0x88000000220b7fae */ /* 0x0003e8000c92187c */
[----:B------:R-:W-:Y:S01]  /*2ec50*/  LDGSTS.E [R252+-0x74000], desc[UR60][R98.64], !P1 ;  /* 0x8c00000062fc7fae */ /* 0x000fe2000c92187c */
[----:B------:R-:W-:-:S03]  /*2ec60*/  ISETP.GE.U32.AND P1, PT, R66, 0x7ffffe76, PT ;  /* 0x7ffffe764200780c */ /* 0x000fc60003f26070 */
[----:B------:R3:W-:Y:S04]  /*2ec70*/  LDGSTS.E [R156+-0x7fffc], desc[UR60][R82.64], !P0 ;  /* 0x80004000529c7fae */ /* 0x0007e8000c12187c */
[----:B------:R4:W-:Y:S01]  /*2ec80*/  LDGSTS.E [R14+-0x7bffc], desc[UR60][R50.64], !P0 ;  /* 0x84004000320e7fae */ /* 0x0009e2000c12187c */
[----:B-1----:R-:W1:Y:S03]  /*2ec90*/  LDC R35, c[0x0][0x230] ;  /* 0x00008c00ff237b82 */ /* 0x002e660000000800 */
[----:B------:R-:W-:Y:S05]  /*2eca0*/  LDGSTS.E [R11+-0x77ffc], desc[UR60][R12.64], !P0 ;  /* 0x880040000c0b7fae */ /* 0x000fea000c12187c */
[----:B------:R-:W1:Y:S01]  /*2ecb0*/  LDC R34, c[0x0][0x230] ;  /* 0x00008c00ff227b82 */ /* 0x000e620000000800 */
[----:B------:R-:W-:-:S04]  /*2ecc0*/  IMAD.WIDE R66, R4, 0x4, R112 ;  /* 0x0000000404427825 */ /* 0x000fc800078e0270 */
[C---:B---3--:R-:W-:Y:S01]  /*2ecd0*/  IMAD.WIDE R82, R4.reuse, 0x4, R64 ;  /* 0x0000000404527825 */ /* 0x048fe200078e0240 */
[----:B------:R3:W-:Y:S03]  /*2ece0*/  STL.64 [R1+0xf28], R66 ;  /* 0x000f284201007387 */ /* 0x0007e60000100a00 */
[----:B----4-:R-:W-:Y:S01]  /*2ecf0*/  IMAD.WIDE R50, R4, 0x4, R32 ;  /* 0x0000000404327825 */ /* 0x010fe200078e0220 */
[----:B------:R4:W-:Y:S04]  /*2ed00*/  STL.64 [R1+0xf20], R82 ;  /* 0x000f205201007387 */ /* 0x0009e80000100a00 */
[----:B------:R-:W4:Y:S04]  /*2ed10*/  LDL.LU.64 R112, [R1+0x19c8] ;  /* 0x0019c80001707983 */ /* 0x000f280000300a00 */
[----:B------:R4:W-:Y:S04]  /*2ed20*/  STL.64 [R1+0xf30], R50 ;  /* 0x000f303201007387 */ /* 0x0009e80000100a00 */
[----:B------:R-:W4:Y:S04]  /*2ed30*/  LDL.LU.64 R64, [R1+0x1bf8] ;  /* 0x001bf80001407983 */ /* 0x000f280000300a00 */
[----:B------:R-:W4:Y:S04]  /*2ed40*/  LDL.LU.64 R32, [R1+0x1b90] ;  /* 0x001b900001207983 */ /* 0x000f280000300a00 */
[----:B------:R1:W-:Y:S04]  /*2ed50*/  LDGSTS.E [R252+-0x73ffc], desc[UR60][R82.64], !P0 ;  /* 0x8c00400052fc7fae */ /* 0x0003e8000c12187c */
[----:B------:R3:W-:Y:S04]  /*2ed60*/  LDGSTS.E [R156+-0x7fff8], desc[UR60][R66.64], !P1 ;  /* 0x80008000429c7fae */ /* 0x0007e8000c92187c */
[----:B------:R4:W-:Y:S01]  /*2ed70*/  LDGSTS.E [R14+-0x7bff8], desc[UR60][R50.64], !P1 ;  /* 0x84008000320e7fae */ /* 0x0009e2000c92187c */
[----:B-1----:R-:W-:Y:S01]  /*2ed80*/  VIADD R252, R35, 0xfffffef4 ;  /* 0xfffffef423fc7836 */ /* 0x002fe20000000000 */
[----:B---3--:R-:W-:Y:S01]  /*2ed90*/  IADD3 R66, R34, -0x129, RZ ;  /* 0xfffffed722427810 */ /* 0x008fe20007ffe0ff */
[----:B--2---:R-:W-:-:S05]  /*2eda0*/  IMAD.WIDE R12, R4, 0x4, R230 ;  /* 0x00000004040c7825 */ /* 0x004fca00078e02e6 */
[----:B------:R1:W-:Y:S04]  /*2edb0*/  STL.64 [R1+0xf38], R12 ;  /* 0x000f380c01007387 */ /* 0x0003e80000100a00 */
[----:B------:R-:W2:Y:S01]  /*2edc0*/  LDL.LU.64 R230, [R1+0x1b88] ;  /* 0x001b880001e67983 */ /* 0x000ea20000300a00 */
[----:B----4-:R-:W-:-:S04]  /*2edd0*/  IMAD.WIDE R82, R4, 0x4, R96 ;  /* 0x0000000404527825 */ /* 0x010fc800078e0260 */
[C---:B------:R-:W-:Y:S01]  /*2ede0*/  IMAD.WIDE R98, R4.reuse, 0x4, R80 ;  /* 0x0000000404627825 */ /* 0x040fe200078e0250 */
[----:B------:R3:W-:Y:S03]  /*2edf0*/  STL.64 [R1+0xf48], R82 ;  /* 0x000f485201007387 */ /* 0x0007e60000100a00 */
[C---:B------:R-:W-:Y:S01]  /*2ee00*/  IMAD.WIDE R50, R4.reuse, 0x4, R48 ;  /* 0x0000000404327825 */ /* 0x040fe200078e0230 */
[----:B------:R-:W-:Y:S04]  /*2ee10*/  STL.64 [R1+0xf40], R98 ;  /* 0x000f406201007387 */ /* 0x000fe80000100a00 */
[----:B------:R4:W-:Y:S04]  /*2ee20*/  STL.64 [R1+0xf50], R50 ;  /* 0x000f503201007387 */ /* 0x0009e80000100a00 */
[----:B------:R-:W2:Y:S04]  /*2ee30*/  LDL.LU.64 R96, [R1+0x19d0] ;  /* 0x0019d00001607983 */ /* 0x000ea80000300a00 */
[----:B------:R-:W2:Y:S04]  /*2ee40*/  LDL.LU.64 R80, [R1+0x1bf0] ;  /* 0x001bf00001507983 */ /* 0x000ea80000300a00 */
[----:B------:R-:W2:Y:S01]  /*2ee50*/  LDL.LU.64 R48, [R1+0x1b48] ;  /* 0x001b480001307983 */ /* 0x000ea20000300a00 */
[----:B------:R-:W-:Y:S01]  /*2ee60*/  IMAD.WIDE R34, R4, 0x4, R246 ;  /* 0x0000000404227825 */ /* 0x000fe200078e02f6 */
[----:B------:R-:W-:-:S02]  /*2ee70*/  ISETP.GE.U32.AND P0, PT, R252, 0x7ffffe75, PT ;  /* 0x7ffffe75fc00780c */ /* 0x000fc40003f06070 */
[----:B------:R1:W-:Y:S04]  /*2ee80*/  LDGSTS.E [R11+-0x77ff8], desc[UR60][R12.64], !P1 ;  /* 0x880080000c0b7fae */ /* 0x0003e8000c92187c */
[----:B------:R-:W-:Y:S04]  /*2ee90*/  STL.64 [R1+0xf58], R34 ;  /* 0x000f582201007387 */ /* 0x000fe80000100a00 */
[----:B------:R-:W2:Y:S01]  /*2eea0*/  LDL.LU.64 R246, [R1+0x19f8] ;  /* 0x0019f80001f67983 */ /* 0x000ea20000300a00 */
[----:B------:R-:W-:Y:S01]  /*2eeb0*/  VIADD R252, R15, 0x100000 ;  /* 0x001000000ffc7836 */ /* 0x000fe20000000000 */
[----:B-1----:R-:W1:Y:S04]  /*2eec0*/  LDC R13, c[0x0][0x230] ;  /* 0x00008c00ff0d7b82 */ /* 0x002e680000000800 */
[----:B------:R-:W-:Y:S01]  /*2eed0*/  LDGSTS.E [R252+-0x73ff8], desc[UR60][R98.64], !P1 ;  /* 0x8c00800062fc7fae */ /* 0x000fe2000c92187c */
[----:B------:R-:W-:-:S03]  /*2eee0*/  ISETP.GE.U32.AND P1, PT, R66, 0x7ffffe58, PT ;  /* 0x7ffffe584200780c */ /* 0x000fc60003f26070 */
[----:B------:R3:W-:Y:S01]  /*2eef0*/  LDGSTS.E [R156+-0x7fff4], desc[UR60][R82.64], !P0 ;  /* 0x8000c000529c7fae */ /* 0x0007e2000c12187c */
[----:B------:R-:W1:Y:S03]  /*2ef00*/  LDC R12, c[0x0][0x230] ;  /* 0x00008c00ff0c7b82 */ /* 0x000e660000000800 */
[----:B------:R4:W-:Y:S04]  /*2ef10*/  LDGSTS.E [R14+-0x7bff4], desc[UR60][R50.64], !P0 ;  /* 0x8400c000320e7fae */ /* 0x0009e8000c12187c */
[----:B------:R-:W-:Y:S01]  /*2ef20*/  LDGSTS.E [R11+-0x77ff4], desc[UR60][R34.64], !P0 ;  /* 0x8800c000220b7fae */ /* 0x000fe2000c12187c */
        /* <DEDUP_REMOVED lines=12> */
[----:B-1----:R-:W-:-:S02]  /*2eff0*/  VIADD R252, R13, 0xfffffed6 ;  /* 0xfffffed60dfc7836 */ /* 0x002fc40000000000 */
[----:B---3--:R-:W-:Y:S02]  /*2f000*/  VIADD R66, R12, 0xfffffed5 ;  /* 0xfffffed50c427836 */ /* 0x008fe40000000000 */
        /* <DEDUP_REMOVED lines=17> */
[----:B------:R-:W-:Y:S01]  /*2f120*/  IADD3 R252, R15, 0x100000, RZ ;  /* 0x001000000ffc7810 */ /* 0x000fe20007ffe0ff */
        /* <DEDUP_REMOVED lines=58> */
[----:B-1----:R-:W-:Y:S01]  /*2f4d0*/  IADD3 R252, R13, -0x14a, RZ ;  /* 0xfffffeb60dfc7810 */ /* 0x002fe20007ffe0ff */
[----:B---3--:R-:W-:-:S02]  /*2f4e0*/  VIADD R66, R12, 0xfffffeb5 ;  /* 0xfffffeb50c427836 */ /* 0x008fc40000000000 */
        /* <DEDUP_REMOVED lines=93> */
[----:B------:R2:W-:Y:S04]  /*2fac0*/  STL.64 [R1+0x21e8], R12 ;  /* 0x0021e80c01007387 */ /* 0x0005e80000100a00 */
[----:B------:R-:W2:Y:S01]  /*2fad0*/  LDL.LU.64 R246, [R1+0x1a58] ;  /* 0x001a580001f67983 */ /* 0x000ea20000300a00 */
[----:B------:R-:W-:Y:S01]  /*2fae0*/  IADD3 R252, R15, 0x100000, RZ ;  /* 0x001000000ffc7810 */ /* 0x000fe20007ffe0ff */
[----:B-1----:R-:W1:Y:S04]  /*2faf0*/  LDC R35, c[0x0][0x230] ;  /* 0x00008c00ff237b82 */ /* 0x002e680000000800 */
[----:B------:R-:W-:Y:S01]  /*2fb00*/  LDGSTS.E [R252+-0x44000], desc[UR60][R98.64], !P1 ;  /* 0xbc00000062fc7fae */ /* 0x000fe2000c92187c */
[----:B------:R-:W-:-:S03]  /*2fb10*/  ISETP.GE.U32.AND P1, PT, R66, 0x7ffffe16, PT ;  /* 0x7ffffe164200780c */ /* 0x000fc60003f26070 */
[----:B------:R3:W-:Y:S01]  /*2fb20*/  LDGSTS.E [R156+-0x4fffc], desc[UR60][R82.64], !P0 ;  /* 0xb0004000529c7fae */ /* 0x0007e2000c12187c */
[----:B------:R-:W2:Y:S03]  /*2fb30*/  LDC R34, c[0x0][0x230] ;  /* 0x00008c00ff227b82 */ /* 0x000ea60000000800 */
        /* <DEDUP_REMOVED lines=15> */
[----:B--2---:R-:W-:-:S05]  /*2fc30*/  IMAD.WIDE R12, R4, 0x4, R230 ;  /* 0x00000004040c7825 */ /* 0x004fca00078e02e6 */
[----:B------:R1:W-:Y:S04]  /*2fc40*/  STL.64 [R1+0x2208], R12 ;  /* 0x0022080c01007387 */ /* 0x0003e80000100a00 */
[----:B------:R-:W2:Y:S01]  /*2fc50*/  LDL.LU.64 R230, [R1+0x1a20] ;  /* 0x001a200001e67983 */ /* 0x000ea20000300a00 */
[----:B---3--:R-:W-:Y:S02]  /*2fc60*/  VIADD R66, R34, 0xfffffef3 ;  /* 0xfffffef322427836 */ /* 0x008fe40000000000 */
[----:B----4-:R-:W-:-:S04]  /*2fc70*/  IMAD.WIDE R82, R4, 0x4, R96 ;  /* 0x0000000404527825 */ /* 0x010fc800078e0260 */
[C---:B------:R-:W-:Y:S01]  /*2fc80*/  IMAD.WIDE R98, R4.reuse, 0x4, R80 ;  /* 0x0000000404627825 */ /* 0x040fe200078e0250 */
[----:B------:R-:W-:Y:S03]  /*2fc90*/  STL.64 [R1+0x2218], R82 ;  /* 0x0022185201007387 */ /* 0x000fe60000100a00 */
[C---:B------:R-:W-:Y:S01]  /*2fca0*/  IMAD.WIDE R50, R4.reuse, 0x4, R48 ;  /* 0x0000000404327825 */ /* 0x040fe200078e0230 */
[----:B------:R-:W-:Y:S04]  /*2fcb0*/  STL.64 [R1+0x2210], R98 ;  /* 0x0022106201007387 */ /* 0x000fe80000100a00 */
[----:B------:R3:W-:Y:S04]  /*2fcc0*/  STL.64 [R1+0x2220], R50 ;  /* 0x0022203201007387 */ /* 0x0007e80000100a00 */
[----:B------:R-:W4:Y:S04]  /*2fcd0*/  LDL.LU.64 R96, [R1+0x19a8] ;  /* 0x0019a80001607983 */ /* 0x000f280000300a00 */
[----:B------:R-:W4:Y:S04]  /*2fce0*/  LDL.LU.64 R80, [R1+0x1a50] ;  /* 0x001a500001507983 */ /* 0x000f280000300a00 */
[----:B------:R-:W4:Y:S01]  /*2fcf0*/  LDL.LU.64 R48, [R1+0x1a18] ;  /* 0x001a180001307983 */ /* 0x000f220000300a00 */
[----:B------:R-:W-:Y:S01]  /*2fd00*/  IMAD.WIDE R34, R4, 0x4, R246 ;  /* 0x0000000404227825 */ /* 0x000fe200078e02f6 */
[----:B------:R-:W-:-:S02]  /*2fd10*/  ISETP.GE.U32.AND P0, PT, R252, 0x7ffffe15, PT ;  /* 0x7ffffe15fc00780c */ /* 0x000fc40003f06070 */
[----:B------:R1:W-:Y:S04]  /*2fd20*/  LDGSTS.E [R11+-0x47ff8], desc[UR60][R12.64], !P1 ;  /* 0xb80080000c0b7fae */ /* 0x0003e8000c92187c */
[----:B------:R3:W-:Y:S04]  /*2fd30*/  STL.64 [R1+0x2228], R34 ;  /* 0x0022282201007387 */ /* 0x0007e80000100a00 */
[----:B------:R-:W4:Y:S01]  /*2fd40*/  LDL.LU.64 R246, [R1+0x1a10] ;  /* 0x001a100001f67983 */ /* 0x000f220000300a00 */
[----:B------:R-:W-:Y:S01]  /*2fd50*/  VIADD R252, R15, 0x100000 ;  /* 0x001000000ffc7836 */ /* 0x000fe20000000000 */
[----:B-1----:R-:W1:Y:S04]  /*2fd60*/  LDC R12, c[0x0][0x230] ;  /* 0x00008c00ff0c7b82 */ /* 0x002e680000000800 */
[----:B------:R-:W-:Y:S04]  /*2fd70*/  LDGSTS.E [R252+-0x43ff8], desc[UR60][R98.64], !P1 ;  /* 0xbc00800062fc7fae */ /* 0x000fe8000c92187c */
[----:B------:R-:W-:Y:S01]  /*2fd80*/  LDGSTS.E [R156+-0x4fff4], desc[UR60][R82.64], !P0 ;  /* 0xb000c000529c7fae */ /* 0x000fe2000c12187c */
[----:B------:R-:W1:Y:S03]  /*2fd90*/  LDC R13, c[0x0][0x230] ;  /* 0x00008c00ff0d7b82 */ /* 0x000e660000000800 */
[----:B------:R3:W-:Y:S04]  /*2fda0*/  LDGSTS.E [R14+-0x4bff4], desc[UR60][R50.64], !P0 ;  /* 0xb400c000320e7fae */ /* 0x0007e8000c12187c */
[----:B------:R3:W-:Y:S02]  /*2fdb0*/  LDGSTS.E [R11+-0x47ff4], desc[UR60][R34.64], !P0 ;  /* 0xb800c000220b7fae */ /* 0x0007e4000c12187c */
[----:B---3--:R-:W-:-:S04]  /*2fdc0*/  IMAD.WIDE R50, R4, 0x4, R112 ;  /* 0x0000000404327825 */ /* 0x008fc800078e0270 */
[----:B------:R-:W-:-:S04]  /*2fdd0*/  IMAD.WIDE R34, R4, 0x4, R64 ;  /* 0x0000000404227825 */ /* 0x000fc800078e0240 */
[----:B------:R-:W-:Y:S01]  /*2fde0*/  IMAD.WIDE R82, R4, 0x4, R32 ;  /* 0x0000000404527825 */ /* 0x000fe200078e0220 */
[----:B------:R-:W-:Y:S01]  /*2fdf0*/  STL.64 [R1+0xf68], R50 ;  /* 0x000f683201007387 */ /* 0x000fe20000100a00 */
[----:B------:R-:W-:-:S03]  /*2fe00*/  ISETP.GE.U32.AND P1, PT, R66, 0x7ffffe74, PT ;  /* 0x7ffffe744200780c */ /* 0x000fc60003f26070 */
[----:B------:R4:W-:Y:S01]  /*2fe10*/  STL.64 [R1+0x2230], R82 ;  /* 0x0022305201007387 */ /* 0x0009e20000100a00 */
[----:B------:R-:W-:-:S03]  /*2fe20*/  IADD3 R66, R15, 0x100000, RZ ;  /* 0x001000000f427810 */ /* 0x000fc60007ffe0ff */
[----:B------:R3:W-:Y:S04]  /*2fe30*/  STL.64 [R1+0xf70], R34 ;  /* 0x000f702201007387 */ /* 0x0007e80000100a00 */
[----:B------:R-:W3:Y:S04]  /*2fe40*/  LDL.LU.64 R112, [R1+0x19a0] ;  /* 0x0019a00001707983 */ /* 0x000ee80000300a00 */
[----:B------:R-:W3:Y:S04]  /*2fe50*/  LDL.LU.64 R64, [R1+0x1a48] ;  /* 0x001a480001407983 */ /* 0x000ee80000300a00 */
[----:B------:R-:W3:Y:S04]  /*2fe60*/  LDL.LU.64 R32, [R1+0x1a08] ;  /* 0x001a080001207983 */ /* 0x000ee80000300a00 */
[----:B------:R4:W-:Y:S01]  /*2fe70*/  LDGSTS.E [R66+-0x43ff4], desc[UR60][R82.64], !P0 ;  /* 0xbc00c00052427fae */ /* 0x0009e2000c12187c */
[----:B------:R-:W-:-:S05]  /*2fe80*/  VIADD R252, R16, 0x100000 ;  /* 0x0010000010fc7836 */ /* 0x000fca0000000000 */
[----:B------:R1:W-:Y:S01]  /*2fe90*/  LDGSTS.E [R252+-0x80000], desc[UR60][R50.64], !P1 ;  /* 0x8000000032fc7fae */ /* 0x0003e2000c92187c */
[----:B--2---:R-:W-:-:S03]  /*2fea0*/  IMAD.WIDE R14, R4, 0x4, R230 ;  /* 0x00000004040e7825 */ /* 0x004fc600078e02e6 */
[----:B------:R-:W2:Y:S01]  /*2feb0*/  LDL.LU.64 R230, [R1+0x19c0] ;  /* 0x0019c00001e67983 */ /* 0x000ea20000300a00 */
[----:B----4-:R-:W-:-:S04]  /*2fec0*/  IMAD.WIDE R82, R4, 0x4, R96 ;  /* 0x0000000404527825 */ /* 0x010fc800078e0260 */
[C---:B------:R-:W-:Y:S01]  /*2fed0*/  IMAD.WIDE R98, R4.reuse, 0x4, R80 ;  /* 0x0000000404627825 */ /* 0x040fe200078e0250 */
[----:B------:R-:W-:Y:S03]  /*2fee0*/  STL.64 [R1+0xf80], R82 ;  /* 0x000f805201007387 */ /* 0x000fe60000100a00 */
[C---:B------:R-:W-:Y:S01]  /*2fef0*/  IMAD.WIDE R66, R4.reuse, 0x4, R48 ;  /* 0x0000000404427825 */ /* 0x040fe200078e0230 */
[----:B------:R4:W-:Y:S04]  /*2ff00*/  STL.64 [R1+0xf78], R98 ;  /* 0x000f786201007387 */ /* 0x0009e80000100a00 */
[----:B------:R4:W-:Y:S04]  /*2ff10*/  STL.64 [R1+0xf88], R66 ;  /* 0x000f884201007387 */ /* 0x0009e80000100a00 */
[----:B------:R-:W2:Y:S04]  /*2ff20*/  LDL.LU.64 R96, [R1+0x1998] ;  /* 0x0019980001607983 */ /* 0x000ea80000300a00 */
[----:B------:R-:W2:Y:S04]  /*2ff30*/  LDL.LU.64 R80, [R1+0x1a38] ;  /* 0x001a380001507983 */ /* 0x000ea80000300a00 */
[----:B------:R-:W2:Y:S01]  /*2ff40*/  LDL.LU.64 R48, [R1+0x19b8] ;  /* 0x0019b80001307983 */ /* 0x000ea20000300a00 */
[----:B-1----:R-:W-:-:S05]  /*2ff50*/  IMAD.WIDE R50, R4, 0x4, R246 ;  /* 0x0000000404327825 */ /* 0x002fca00078e02f6 */
[----:B------:R2:W-:Y:S04]  /*2ff60*/  STL.64 [R1+0xf90], R50 ;  /* 0x000f903201007387 */ /* 0x0005e80000100a00 */
[----:B------:R-:W2:Y:S01]  /*2ff70*/  LDL.LU.64 R246, [R1+0x19b0] ;  /* 0x0019b00001f67983 */ /* 0x000ea20000300a00 */
[----:B------:R-:W-:Y:S01]  /*2ff80*/  IADD3 R12, R12, -0x10e, RZ ;  /* 0xfffffef20c0c7810 */ /* 0x000fe20007ffe0ff */
[----:B------:R-:W-:-:S03]  /*2ff90*/  VIADD R156, R16, 0x100000 ;  /* 0x00100000109c7836 */ /* 0x000fc60000000000 */
[----:B------:R-:W-:Y:S01]  /*2ffa0*/  ISETP.GE.U32.AND P0, PT, R12, 0x7ffffe73, PT ;  /* 0x7ffffe730c00780c */ /* 0x000fe20003f06070 */
[C---:B------:R-:W-:Y:S01]  /*2ffb0*/  VIADD R11, R16.reuse, 0x100000 ;  /* 0x00100000100b7836 */ /* 0x040fe20000000000 */
[----:B------:R3:W-:Y:S01]  /*2ffc0*/  LDGSTS.E [R156+-0x7c000], desc[UR60][R34.64], !P1 ;  /* 0x84000000229c7fae */ /* 0x0007e2000c92187c */
[----:B------:R-:W-:Y:S01]  /*2ffd0*/  VIADD R13, R13, 0xfffffef1 ;  /* 0xfffffef10d0d7836 */ /* 0x000fe20000000000 */
[----:B------:R-:W1:Y:S02]  /*2ffe0*/  LDC R12, c[0x0][0x230] ;  /* 0x00008c00ff0c7b82 */ /* 0x000e640000000800 */
[----:B------:R-:W-:Y:S01]  /*2fff0*/  LDGSTS.E [R11+-0x78000], desc[UR60][R14.64], !P1 ;  /* 0x880000000e0b7fae */ /* 0x000fe2000c92187c */
[----:B---3--:R-:W-:-:S05]  /*30000*/  VIADD R35, R16, 0x100000 ;  /* 0x0010000010237836 */ /* 0x008fca0000000000 */
[----:B------:R-:W3:Y:S01]  /*30010*/  LDC R34, c[0x0][0x230] ;  /* 0x00008c00ff227b82 */ /* 0x000ee20000000800 */
[----:B------:R4:W-:Y:S01]  /*30020*/  LDGSTS.E [R35+-0x74000], desc[UR60][R98.64], !P1 ;  /* 0x8c00000062237fae */ /* 0x0009e2000c92187c */
[----:B------:R-:W-:-:S03]  /*30030*/  ISETP.GE.U32.AND P1, PT, R13, 0x7ffffe72, PT ;  /* 0x7ffffe720d00780c */ /* 0x000fc60003f26070 */
[----:B------:R4:W-:Y:S04]  /*30040*/  LDGSTS.E [R252+-0x7fffc], desc[UR60][R82.64], !P0 ;  /* 0x8000400052fc7fae */ /* 0x0009e8000c12187c */
[----:B------:R4:W-:Y:S02]  /*30050*/  LDGSTS.E [R156+-0x7bffc], desc[UR60][R66.64], !P0 ;  /* 0x84004000429c7fae */ /* 0x0009e4000c12187c */
[C---:B----4-:R-:W-:Y:S02]  /*30060*/  IMAD.WIDE R98, R4.reuse, 0x4, R64 ;  /* 0x0000000404627825 */ /* 0x050fe400078e0240 */
[----:B------:R-:W-:Y:S02]  /*30070*/  LDGSTS.E [R11+-0x77ffc], desc[UR60][R50.64], !P0 ;  /* 0x88004000320b7fae */ /* 0x000fe4000c12187c */
[----:B------:R-:W-:-:S04]  /*30080*/  IMAD.WIDE R82, R4, 0x4, R112 ;  /* 0x0000000404527825 */ /* 0x000fc800078e0270 */
[----:B------:R-:W-:Y:S01]  /*30090*/  IMAD.WIDE R66, R4, 0x4, R32 ;  /* 0x0000000404427825 */ /* 0x000fe200078e0220 */
[----:B------:R-:W-:Y:S04]  /*300a0*/  STL.64 [R1+0xfa0], R82 ;  /* 0x000fa05201007387 */ /* 0x000fe80000100a00 */
[----:B------:R-:W-:Y:S01]  /*300b0*/  STL.64 [R1+0xf98], R98 ;  /* 0x000f986201007387 */ /* 0x000fe20000100a00 */
[----:B------:R-:W-:-:S03]  /*300c0*/  VIADD R13, R16, 0x100000 ;  /* 0x00100000100d7836 */ /* 0x000fc60000000000 */
[----:B------:R-:W4:Y:S04]  /*300d0*/  LDL.LU.64 R112, [R1+0x1990] ;  /* 0x0019900001707983 */ /* 0x000f280000300a00 */
[----:B------:R3:W-:Y:S04]  /*300e0*/  STL.64 [R1+0xfa8], R66 ;  /* 0x000fa84201007387 */ /* 0x0007e80000100a00 */
[----:B------:R-:W4:Y:S04]  /*300f0*/  LDL.LU.64 R64, [R1+0x1a40] ;  /* 0x001a400001407983 */ /* 0x000f280000300a00 */
[----:B------:R-:W4:Y:S04]  /*30100*/  LDL.LU.64 R32, [R1+0x1988] ;  /* 0x0019880001207983 */ /* 0x000f280000300a00 */
[----:B------:R3:W-:Y:S04]  /*30110*/  LDGSTS.E [R13+-0x73ffc], desc[UR60][R98.64], !P0 ;  /* 0x8c004000620d7fae */ /* 0x0007e8000c12187c */
[----:B------:R-:W-:Y:S04]  /*30120*/  LDGSTS.E [R252+-0x7fff8], desc[UR60][R82.64], !P1 ;  /* 0x8000800052fc7fae */ /* 0x000fe8000c92187c */
[----:B------:R2:W-:Y:S01]  /*30130*/  LDGSTS.E [R156+-0x7bff8], desc[UR60][R66.64], !P1 ;  /* 0x84008000429c7fae */ /* 0x0005e2000c92187c */
[----:B-1----:R-:W-:Y:S01]  /*30140*/  IADD3 R12, R12, -0x110, RZ ;  /* 0xfffffef00c0c7810 */ /* 0x002fe20007ffe0ff */
[----:B---3--:R-:W1:Y:S01]  /*30150*/  LDC R13, c[0x0][0x230] ;  /* 0x00008c00ff0d7b82 */ /* 0x008e620000000800 */
[----:B--2---:R-:W-:-:S05]  /*30160*/  IMAD.WIDE R50, R4, 0x4, R230 ;  /* 0x0000000404327825 */ /* 0x004fca00078e02e6 */
[----:B------:R2:W-:Y:S04]  /*30170*/  STL.64 [R1+0xfb0], R50 ;  /* 0x000fb03201007387 */ /* 0x0005e80000100a00 */
[----:B------:R2:W-:Y:S04]  /*30180*/  LDGSTS.E [R11+-0x77ff8], desc[UR60][R50.64], !P1 ;  /* 0x88008000320b7fae */ /* 0x0005e8000c92187c */
[----:B------:R-:W3:Y:S01]  /*30190*/  LDL.LU.64 R230, [R1+0x1980] ;  /* 0x0019800001e67983 */ /* 0x000ee20000300a00 */
[----:B------:R-:W-:Y:S02]  /*301a0*/  VIADD R66, R34, 0xfffffed3 ;  /* 0xfffffed322427836 */ /* 0x000fe40000000000 */
[----:B------:R-:W-:-:S04]  /*301b0*/  IMAD.WIDE R82, R4, 0x4, R96 ;  /* 0x0000000404527825 */ /* 0x000fc800078e0260 */
[C---:B------:R-:W-:Y:S01]  /*301c0*/  IMAD.WIDE R98, R4.reuse, 0x4, R80 ;  /* 0x0000000404627825 */ /* 0x040fe200078e0250 */
[----:B------:R1:W-:Y:S03]  /*301d0*/  STL.64 [R1+0xfc0], R82 ;  /* 0x000fc05201007387 */ /* 0x0003e60000100a00 */
[C---:B--2---:R-:W-:Y:S01]  /*301e0*/  IMAD.WIDE R50, R4.reuse, 0x4, R48 ;  /* 0x0000000404327825 */ /* 0x044fe200078e0230 */
        /* <DEDUP_REMOVED lines=8> */
[----:B------:R-:W-:Y:S01]  /*30270*/  ISETP.GE.U32.AND P0, PT, R12, 0x7ffffe71, PT ;  /* 0x7ffffe710c00780c */ /* 0x000fe20003f06070 */
[----:B------:R-:W-:Y:S01]  /*30280*/  VIADD R67, R16, 0x100000 ;  /* 0x0010000010437836 */ /* 0x000fe20000000000 */
[----:B------:R-:W3:Y:S04]  /*30290*/  LDC R12, c[0x0][0x230] ;  /* 0x00008c00ff0c7b82 */ /* 0x000ee80000000800 */
[----:B------:R-:W-:Y:S01]  /*302a0*/  LDGSTS.E [R67+-0x73ff8], desc[UR60][R98.64], !P1 ;  /* 0x8c00800062437fae */ /* 0x000fe2000c92187c */
[----:B------:R-:W-:-:S06]  /*302b0*/  ISETP.GE.U32.AND P1, PT, R66, 0x7ffffe54, PT ;  /* 0x7ffffe544200780c */ /* 0x000fcc0003f26070 */
[----:B------:R1:W-:Y:S04]  /*302c0*/  LDGSTS.E [R252+-0x7fff4], desc[UR60][R82.64], !P0 ;  /* 0x8000c00052fc7fae */ /* 0x0003e8000c12187c */
[----:B------:R2:W-:Y:S04]  /*302d0*/  LDGSTS.E [R156+-0x7bff4], desc[UR60][R50.64], !P0 ;  /* 0x8400c000329c7fae */ /* 0x0005e8000c12187c */
[----:B------:R3:W-:Y:S01]  /*302e0*/  LDGSTS.E [R11+-0x77ff4], desc[UR60][R34.64], !P0 ;  /* 0x8800c000220b7fae */ /* 0x0007e2000c12187c */
[----:B-1----:R-:W-:Y:S02]  /*302f0*/  VIADD R82, R16, 0x100000 ;  /* 0x0010000010527836 */ /* 0x002fe40000000000 */
[----:B----4-:R-:W-:-:S04]  /*30300*/  IMAD.WIDE R66, R4, 0x4, R112 ;  /* 0x0000000404427825 */ /* 0x010fc800078e0270 */
[C---:B--2---:R-:W-:Y:S01]  /*30310*/  IMAD.WIDE R98, R4.reuse, 0x4, R64 ;  /* 0x0000000404627825 */ /* 0x044fe200078e0240 */
[----:B------:R-:W-:Y:S03]  /*30320*/  STL.64 [R1+0x1a38], R66 ;  /* 0x001a384201007387 */ /* 0x000fe60000100a00 */
[C---:B------:R-:W-:Y:S01]  /*30330*/  IMAD.WIDE R50, R4.reuse, 0x4, R32 ;  /* 0x0000000404327825 */ /* 0x040fe200078e0220 */
[----:B------:R1:W-:Y:S04]  /*30340*/  STL.64 [R1+0xfd8], R98 ;  /* 0x000fd86201007387 */ /* 0x0003e80000100a00 */
[----:B------:R-:W2:Y:S04]  /*30350*/  LDL.LU.64 R112, [R1+0x1950] ;  /* 0x0019500001707983 */ /* 0x000ea80000300a00 */
[----:B------:R4:W-:Y:S04]  /*30360*/  STL.64 [R1+0x1a40], R50 ;  /* 0x001a403201007387 */ /* 0x0009e80000100a00 */
[----:B------:R-:W2:Y:S04]  /*30370*/  LDL.LU.64 R64, [R1+0x1958] ;  /* 0x0019580001407983 */ /* 0x000ea80000300a00 */
[----:B------:R-:W2:Y:S04]  /*30380*/  LDL.LU.64 R32, [R1+0x1948] ;  /* 0x0019480001207983 */ /* 0x000ea80000300a00 */
[----:B------:R1:W-:Y:S04]  /*30390*/  LDGSTS.E [R82+-0x73ff4], desc[UR60][R98.64], !P0 ;  /* 0x8c00c00062527fae */ /* 0x0003e8000c12187c */
[----:B------:R4:W-:Y:S04]  /*303a0*/  LDGSTS.E [R252+-0x70000], desc[UR60][R66.64], !P1 ;  /* 0x9000000042fc7fae */ /* 0x0009e8000c92187c */
[----:B------:R4:W-:Y:S01]  /*303b0*/  LDGSTS.E [R156+-0x6c000], desc[UR60][R50.64], !P1 ;  /* 0x94000000329c7fae */ /* 0x0009e2000c92187c */
[----:B---3--:R-:W-:-:S05]  /*303c0*/  IMAD.WIDE R34, R4, 0x4, R230 ;  /* 0x0000000404227825 */ /* 0x008fca00078e02e6 */
[----:B------:R3:W-:Y:S04]  /*303d0*/  STL.64 [R1+0x1a48], R34 ;  /* 0x001a482201007387 */ /* 0x0007e80000100a00 */
[----:B------:R-:W2:Y:S01]  /*303e0*/  LDL.LU.64 R230, [R1+0x1940] ;  /* 0x0019400001e67983 */ /* 0x000ea20000300a00 */
[----:B------:R-:W-:-:S03]  /*303f0*/  IADD3 R12, R12, -0x12e, RZ ;  /* 0xfffffed20c0c7810 */ /* 0x000fc60007ffe0ff */
[----:B------:R3:W-:Y:S01]  /*30400*/  LDGSTS.E [R11+-0x68000], desc[UR60][R34.64], !P1 ;  /* 0x98000000220b7fae */ /* 0x0007e2000c92187c */
[----:B-1----:R-:W-:-:S04]  /*30410*/  IMAD.WIDE R82, R4, 0x4, R96 ;  /* 0x0000000404527825 */ /* 0x002fc800078e0260 */
[C---:B------:R-:W-:Y:S01]  /*30420*/  IMAD.WIDE R98, R4.reuse, 0x4, R80 ;  /* 0x0000000404627825 */ /* 0x040fe200078e0250 */
[----:B------:R2:W-:Y:S03]  /*30430*/  STL.64 [R1+0x1a58], R82 ;  /* 0x001a585201007387 */ /* 0x0005e60000100a00 */
[C---:B----4-:R-:W-:Y:S01]  /*30440*/  IMAD.WIDE R66, R4.reuse, 0x4, R48 ;  /* 0x0000000404427825 */ /* 0x050fe200078e0230 */
[----:B------:R1:W-:Y:S03]  /*30450*/  STL.64 [R1+0x1a50], R98 ;  /* 0x001a506201007387 */ /* 0x0003e60000100a00 */
[----:B------:R-:W-:Y:S01]  /*30460*/  IMAD.WIDE R50, R4, 0x4, R246 ;  /* 0x0000000404327825 */ /* 0x000fe200078e02f6 */
[----:B------:R4:W-:Y:S01]  /*30470*/  STL.64 [R1+0x1a60], R66 ;  /* 0x001a604201007387 */ /* 0x0009e20000100a00 */
[----:B------:R-:W-:Y:S01]  /*30480*/  ISETP.GE.U32.AND P0, PT, R12, 0x7ffffe53, PT ;  /* 0x7ffffe530c00780c */ /* 0x000fe20003f06070 */
[----:B---3--:R-:W3:Y:S02]  /*30490*/  LDC R34, c[0x0][0x230] ;  /* 0x00008c00ff227b82 */ /* 0x008ee40000000800 */
[----:B------:R-:W3:Y:S04]  /*304a0*/  LDL.LU.64 R96, [R1+0x1930] ;  /* 0x0019300001607983 */ /* 0x000ee80000300a00 */
[----:B------:R-:W3:Y:S01]  /*304b0*/  LDL.LU.64 R80, [R1+0x1938] ;  /* 0x0019380001507983 */ /* 0x000ee20000300a00 */
[----:B------:R-:W-:Y:S01]  /*304c0*/  VIADD R35, R16, 0x100000 ;  /* 0x0010000010237836 */ /* 0x000fe20000000000 */
[----:B------:R-:W4:Y:S02]  /*304d0*/  LDC R12, c[0x0][0x230] ;  /* 0x00008c00ff0c7b82 */ /* 0x000f240000000800 */
[----:B------:R-:W3:Y:S04]  /*304e0*/  LDL.LU.64 R48, [R1+0x1928] ;  /* 0x0019280001307983 */ /* 0x000ee80000300a00 */
[----:B------:R4:W-:Y:S04]  /*304f0*/  STL.64 [R1+0x1a68], R50 ;  /* 0x001a683201007387 */ /* 0x0009e80000100a00 */
[----:B------:R-:W3:Y:S01]  /*30500*/  LDL.LU.64 R246, [R1+0x1920] ;  /* 0x0019200001f67983 */ /* 0x000ee20000300a00 */
[----:B------:R-:W-:-:S03]  /*30510*/  VIADD R13, R13, 0xfffffed1 ;  /* 0xfffffed10d0d7836 */ /* 0x000fc60000000000 */
        /* <DEDUP_REMOVED lines=18> */
[----:B------:R-:W-:Y:S01]  /*30640*/  IADD3 R12, R12, -0x130, RZ ;  /* 0xfffffed00c0c7810 */ /* 0x000fe20007ffe0ff */
[----:B-1----:R-:W1:Y:S01]  /*30650*/  LDC R13, c[0x0][0x230] ;  /* 0x00008c00ff0d7b82 */ /* 0x002e620000000800 */
[----:B------:R-:W-:-:S05]  /*30660*/  IMAD.WIDE R50, R4, 0x4, R230 ;  /* 0x0000000404327825 */ /* 0x000fca00078e02e6 */
[----:B------:R1:W-:Y:S04]  /*30670*/  STL.64 [R1+0x1a98], R50 ;  /* 0x001a983201007387 */ /* 0x0003e80000100a00 */
[----:B------:R1:W-:Y:S04]  /*30680*/  LDGSTS.E [R11+-0x67ff8], desc[UR60][R50.64], !P1 ;  /* 0x98008000320b7fae */ /* 0x0003e8000c92187c */
[----:B------:R-:W4:Y:S01]  /*30690*/  LDL.LU.64 R230, [R1+0x1900] ;  /* 0x0019000001e67983 */ /* 0x000f220000300a00 */
[----:B---3--:R-:W-:Y:S02]  /*306a0*/  VIADD R66, R34, 0xfffffeb3 ;  /* 0xfffffeb322427836 */ /* 0x008fe40000000000 */
[----:B------:R-:W-:-:S04]  /*306b0*/  IMAD.WIDE R82, R4, 0x4, R96 ;  /* 0x0000000404527825 */ /* 0x000fc800078e0260 */
[C---:B------:R-:W-:Y:S01]  /*306c0*/  IMAD.WIDE R98, R4.reuse, 0x4, R80 ;  /* 0x0000000404627825 */ /* 0x040fe200078e0250 */
[----:B------:R-:W-:Y:S03]  /*306d0*/  STL.64 [R1+0x1aa8], R82 ;  /* 0x001aa85201007387 */ /* 0x000fe60000100a00 */
[C---:B-1----:R-:W-:Y:S01]  /*306e0*/  IMAD.WIDE R50, R4.reuse, 0x4, R48 ;  /* 0x0000000404327825 */ /* 0x042fe200078e0230 */
        /* <DEDUP_REMOVED lines=10> */
[----:B------:R-:W1:Y:S04]  /*30790*/  LDC R12, c[0x0][0x230] ;  /* 0x00008c00ff0c7b82 */ /* 0x000e680000000800 */
[----:B------:R2:W-:Y:S01]  /*307a0*/  LDGSTS.E [R67+-0x63ff8], desc[UR60][R98.64], !P1 ;  /* 0x9c00800062437fae */ /* 0x0005e2000c92187c */
[----:B------:R-:W-:-:S06]  /*307b0*/  ISETP.GE.U32.AND P1, PT, R66, 0x7ffffe34, PT ;  /* 0x7ffffe344200780c */ /* 0x000fcc0003f26070 */
[----:B------:R-:W-:Y:S04]  /*307c0*/  LDGSTS.E [R252+-0x6fff4], desc[UR60][R82.64], !P0 ;  /* 0x9000c00052fc7fae */ /* 0x000fe8000c12187c */
[----:B------:R1:W-:Y:S04]  /*307d0*/  LDGSTS.E [R156+-0x6bff4], desc[UR60][R50.64], !P0 ;  /* 0x9400c000329c7fae */ /* 0x0003e8000c12187c */
[----:B------:R1:W-:Y:S01]  /*307e0*/  LDGSTS.E [R11+-0x67ff4], desc[UR60][R34.64], !P0 ;  /* 0x9800c000220b7fae */ /* 0x0003e2000c12187c */
[----:B--2---:R-:W-:-:S04]  /*307f0*/  IMAD.WIDE R66, R4, 0x4, R112 ;  /* 0x0000000404427825 */ /* 0x004fc800078e0270 */
[C---:B----4-:R-:W-:Y:S01]  /*30800*/  IMAD.WIDE R98, R4.reuse, 0x4, R64 ;  /* 0x0000000404627825 */ /* 0x050fe200078e0240 */
[----:B------:R-:W-:Y:S03]  /*30810*/  STL.64 [R1+0x1e38], R66 ;  /* 0x001e384201007387 */ /* 0x000fe60000100a00 */
[----:B-1----:R-:W-:Y:S01]  /*30820*/  IMAD.WIDE R50, R4, 0x4, R32 ;  /* 0x0000000404327825 */ /* 0x002fe200078e0220 */
[----:B------:R1:W-:Y:S04]  /*30830*/  STL.64 [R1+0x1ab0], R98 ;  /* 0x001ab06201007387 */ /* 0x0003e80000100a00 */
[----:B------:R-:W2:Y:S01]  /*30840*/  LDL.LU.64 R112, [R1+0x18d0] ;  /* 0x0018d00001707983 */ /* 0x000ea20000300a00 */
[----:B------:R-:W-:-:S03]  /*30850*/  VIADD R82, R16, 0x100000 ;  /* 0x0010000010527836 */ /* 0x000fc60000000000 */
[----:B------:R4:W-:Y:S04]  /*30860*/  STL.64 [R1+0x1e40], R50 ;  /* 0x001e403201007387 */ /* 0x0009e80000100a00 */
[----:B------:R-:W2:Y:S04]  /*30870*/  LDL.LU.64 R64, [R1+0x18d8] ;  /* 0x0018d80001407983 */ /* 0x000ea80000300a00 */
[----:B------:R-:W2:Y:S04]  /*30880*/  LDL.LU.64 R32, [R1+0x18c8] ;  /* 0x0018c80001207983 */ /* 0x000ea80000300a00 */
[----:B------:R3:W-:Y:S04]  /*30890*/  LDGSTS.E [R82+-0x63ff4], desc[UR60][R98.64], !P0 ;  /* 0x9c00c00062527fae */ /* 0x0007e8000c12187c */
[----:B------:R1:W-:Y:S04]  /*308a0*/  LDGSTS.E [R252+-0x60000], desc[UR60][R66.64], !P1 ;  /* 0xa000000042fc7fae */ /* 0x0003e8000c92187c */
[----:B------:R4:W-:Y:S01]  /*308b0*/  LDGSTS.E [R156+-0x5c000], desc[UR60][R50.64], !P1 ;  /* 0xa4000000329c7fae */ /* 0x0009e2000c92187c */
[----:B------:R-:W-:-:S05]  /*308c0*/  IMAD.WIDE R34, R4, 0x4, R230 ;  /* 0x0000000404227825 */ /* 0x000fca00078e02e6 */
[----:B------:R4:W-:Y:S04]  /*308d0*/  STL.64 [R1+0x1e48], R34 ;  /* 0x001e482201007387 */ /* 0x0009e80000100a00 */
[----:B------:R-:W2:Y:S01]  /*308e0*/  LDL.LU.64 R230, [R1+0x18c0] ;  /* 0x0018c00001e67983 */ /* 0x000ea20000300a00 */
[----:B------:R-:W-:-:S03]  /*308f0*/  IADD3 R12, R12, -0x14e, RZ ;  /* 0xfffffeb20c0c7810 */ /* 0x000fc60007ffe0ff */
[----:B------:R4:W-:Y:S01]  /*30900*/  LDGSTS.E [R11+-0x58000], desc[UR60][R34.64], !P1 ;  /* 0xa8000000220b7fae */ /* 0x0009e2000c92187c */
[----:B---3--:R-:W-:-:S04]  /*30910*/  IMAD.WIDE R82, R4, 0x4, R96 ;  /* 0x0000000404527825 */ /* 0x008fc800078e0260 */
[C---:B-1----:R-:W-:Y:S01]  /*30920*/  IMAD.WIDE R98, R4.reuse, 0x4, R80 ;  /* 0x0000000404627825 */ /* 0x042fe200078e0250 */
[----:B------:R2:W-:Y:S03]  /*30930*/  STL.64 [R1+0x1e58], R82 ;  /* 0x001e585201007387 */ /* 0x0005e60000100a00 */
[C---:B------:R-:W-:Y:S01]  /*30940*/  IMAD.WIDE R66, R4.reuse, 0x4, R48 ;  /* 0x0000000404427825 */ /* 0x040fe200078e0230 */
[----:B------:R1:W-:Y:S03]  /*30950*/  STL.64 [R1+0x1e50], R98 ;  /* 0x001e506201007387 */ /* 0x0003e60000100a00 */
[----:B----4-:R-:W-:Y:S01]  /*30960*/  IMAD.WIDE R50, R4, 0x4, R246 ;  /* 0x0000000404327825 */ /* 0x010fe200078e02f6 */
[----:B------:R3:W-:Y:S01]  /*30970*/  STL.64 [R1+0x1e60], R66 ;  /* 0x001e604201007387 */ /* 0x0007e20000100a00 */
[----:B------:R-:W-:Y:S01]  /*30980*/  ISETP.GE.U32.AND P0, PT, R12, 0x7ffffe33, PT ;  /* 0x7ffffe330c00780c */ /* 0x000fe20003f06070 */
[----:B------:R-:W4:Y:S02]  /*30990*/  LDC R34, c[0x0][0x230] ;  /* 0x00008c00ff227b82 */ /* 0x000f240000000800 */
[----:B------:R-:W4:Y:S04]  /*309a0*/  LDL.LU.64 R96, [R1+0x18b0] ;  /* 0x0018b00001607983 */ /* 0x000f280000300a00 */
[----:B------:R-:W4:Y:S01]  /*309b0*/  LDL.LU.64 R80, [R1+0x18b8] ;  /* 0x0018b80001507983 */ /* 0x000f220000300a00 */
[----:B------:R-:W-:Y:S01]  /*309c0*/  VIADD R35, R16, 0x100000 ;  /* 0x0010000010237836 */ /* 0x000fe20000000000 */
[----:B------:R-:W3:Y:S02]  /*309d0*/  LDC R12, c[0x0][0x230] ;  /* 0x00008c00ff0c7b82 */ /* 0x000ee40000000800 */
[----:B------:R-:W4:Y:S04]  /*309e0*/  LDL.LU.64 R48, [R1+0x18a8] ;  /* 0x0018a80001307983 */ /* 0x000f280000300a00 */
[----:B------:R3:W-:Y:S04]  /*309f0*/  STL.64 [R1+0x1e68], R50 ;  /* 0x001e683201007387 */ /* 0x0007e80000100a00 */
[----:B------:R-:W4:Y:S01]  /*30a00*/  LDL.LU.64 R246, [R1+0x18a0] ;  /* 0x0018a00001f67983 */ /* 0x000f220000300a00 */
        /* <DEDUP_REMOVED lines=24> */
[----:B------:R-:W3:Y:S01]  /*30b90*/  LDL.LU.64 R230, [R1+0x1878] ;  /* 0x0018780001e67983 */ /* 0x000ee20000300a00 */
[----:B----4-:R-:W-:Y:S02]  /*30ba0*/  VIADD R66, R34, 0xfffffe93 ;  /* 0xfffffe9322427836 */ /* 0x010fe40000000000 */
[----:B------:R-:W-:-:S04]  /*30bb0*/  IMAD.WIDE R82, R4, 0x4, R96 ;  /* 0x0000000404527825 */ /* 0x000fc800078e0260 */
[C---:B------:R-:W-:Y:S01]  /*30bc0*/  IMAD.WIDE R98, R4.reuse, 0x4, R80 ;  /* 0x0000000404627825 */ /* 0x040fe200078e0250 */
[----:B------:R-:W-:Y:S03]  /*30bd0*/  STL.64 [R1+0x1e98], R82 ;  /* 0x001e985201007387 */ /* 0x000fe60000100a00 */
[C---:B-1----:R-:W-:Y:S01]  /*30be0*/  IMAD.WIDE R50, R4.reuse, 0x4, R48 ;  /* 0x0000000404327825 */ /* 0x042fe200078e0230 */
        /* <DEDUP_REMOVED lines=34> */
[----:B----4-:R-:W-:-:S04]  /*30e10*/  IMAD.WIDE R82, R4, 0x4, R96 ;  /* 0x0000000404527825 */ /* 0x010fc800078e0260 */
[C---:B-1----:R-:W-:Y:S01]  /*30e20*/  IMAD.WIDE R98, R4.reuse, 0x4, R80 ;  /* 0x0000000404627825 */ /* 0x042fe200078e0250 */
[----:B------:R2:W-:Y:S03]  /*30e30*/  STL.64 [R1+0x2258], R82 ;  /* 0x0022585201007387 */ /* 0x0005e60000100a00 */
[C---:B---3--:R-:W-:Y:S01]  /*30e40*/  IMAD.WIDE R66, R4.reuse, 0x4, R48 ;  /* 0x0000000404427825 */ /* 0x048fe200078e0230 */
[----:B------:R1:W-:Y:S03]  /*30e50*/  STL.64 [R1+0x2250], R98 ;  /* 0x0022506201007387 */ /* 0x0003e60000100a00 */
[----:B------:R-:W-:Y:S01]  /*30e60*/  IMAD.WIDE R50, R4, 0x4, R246 ;  /* 0x0000000404327825 */ /* 0x000fe200078e02f6 */
        /* <DEDUP_REMOVED lines=40> */
[----:B------:R-:W-:Y:S04]  /*310f0*/  STL.64 [R1+0x2290], R98 ;  /* 0x0022906201007387 */ /* 0x000fe80000100a00 */
        /* <DEDUP_REMOVED lines=13> */
[----:B------:R3:W-:Y:S01]  /*311d0*/  LDGSTS.E [R156+-0x4bff4], desc[UR60][R50.64], !P0 ;  /* 0xb400c000329c7fae */ /* 0x0007e2000c12187c */
[C---:B--2---:R-:W-:Y:S01]  /*311e0*/  IMAD.WIDE R66, R4.reuse, 0x4, R112 ;  /* 0x0000000404427825 */ /* 0x044fe200078e0270 */
[----:B------:R-:W-:Y:S02]  /*311f0*/  IADD3 R16, R17, 0x100000, RZ ;  /* 0x0010000011107810 */ /* 0x000fe40007ffe0ff */
[----:B------:R1:W-:Y:S04]  /*31200*/  LDGSTS.E [R11+-0x47ff4], desc[UR60][R34.64], !P0 ;  /* 0xb800c000220b7fae */ /* 0x0003e8000c12187c */
[----:B------:R2:W-:Y:S01]  /*31210*/  STL.64 [R1+0xfe0], R66 ;  /* 0x000fe04201007387 */ /* 0x0005e20000100a00 */
[----:B---3--:R-:W-:-:S04]  /*31220*/  IMAD.WIDE R50, R4, 0x4, R64 ;  /* 0x0000000404327825 */ /* 0x008fc800078e0240 */
[----:B------:R-:W-:-:S05]  /*31230*/  IMAD.WIDE R82, R4, 0x4, R32 ;  /* 0x0000000404527825 */ /* 0x000fca00078e0220 */
[----:B------:R4:W-:Y:S01]  /*31240*/  STL.64 [R1+0x22b0], R82 ;  /* 0x0022b05201007387 */ /* 0x0009e20000100a00 */
[----:B------:R-:W-:-:S03]  /*31250*/  VIADD R156, R17, 0x100000 ;  /* 0x00100000119c7836 */ /* 0x000fc60000000000 */
[----:B------:R3:W-:Y:S04]  /*31260*/  STL.64 [R1+0xfe8], R50 ;  /* 0x000fe83201007387 */ /* 0x0007e80000100a00 */
[----:B------:R-:W3:Y:S04]  /*31270*/  LDL.LU.64 R112, [R1+0x1798] ;  /* 0x0017980001707983 */ /* 0x000ee80000300a00 */
[----:B------:R-:W3:Y:S04]  /*31280*/  LDL.LU.64 R64, [R1+0x1800] ;  /* 0x0018000001407983 */ /* 0x000ee80000300a00 */
[----:B------:R-:W3:Y:S04]  /*31290*/  LDL.LU.64 R32, [R1+0x17c8] ;  /* 0x0017c80001207983 */ /* 0x000ee80000300a00 */
[----:B------:R2:W-:Y:S01]  /*312a0*/  LDGSTS.E [R252+-0x43ff4], desc[UR60][R82.64], !P0 ;  /* 0xbc00c00052fc7fae */ /* 0x0005e2000c12187c */
[----:B-1----:R-:W-:-:S03]  /*312b0*/  IMAD.WIDE R34, R4, 0x4, R230 ;  /* 0x0000000404227825 */ /* 0x002fc600078e02e6 */
[----:B------:R1:W-:Y:S04]  /*312c0*/  LDGSTS.E [R156+-0x80000], desc[UR60][R66.64], !P1 ;  /* 0x80000000429c7fae */ /* 0x0003e8000c92187c */
[----:B------:R3:W-:Y:S04]  /*312d0*/  LDGSTS.E [R16+-0x7c000], desc[UR60][R50.64], !P1 ;  /* 0x8400000032107fae */ /* 0x0007e8000c92187c */
[----:B------:R3:W-:Y:S04]  /*312e0*/  STL.64 [R1+0xff0], R34 ;  /* 0x000ff02201007387 */ /* 0x0007e80000100a00 */
[----:B------:R-:W3:Y:S01]  /*312f0*/  LDL.LU.64 R230, [R1+0x17c0] ;  /* 0x0017c00001e67983 */ /* 0x000ee20000300a00 */
[----:B--2---:R-:W-:-:S02]  /*31300*/  VIADD R252, R13, 0xfffffeee ;  /* 0xfffffeee0dfc7836 */ /* 0x004fc40000000000 */
[----:B-1----:R-:W-:Y:S02]  /*31310*/  VIADD R66, R12, 0xfffffeed ;  /* 0xfffffeed0c427836 */ /* 0x002fe40000000000 */
[----:B----4-:R-:W-:-:S04]  /*31320*/  IMAD.WIDE R82, R4, 0x4, R96 ;  /* 0x0000000404527825 */ /* 0x010fc800078e0260 */
[C---:B------:R-:W-:Y:S01]  /*31330*/  IMAD.WIDE R98, R4.reuse, 0x4, R80 ;  /* 0x0000000404627825 */ /* 0x040fe200078e0250 */
[----:B------:R1:W-:Y:S03]  /*31340*/  STL.64 [R1+0x1020], R82 ;  /* 0x0010205201007387 */ /* 0x0003e60000100a00 */
[C---:B---3--:R-:W-:Y:S01]  /*31350*/  IMAD.WIDE R50, R4.reuse, 0x4, R48 ;  /* 0x0000000404327825 */ /* 0x048fe200078e0230 */
[----:B------:R-:W-:Y:S04]  /*31360*/  STL.64 [R1+0x1008], R98 ;  /* 0x0010086201007387 */ /* 0x000fe80000100a00 */
[----:B------:R2:W-:Y:S04]  /*31370*/  STL.64 [R1+0x1038], R50 ;  /* 0x0010383201007387 */ /* 0x0005e80000100a00 */
[----:B------:R-:W3:Y:S04]  /*31380*/  LDL.LU.64 R96, [R1+0x1790] ;  /* 0x0017900001607983 */ /* 0x000ee80000300a00 */
[----:B------:R-:W4:Y:S04]  /*31390*/  LDL.LU.64 R80, [R1+0x17f8] ;  /* 0x0017f80001507983 */ /* 0x000f280000300a00 */
[----:B------:R-:W4:Y:S01]  /*313a0*/  LDL.LU.64 R48, [R1+0x17b8] ;  /* 0x0017b80001307983 */ /* 0x000f220000300a00 */
[----:B------:R-:W-:-:S05]  /*313b0*/  IMAD.WIDE R12, R4, 0x4, R246 ;  /* 0x00000004040c7825 */ /* 0x000fca00078e02f6 */
[----:B------:R2:W-:Y:S04]  /*313c0*/  STL.64 [R1+0x1050], R12 ;  /* 0x0010500c01007387 */ /* 0x0005e80000100a00 */
[----:B------:R-:W4:Y:S01]  /*313d0*/  LDL.LU.64 R246, [R1+0x17b0] ;  /* 0x0017b00001f67983 */ /* 0x000f220000300a00 */
[----:B------:R-:W-:Y:S01]  /*313e0*/  ISETP.GE.U32.AND P0, PT, R252, 0x7ffffe6f, PT ;  /* 0x7ffffe6ffc00780c */ /* 0x000fe20003f06070 */
[C---:B------:R-:W-:Y:S01]  /*313f0*/  VIADD R11, R17.reuse, 0x100000 ;  /* 0x00100000110b7836 */ /* 0x040fe20000000000 */
[----:B------:R-:W-:-:S04]  /*31400*/  IADD3 R252, R17, 0x100000, RZ ;  /* 0x0010000011fc7810 */ /* 0x000fc80007ffe0ff */
[----:B------:R1:W-:Y:S04]  /*31410*/  LDGSTS.E [R11+-0x78000], desc[UR60][R34.64], !P1 ;  /* 0x88000000220b7fae */ /* 0x0003e8000c92187c */
[----:B------:R-:W-:Y:S01]  /*31420*/  LDGSTS.E [R252+-0x74000], desc[UR60][R98.64], !P1 ;  /* 0x8c00000062fc7fae */ /* 0x000fe2000c92187c */
[----:B------:R-:W-:-:S03]  /*31430*/  ISETP.GE.U32.AND P1, PT, R66, 0x7ffffe6e, PT ;  /* 0x7ffffe6e4200780c */ /* 0x000fc60003f26070 */
[----:B------:R2:W-:Y:S04]  /*31440*/  LDGSTS.E [R156+-0x7fffc], desc[UR60][R82.64], !P0 ;  /* 0x80004000529c7fae */ /* 0x0005e8000c12187c */
[----:B------:R2:W-:Y:S01]  /*31450*/  LDGSTS.E [R16+-0x7bffc], desc[UR60][R50.64], !P0 ;  /* 0x8400400032107fae */ /* 0x0005e2000c12187c */
[----:B-1----:R-:W1:Y:S03]  /*31460*/  LDC R35, c[0x0][0x230] ;  /* 0x00008c00ff237b82 */ /* 0x002e660000000800 */
[----:B------:R2:W-:Y:S05]  /*31470*/  LDGSTS.E [R11+-0x77ffc], desc[UR60][R12.64], !P0 ;  /* 0x880040000c0b7fae */ /* 0x0005ea000c12187c */
[----:B------:R-:W1:Y:S01]  /*31480*/  LDC R34, c[0x0][0x230] ;  /* 0x00008c00ff227b82 */ /* 0x000e620000000800 */
[----:B------:R-:W-:-:S04]  /*31490*/  IMAD.WIDE R66, R4, 0x4, R112 ;  /* 0x0000000404427825 */ /* 0x000fc800078e0270 */
[C---:B--2---:R-:W-:Y:S01]  /*314a0*/  IMAD.WIDE R82, R4.reuse, 0x4, R64 ;  /* 0x0000000404527825 */ /* 0x044fe200078e0240 */
[----:B------:R2:W-:Y:S03]  /*314b0*/  STL.64 [R1+0x1090], R66 ;  /* 0x0010904201007387 */ /* 0x0005e60000100a00 */
[C---:B------:R-:W-:Y:S01]  /*314c0*/  IMAD.WIDE R50, R4.reuse, 0x4, R32 ;  /* 0x0000000404327825 */ /* 0x040fe200078e0220 */
[----:B------:R3:W-:Y:S04]  /*314d0*/  STL.64 [R1+0x1068], R82 ;  /* 0x0010685201007387 */ /* 0x0007e80000100a00 */
[----:B------:R-:W4:Y:S04]  /*314e0*/  LDL.LU.64 R112, [R1+0x1788] ;  /* 0x0017880001707983 */ /* 0x000f280000300a00 */
[----:B------:R4:W-:Y:S04]  /*314f0*/  STL.64 [R1+0x1098], R50 ;  /* 0x0010983201007387 */ /* 0x0009e80000100a00 */
[----:B------:R-:W4:Y:S04]  /*31500*/  LDL.LU.64 R64, [R1+0x17a8] ;  /* 0x0017a80001407983 */ /* 0x000f280000300a00 */
[----:B------:R-:W4:Y:S01]  /*31510*/  LDL.LU.64 R32, [R1+0x1780] ;  /* 0x0017800001207983 */ /* 0x000f220000300a00 */
[----:B------:R-:W-:-:S03]  /*31520*/  IMAD.WIDE R12, R4, 0x4, R230 ;  /* 0x00000004040c7825 */ /* 0x000fc600078e02e6 */
[----:B------:R1:W-:Y:S04]  /*31530*/  LDGSTS.E [R252+-0x73ffc], desc[UR60][R82.64], !P0 ;  /* 0x8c00400052fc7fae */ /* 0x0003e8000c12187c */
[----:B------:R2:W-:Y:S04]  /*31540*/  LDGSTS.E [R156+-0x7fff8], desc[UR60][R66.64], !P1 ;  /* 0x80008000429c7fae */ /* 0x0005e8000c92187c */
[----:B------:R4:W-:Y:S04]  /*31550*/  LDGSTS.E [R16+-0x7bff8], desc[UR60][R50.64], !P1 ;  /* 0x8400800032107fae */ /* 0x0009e8000c92187c */
[----:B------:R4:W-:Y:S04]  /*31560*/  STL.64 [R1+0x10a0], R12 ;  /* 0x0010a00c01007387 */ /* 0x0009e80000100a00 */
[----:B------:R-:W4:Y:S01]  /*31570*/  LDL.LU.64 R230, [R1+0x1778] ;  /* 0x0017780001e67983 */ /* 0x000f220000300a00 */
[----:B-1----:R-:W-:-:S02]  /*31580*/  VIADD R252, R35, 0xfffffeec ;  /* 0xfffffeec23fc7836 */ /* 0x002fc40000000000 */
[----:B--2---:R-:W-:Y:S01]  /*31590*/  VIADD R66, R34, 0xfffffecf ;  /* 0xfffffecf22427836 */ /* 0x004fe20000000000 */
[----:B------:R1:W-:Y:S01]  /*315a0*/  LDGSTS.E [R11+-0x77ff8], desc[UR60][R12.64], !P1 ;  /* 0x880080000c0b7fae */ /* 0x0003e2000c92187c */
[----:B---3--:R-:W-:-:S04]  /*315b0*/  IMAD.WIDE R82, R4, 0x4, R96 ;  /* 0x0000000404527825 */ /* 0x008fc800078e0260 */
[C---:B----4-:R-:W-:Y:S01]  /*315c0*/  IMAD.WIDE R98, R4.reuse, 0x4, R80 ;  /* 0x0000000404627825 */ /* 0x050fe200078e0250 */
[----:B------:R2:W-:Y:S03]  /*315d0*/  STL.64 [R1+0x10b0], R82 ;  /* 0x0010b05201007387 */ /* 0x0005e60000100a00 */
[----:B------:R-:W-:Y:S01]  /*315e0*/  IMAD.WIDE R50, R4, 0x4, R48 ;  /* 0x0000000404327825 */ /* 0x000fe200078e0230 */
[----:B------:R-:W-:Y:S01]  /*315f0*/  STL.64 [R1+0x10a8], R98 ;  /* 0x0010a86201007387 */ /* 0x000fe20000100a00 */
[----:B------:R-:W-:Y:S01]  /*31600*/  ISETP.GE.U32.AND P0, PT, R252, 0x7ffffe6d, PT ;  /* 0x7ffffe6dfc00780c */ /* 0x000fe20003f06070 */
[----:B-1----:R-:W1:Y:S02]  /*31610*/  LDC R13, c[0x0][0x230] ;  /* 0x00008c00ff0d7b82 */ /* 0x002e640000000800 */
[----:B------:R3:W-:Y:S04]  /*31620*/  STL.64 [R1+0x10b8], R50 ;  /* 0x0010b83201007387 */ /* 0x0007e80000100a00 */
[----:B------:R-:W4:Y:S01]  /*31630*/  LDL.LU.64 R96, [R1+0x1768] ;  /* 0x0017680001607983 */ /* 0x000f220000300a00 */
[----:B------:R-:W-:Y:S01]  /*31640*/  IMAD.WIDE R34, R4, 0x4, R246 ;  /* 0x0000000404227825 */ /* 0x000fe200078e02f6 */
[----:B------:R-:W1:Y:S02]  /*31650*/  LDC R12, c[0x0][0x230] ;  /* 0x00008c00ff0c7b82 */ /* 0x000e640000000800 */
[----:B------:R-:W4:Y:S04]  /*31660*/  LDL.LU.64 R80, [R1+0x1770] ;  /* 0x0017700001507983 */ /* 0x000f280000300a00 */
[----:B------:R-:W4:Y:S04]  /*31670*/  LDL.LU.64 R48, [R1+0x1760] ;  /* 0x0017600001307983 */ /* 0x000f280000300a00 */
[----:B------:R1:W-:Y:S04]  /*31680*/  STL.64 [R1+0x10c0], R34 ;  /* 0x0010c02201007387 */ /* 0x0003e80000100a00 */
[----:B------:R-:W4:Y:S01]  /*31690*/  LDL.LU.64 R246, [R1+0x1758] ;  /* 0x0017580001f67983 */ /* 0x000f220000300a00 */
[----:B------:R-:W-:-:S05]  /*316a0*/  VIADD R252, R17, 0x100000 ;  /* 0x0010000011fc7836 */ /* 0x000fca0000000000 */
[----:B------:R-:W-:Y:S01]  /*316b0*/  LDGSTS.E [R252+-0x73ff8], desc[UR60][R98.64], !P1 ;  /* 0x8c00800062fc7fae */ /* 0x000fe2000c92187c */
[----:B------:R-:W-:-:S03]  /*316c0*/  ISETP.GE.U32.AND P1, PT, R66, 0x7ffffe50, PT ;  /* 0x7ffffe504200780c */ /* 0x000fc60003f26070 */
[----:B------:R2:W-:Y:S04]  /*316d0*/  LDGSTS.E [R156+-0x7fff4], desc[UR60][R82.64], !P0 ;  /* 0x8000c000529c7fae */ /* 0x0005e8000c12187c */
[----:B------:R3:W-:Y:S04]  /*316e0*/  LDGSTS.E [R16+-0x7bff4], desc[UR60][R50.64], !P0 ;  /* 0x8400c00032107fae */ /* 0x0007e8000c12187c */
[----:B------:R1:W-:Y:S01]  /*316f0*/  LDGSTS.E [R11+-0x77ff4], desc[UR60][R34.64], !P0 ;  /* 0x8800c000220b7fae */ /* 0x0003e2000c12187c */
[----:B------:R-:W-:-:S04]  /*31700*/  IMAD.WIDE R66, R4, 0x4, R112 ;  /* 0x0000000404427825 */ /* 0x000fc800078e0270 */
[C---:B--2---:R-:W-:Y:S01]  /*31710*/  IMAD.WIDE R82, R4.reuse, 0x4, R64 ;  /* 0x0000000404527825 */ /* 0x044fe200078e0240 */
[----:B------:R2:W-:Y:S03]  /*31720*/  STL.64 [R1+0x1ab8], R66 ;  /* 0x001ab84201007387 */ /* 0x0005e60000100a00 */
[C---:B---3--:R-:W-:Y:S01]  /*31730*/  IMAD.WIDE R50, R4.reuse, 0x4, R32 ;  /* 0x0000000404327825 */ /* 0x048fe200078e0220 */
[----:B------:R4:W-:Y:S04]  /*31740*/  STL.64 [R1+0x10c8], R82 ;  /* 0x0010c85201007387 */ /* 0x0009e80000100a00 */
[----:B------:R-:W3:Y:S04]  /*31750*/  LDL.LU.64 R112, [R1+0x1748] ;  /* 0x0017480001707983 */ /* 0x000ee80000300a00 */
[----:B------:R4:W-:Y:S04]  /*31760*/  STL.64 [R1+0x1ac0], R50 ;  /* 0x001ac03201007387 */ /* 0x0009e80000100a00 */
[----:B------:R-:W3:Y:S04]  /*31770*/  LDL.LU.64 R64, [R1+0x1750] ;  /* 0x0017500001407983 */ /* 0x000ee80000300a00 */
[----:B------:R-:W3:Y:S01]  /*31780*/  LDL.LU.64 R32, [R1+0x1740] ;  /* 0x0017400001207983 */ /* 0x000ee20000300a00 */
[----:B-1----:R-:W-:-:S03]  /*31790*/  IMAD.WIDE R34, R4, 0x4, R230 ;  /* 0x0000000404227825 */ /* 0x002fc600078e02e6 */
[----:B------:R1:W-:Y:S04]  /*317a0*/  LDGSTS.E [R252+-0x73ff4], desc[UR60][R82.64], !P0 ;  /* 0x8c00c00052fc7fae */ /* 0x0003e8000c12187c */
[----:B------:R2:W-:Y:S04]  /*317b0*/  LDGSTS.E [R156+-0x70000], desc[UR60][R66.64], !P1 ;  /* 0x90000000429c7fae */ /* 0x0005e8000c92187c */
[----:B------:R4:W-:Y:S04]  /*317c0*/  LDGSTS.E [R16+-0x6c000], desc[UR60][R50.64], !P1 ;  /* 0x9400000032107fae */ /* 0x0009e8000c92187c */
[----:B------:R4:W-:Y:S04]  /*317d0*/  STL.64 [R1+0x1ac8], R34 ;  /* 0x001ac82201007387 */ /* 0x0009e80000100a00 */
[----:B------:R-:W3:Y:S01]  /*317e0*/  LDL.LU.64 R230, [R1+0x1738] ;  /* 0x0017380001e67983 */ /* 0x000ee20000300a00 */
[----:B-1----:R-:W-:Y:S01]  /*317f0*/  IADD3 R252, R13, -0x132, RZ ;  /* 0xfffffece0dfc7810 */ /* 0x002fe20007ffe0ff */
[----:B--2---:R-:W-:-:S02]  /*31800*/  VIADD R66, R12, 0xfffffecd ;  /* 0xfffffecd0c427836 */ /* 0x004fc40000000000 */
[----:B------:R1:W-:Y:S01]  /*31810*/  LDGSTS.E [R11+-0x68000], desc[UR60][R34.64], !P1 ;  /* 0x98000000220b7fae */ /* 0x0003e2000c92187c */
[----:B----4-:R-:W-:-:S04]  /*31820*/  IMAD.WIDE R82, R4, 0x4, R96 ;  /* 0x0000000404527825 */ /* 0x010fc800078e0260 */
[C---:B------:R-:W-:Y:S01]  /*31830*/  IMAD.WIDE R98, R4.reuse, 0x4, R80 ;  /* 0x0000000404627825 */ /* 0x040fe200078e0250 */
        /* <DEDUP_REMOVED lines=19> */
[----:B---3--:R-:W-:-:S04]  /*31970*/  IMAD.WIDE R66, R4, 0x4, R112 ;  /* 0x0000000404427825 */ /* 0x008fc800078e0270 */
[C---:B--2---:R-:W-:Y:S01]  /*31980*/  IMAD.WIDE R82, R4.reuse, 0x4, R64 ;  /* 0x0000000404527825 */ /* 0x044fe200078e0240 */
[----:B------:R2:W-:Y:S03]  /*31990*/  STL.64 [R1+0x1af8], R66 ;  /* 0x001af84201007387 */ /* 0x0005e60000100a00 */
[C---:B----4-:R-:W-:Y:S01]  /*319a0*/  IMAD.WIDE R50, R4.reuse, 0x4, R32 ;  /* 0x0000000404327825 */ /* 0x050fe200078e0220 */
[----:B------:R3:W-:Y:S04]  /*319b0*/  STL.64 [R1+0x1af0], R82 ;  /* 0x001af05201007387 */ /* 0x0007e80000100a00 */
[----:B------:R-:W4:Y:S04]  /*319c0*/  LDL.LU.64 R112, [R1+0x1708] ;  /* 0x0017080001707983 */ /* 0x000f280000300a00 */
[----:B------:R3:W-:Y:S04]  /*319d0*/  STL.64 [R1+0x1b00], R50 ;  /* 0x001b003201007387 */ /* 0x0007e80000100a00 */
[----:B------:R-:W4:Y:S04]  /*319e0*/  LDL.LU.64 R64, [R1+0x1710] ;  /* 0x0017100001407983 */ /* 0x000f280000300a00 */
[----:B------:R-:W4:Y:S01]  /*319f0*/  LDL.LU.64 R32, [R1+0x1700] ;  /* 0x0017000001207983 */ /* 0x000f220000300a00 */
[----:B-1----:R-:W-:-:S03]  /*31a00*/  IMAD.WIDE R12, R4, 0x4, R230 ;  /* 0x00000004040c7825 */ /* 0x002fc600078e02e6 */
[----:B------:R1:W-:Y:S04]  /*31a10*/  LDGSTS.E [R252+-0x63ffc], desc[UR60][R82.64], !P0 ;  /* 0x9c00400052fc7fae */ /* 0x0003e8000c12187c */
[----:B------:R2:W-:Y:S04]  /*31a20*/  LDGSTS.E [R156+-0x6fff8], desc[UR60][R66.64], !P1 ;  /* 0x90008000429c7fae */ /* 0x0005e8000c92187c */
[----:B------:R3:W-:Y:S04]  /*31a30*/  LDGSTS.E [R16+-0x6bff8], desc[UR60][R50.64], !P1 ;  /* 0x9400800032107fae */ /* 0x0007e8000c92187c */
[----:B------:R3:W-:Y:S04]  /*31a40*/  STL.64 [R1+0x1b08], R12 ;  /* 0x001b080c01007387 */ /* 0x0007e80000100a00 */
[----:B------:R-:W4:Y:S01]  /*31a50*/  LDL.LU.64 R230, [R1+0x16f8] ;  /* 0x0016f80001e67983 */ /* 0x000f220000300a00 */
[----:B-1----:R-:W-:Y:S01]  /*31a60*/  VIADD R252, R35, 0xfffffecc ;  /* 0xfffffecc23fc7836 */ /* 0x002fe20000000000 */
[----:B--2---:R-:W-:-:S02]  /*31a70*/  IADD3 R66, R34, -0x151, RZ ;  /* 0xfffffeaf22427810 */ /* 0x004fc40007ffe0ff */
[----:B------:R1:W-:Y:S01]  /*31a80*/  LDGSTS.E [R11+-0x67ff8], desc[UR60][R12.64], !P1 ;  /* 0x980080000c0b7fae */ /* 0x0003e2000c92187c */
[----:B---3--:R-:W-:-:S04]  /*31a90*/  IMAD.WIDE R82, R4, 0x4, R96 ;  /* 0x0000000404527825 */ /* 0x008fc800078e0260 */
[C---:B------:R-:W-:Y:S01]  /*31aa0*/  IMAD.WIDE R98, R4.reuse, 0x4, R80 ;  /* 0x0000000404627825 */ /* 0x040fe200078e0250 */
[----:B------:R2:W-:Y:S03]  /*31ab0*/  STL.64 [R1+0x1b18], R82 ;  /* 0x001b185201007387 */ /* 0x0005e60000100a00 */
[----:B------:R-:W-:Y:S01]  /*31ac0*/  IMAD.WIDE R50, R4, 0x4, R48 ;  /* 0x0000000404327825 */ /* 0x000fe200078e0230 */
[----:B------:R-:W-:Y:S01]  /*31ad0*/  STL.64 [R1+0x1b10], R98 ;  /* 0x001b106201007387 */ /* 0x000fe20000100a00 */
[----:B------:R-:W-:Y:S01]  /*31ae0*/  ISETP.GE.U32.AND P0, PT, R252, 0x7ffffe4d, PT ;  /* 0x7ffffe4dfc00780c */ /* 0x000fe20003f06070 */
[----:B-1----:R-:W1:Y:S02]  /*31af0*/  LDC R13, c[0x0][0x230] ;  /* 0x00008c00ff0d7b82 */ /* 0x002e640000000800 */
[----:B------:R3:W-:Y:S04]  /*31b00*/  STL.64 [R1+0x1b20], R50 ;  /* 0x001b203201007387 */ /* 0x0007e80000100a00 */
[----:B------:R-:W3:Y:S01]  /*31b10*/  LDL.LU.64 R96, [R1+0x16e8] ;  /* 0x0016e80001607983 */ /* 0x000ee20000300a00 */
[----:B------:R-:W-:Y:S01]  /*31b20*/  IMAD.WIDE R34, R4, 0x4, R246 ;  /* 0x0000000404227825 */ /* 0x000fe200078e02f6 */
[----:B------:R-:W1:Y:S02]  /*31b30*/  LDC R12, c[0x0][0x230] ;  /* 0x00008c00ff0c7b82 */ /* 0x000e640000000800 */
[----:B------:R-:W3:Y:S04]  /*31b40*/  LDL.LU.64 R80, [R1+0x16f0] ;  /* 0x0016f00001507983 */ /* 0x000ee80000300a00 */
[----:B------:R-:W3:Y:S04]  /*31b50*/  LDL.LU.64 R48, [R1+0x16e0] ;  /* 0x0016e00001307983 */ /* 0x000ee80000300a00 */
[----:B------:R1:W-:Y:S04]  /*31b60*/  STL.64 [R1+0x1b28], R34 ;  /* 0x001b282201007387 */ /* 0x0003e80000100a00 */
[----:B------:R-:W3:Y:S01]  /*31b70*/  LDL.LU.64 R246, [R1+0x16d8] ;  /* 0x0016d80001f67983 */ /* 0x000ee20000300a00 */
[----:B------:R-:W-:-:S05]  /*31b80*/  VIADD R252, R17, 0x100000 ;  /* 0x0010000011fc7836 */ /* 0x000fca0000000000 */
[----:B------:R-:W-:Y:S01]  /*31b90*/  LDGSTS.E [R252+-0x63ff8], desc[UR60][R98.64], !P1 ;  /* 0x9c00800062fc7fae */ /* 0x000fe2000c92187c */
[----:B------:R-:W-:-:S03]  /*31ba0*/  ISETP.GE.U32.AND P1, PT, R66, 0x7ffffe30, PT ;  /* 0x7ffffe304200780c */ /* 0x000fc60003f26070 */
[----:B------:R2:W-:Y:S04]  /*31bb0*/  LDGSTS.E [R156+-0x6fff4], desc[UR60][R82.64], !P0 ;  /* 0x9000c000529c7fae */ /* 0x0005e8000c12187c */
[----:B------:R3:W-:Y:S04]  /*31bc0*/  LDGSTS.E [R16+-0x6bff4], desc[UR60][R50.64], !P0 ;  /* 0x9400c00032107fae */ /* 0x0007e8000c12187c */
[----:B------:R1:W-:Y:S01]  /*31bd0*/  LDGSTS.E [R11+-0x67ff4], desc[UR60][R34.64], !P0 ;  /* 0x9800c000220b7fae */ /* 0x0003e2000c12187c */
[----:B----4-:R-:W-:-:S04]  /*31be0*/  IMAD.WIDE R66, R4, 0x4, R112 ;  /* 0x0000000404427825 */ /* 0x010fc800078e0270 */
[C---:B--2---:R-:W-:Y:S01]  /*31bf0*/  IMAD.WIDE R82, R4.reuse, 0x4, R64 ;  /* 0x0000000404527825 */ /* 0x044fe200078e0240 */
[----:B------:R2:W-:Y:S03]  /*31c00*/  STL.64 [R1+0x1eb8], R66 ;  /* 0x001eb84201007387 */ /* 0x0005e60000100a00 */
[C---:B---3--:R-:W-:Y:S01]  /*31c10*/  IMAD.WIDE R50, R4.reuse, 0x4, R32 ;  /* 0x0000000404327825 */ /* 0x048fe200078e0220 */
        /* <DEDUP_REMOVED lines=29> */
[----:B------:R-:W-:-:S05]  /*31df0*/  IADD3 R252, R17, 0x100000, RZ ;  /* 0x0010000011fc7810 */ /* 0x000fca0007ffe0ff */
        /* <DEDUP_REMOVED lines=59> */
[----:B-1----:R-:W-:Y:S01]  /*321b0*/  IADD3 R252, R13, -0x172, RZ ;  /* 0xfffffe8e0dfc7810 */ /* 0x002fe20007ffe0ff */
[----:B--2---:R-:W-:-:S02]  /*321c0*/  VIADD R66, R12, 0xfffffe8d ;  /* 0xfffffe8d0c427836 */ /* 0x004fc40000000000 */
        /* <DEDUP_REMOVED lines=42> */
[----:B------:R-:W-:Y:S03]  /*32470*/  STL.64 [R1+0x2318], R82 ;  /* 0x0023185201007387 */ /* 0x000fe60000100a00 */
        /* <DEDUP_REMOVED lines=15> */
[----:B------:R-:W-:Y:S04]  /*32570*/  LDGSTS.E [R156+-0x4fff4], desc[UR60][R82.64], !P0 ;  /* 0xb000c000529c7fae */ /* 0x000fe8000c12187c */
[----:B------:R2:W-:Y:S01]  /*32580*/  LDGSTS.E [R16+-0x4bff4], desc[UR60][R50.64], !P0 ;  /* 0xb400c00032107fae */ /* 0x0005e2000c12187c */
[----:B------:R-:W-:-:S03]  /*32590*/  VIADD R17, R18, 0x100000 ;  /* 0x0010000012117836 */ /* 0x000fc60000000000 */
[----:B------:R1:W-:Y:S01]  /*325a0*/  LDGSTS.E [R11+-0x47ff4], desc[UR60][R34.64], !P0 ;  /* 0xb800c000220b7fae */ /* 0x0003e2000c12187c */
[----:B----4-:R-:W-:-:S05]  /*325b0*/  IMAD.WIDE R66, R4, 0x4, R112 ;  /* 0x0000000404427825 */ /* 0x010fca00078e0270 */
[----:B------:R3:W-:Y:S01]  /*325c0*/  STL.64 [R1+0x10d0], R66 ;  /* 0x0010d04201007387 */ /* 0x0007e20000100a00 */
[----:B--2---:R-:W-:-:S04]  /*325d0*/  IMAD.WIDE R50, R4, 0x4, R64 ;  /* 0x0000000404327825 */ /* 0x004fc800078e0240 */
[----:B------:R-:W-:-:S05]  /*325e0*/  IMAD.WIDE R82, R4, 0x4, R32 ;  /* 0x0000000404527825 */ /* 0x000fca00078e0220 */
[----:B------:R2:W-:Y:S01]  /*325f0*/  STL.64 [R1+0x2330], R82 ;  /* 0x0023305201007387 */ /* 0x0005e20000100a00 */
[----:B------:R-:W-:-:S03]  /*32600*/  VIADD R16, R18, 0x100000 ;  /* 0x0010000012107836 */ /* 0x000fc60000000000 */
[----:B------:R4:W-:Y:S04]  /*32610*/  STL.64 [R1+0x10d8], R50 ;  /* 0x0010d83201007387 */ /* 0x0009e80000100a00 */
[----:B------:R-:W4:Y:S04]  /*32620*/  LDL.LU.64 R112, [R1+0x1598] ;  /* 0x0015980001707983 */ /* 0x000f280000300a00 */
[----:B------:R-:W4:Y:S01]  /*32630*/  LDL.LU.64 R64, [R1+0x1600] ;  /* 0x0016000001407983 */ /* 0x000f220000300a00 */
[----:B-1----:R-:W-:-:S03]  /*32640*/  IMAD.WIDE R34, R4, 0x4, R230 ;  /* 0x0000000404227825 */ /* 0x002fc600078e02e6 */
[----:B------:R-:W4:Y:S04]  /*32650*/  LDL.LU.64 R32, [R1+0x15c8] ;  /* 0x0015c80001207983 */ /* 0x000f280000300a00 */
[----:B------:R1:W-:Y:S04]  /*32660*/  LDGSTS.E [R156+-0x43ff4], desc[UR60][R82.64], !P0 ;  /* 0xbc00c000529c7fae */ /* 0x0003e8000c12187c */
[----:B------:R3:W-:Y:S04]  /*32670*/  LDGSTS.E [R17+-0x80000], desc[UR60][R66.64], !P1 ;  /* 0x8000000042117fae */ /* 0x0007e8000c92187c */
[----:B------:R4:W-:Y:S04]  /*32680*/  LDGSTS.E [R16+-0x7c000], desc[UR60][R50.64], !P1 ;  /* 0x8400000032107fae */ /* 0x0009e8000c92187c */
[----:B------:R4:W-:Y:S04]  /*32690*/  STL.64 [R1+0x10e0], R34 ;  /* 0x0010e02201007387 */ /* 0x0009e80000100a00 */
[----:B------:R-:W4:Y:S01]  /*326a0*/  LDL.LU.64 R230, [R1+0x15c0] ;  /* 0x0015c00001e67983 */ /* 0x000f220000300a00 */
[----:B-1----:R-:W-:-:S02]  /*326b0*/  VIADD R156, R13, 0xfffffeea ;  /* 0xfffffeea0d9c7836 */ /* 0x002fc40000000000 */
[----:B------:R-:W-:Y:S02]  /*326c0*/  VIADD R252, R12, 0xfffffee9 ;  /* 0xfffffee90cfc7836 */ /* 0x000fe40000000000 */
[----:B---3--:R-:W-:-:S04]  /*326d0*/  IMAD.WIDE R66, R4, 0x4, R96 ;  /* 0x0000000404427825 */ /* 0x008fc800078e0260 */
[C---:B--2---:R-:W-:Y:S01]  /*326e0*/  IMAD.WIDE R82, R4.reuse, 0x4, R80 ;  /* 0x0000000404527825 */ /* 0x044fe200078e0250 */
[----:B------:R1:W-:Y:S03]  /*326f0*/  STL.64 [R1+0x1130], R66 ;  /* 0x0011304201007387 */ /* 0x0003e60000100a00 */
        /* <DEDUP_REMOVED lines=10> */
[C---:B------:R-:W-:Y:S01]  /*327a0*/  VIADD R156, R18.reuse, 0x100000 ;  /* 0x00100000129c7836 */ /* 0x040fe20000000000 */
[----:B------:R-:W-:-:S05]  /*327b0*/  IADD3 R11, R18, 0x100000, RZ ;  /* 0x00100000120b7810 */ /* 0x000fca0007ffe0ff */
        /* <DEDUP_REMOVED lines=8> */
[----:B--2---:R-:W-:-:S04]  /*32840*/  IMAD.WIDE R66, R4, 0x4, R112 ;  /* 0x0000000404427825 */ /* 0x004fc800078e0270 */
[C---:B------:R-:W-:Y:S01]  /*32850*/  IMAD.WIDE R82, R4.reuse, 0x4, R64 ;  /* 0x0000000404527825 */ /* 0x040fe200078e0240 */
[----:B------:R4:W-:Y:S03]  /*32860*/  STL.64 [R1+0x1190], R66 ;  /* 0x0011904201007387 */ /* 0x0009e60000100a00 */
[C---:B---3--:R-:W-:Y:S01]  /*32870*/  IMAD.WIDE R50, R4.reuse, 0x4, R32 ;  /* 0x0000000404327825 */ /* 0x048fe200078e0220 */
[----:B------:R2:W-:Y:S04]  /*32880*/  STL.64 [R1+0x1188], R82 ;  /* 0x0011885201007387 */ /* 0x0005e80000100a00 */
[----:B------:R-:W3:Y:S04]  /*32890*/  LDL.LU.64 R112, [R1+0x1588] ;  /* 0x0015880001707983 */ /* 0x000ee80000300a00 */
[----:B------:R2:W-:Y:S04]  /*328a0*/  STL.64 [R1+0x1198], R50 ;  /* 0x0011983201007387 */ /* 0x0005e80000100a00 */
[----:B------:R-:W3:Y:S04]  /*328b0*/  LDL.LU.64 R64, [R1+0x15a8] ;  /* 0x0015a80001407983 */ /* 0x000ee80000300a00 */
[----:B------:R-:W3:Y:S01]  /*328c0*/  LDL.LU.64 R32, [R1+0x1580] ;  /* 0x0015800001207983 */ /* 0x000ee20000300a00 */
[----:B------:R-:W-:-:S03]  /*328d0*/  IMAD.WIDE R12, R4, 0x4, R230 ;  /* 0x00000004040c7825 */ /* 0x000fc600078e02e6 */
[----:B------:R1:W-:Y:S04]  /*328e0*/  LDGSTS.E [R156+-0x73ffc], desc[UR60][R82.64], !P0 ;  /* 0x8c004000529c7fae */ /* 0x0003e8000c12187c */
[----:B------:R4:W-:Y:S04]  /*328f0*/  LDGSTS.E [R17+-0x7fff8], desc[UR60][R66.64], !P1 ;  /* 0x8000800042117fae */ /* 0x0009e8000c92187c */
[----:B------:R2:W-:Y:S04]  /*32900*/  LDGSTS.E [R16+-0x7bff8], desc[UR60][R50.64], !P1 ;  /* 0x8400800032107fae */ /* 0x0005e8000c92187c */
[----:B------:R2:W-:Y:S04]  /*32910*/  STL.64 [R1+0x11a0], R12 ;  /* 0x0011a00c01007387 */ /* 0x0005e80000100a00 */
[----:B------:R-:W3:Y:S01]  /*32920*/  LDL.LU.64 R230, [R1+0x1578] ;  /* 0x0015780001e67983 */ /* 0x000ee20000300a00 */
[----:B-1----:R-:W-:Y:S01]  /*32930*/  IADD3 R156, R35, -0x118, RZ ;  /* 0xfffffee8239c7810 */ /* 0x002fe20007ffe0ff */
[----:B------:R-:W-:-:S02]  /*32940*/  VIADD R252, R34, 0xfffffecb ;  /* 0xfffffecb22fc7836 */ /* 0x000fc40000000000 */
[----:B------:R1:W-:Y:S01]  /*32950*/  LDGSTS.E [R11+-0x77ff8], desc[UR60][R12.64], !P1 ;  /* 0x880080000c0b7fae */ /* 0x0003e2000c92187c */
[----:B----4-:R-:W-:-:S04]  /*32960*/  IMAD.WIDE R66, R4, 0x4, R96 ;  /* 0x0000000404427825 */ /* 0x010fc800078e0260 */
[C---:B--2---:R-:W-:Y:S01]  /*32970*/  IMAD.WIDE R82, R4.reuse, 0x4, R80 ;  /* 0x0000000404527825 */ /* 0x044fe200078e0250 */
[----:B------:R3:W-:Y:S03]  /*32980*/  STL.64 [R1+0x11b0], R66 ;  /* 0x0011b04201007387 */ /* 0x0007e60000100a00 */
[----:B------:R-:W-:Y:S01]  /*32990*/  IMAD.WIDE R50, R4, 0x4, R48 ;  /* 0x0000000404327825 */ /* 0x000fe200078e0230 */
[----:B------:R2:W-:Y:S01]  /*329a0*/  STL.64 [R1+0x11a8], R82 ;  /* 0x0011a85201007387 */ /* 0x0005e20000100a00 */
        /* <DEDUP_REMOVED lines=32> */
[----:B------:R-:W-:-:S02]  /*32bb0*/  IADD3 R252, R12, -0x137, RZ ;  /* 0xfffffec90cfc7810 */ /* 0x000fc40007ffe0ff */
[----:B------:R1:W-:Y:S01]  /*32bc0*/  LDGSTS.E [R11+-0x68000], desc[UR60][R34.64], !P1 ;  /* 0x98000000220b7fae */ /* 0x0003e2000c92187c */
[----:B--2---:R-:W-:-:S04]  /*32bd0*/  IMAD.WIDE R66, R4, 0x4, R96 ;  /* 0x0000000404427825 */ /* 0x004fc800078e0260 */
[C---:B---3--:R-:W-:Y:S01]  /*32be0*/  IMAD.WIDE R82, R4.reuse, 0x4, R80 ;  /* 0x0000000404527825 */ /* 0x048fe200078e0250 */
[----:B------:R4:W-:Y:S03]  /*32bf0*/  STL.64 [R1+0x1408], R66 ;  /* 0x0014084201007387 */ /* 0x0009e60000100a00 */
[----:B------:R-:W-:Y:S01]  /*32c00*/  IMAD.WIDE R50, R4, 0x4, R48 ;  /* 0x0000000404327825 */ /* 0x000fe200078e0230 */
[----:B------:R2:W-:Y:S01]  /*32c10*/  STL.64 [R1+0x13f0], R82 ;  /* 0x0013f05201007387 */ /* 0x0005e20000100a00 */
        /* <DEDUP_REMOVED lines=32> */
[----:B------:R-:W-:Y:S01]  /*32e20*/  VIADD R252, R34, 0xfffffeab ;  /* 0xfffffeab22fc7836 */ /* 0x000fe20000000000 */
        /* <DEDUP_REMOVED lines=77> */
[----:B------:R-:W-:-:S02]  /*33300*/  VIADD R252, R34, 0xfffffe8b ;  /* 0xfffffe8b22fc7836 */ /* 0x000fc40000000000 */
        /* <DEDUP_REMOVED lines=96> */
[----:B------:R-:W-:Y:S01]  /*33910*/  ISETP.GE.U32.AND P1, PT, R252, 0x7ffffe68, PT ;  /* 0x7ffffe68fc00780c */ /* 0x000fe20003f26070 */
[----:B------:R-:W-:Y:S01]  /*33920*/  VIADD R18, R18, 0x100000 ;  /* 0x0010000012127836 */ /* 0x000fe20000000000 */
[----:B------:R-:W3:Y:S01]  /*33930*/  LDC R252, c[0x0][0x230] ;  /* 0x00008c00fffc7b82 */ /* 0x000ee20000000800 */
[----:B------:R2:W-:Y:S04]  /*33940*/  LDGSTS.E [R17+-0x4fff4], desc[UR60][R66.64], !P0 ;  /* 0xb000c00042117fae */ /* 0x0005e8000c12187c */
[----:B------:R1:W-:Y:S04]  /*33950*/  LDGSTS.E [R16+-0x4bff4], desc[UR60][R50.64], !P0 ;  /* 0xb400c00032107fae */ /* 0x0003e8000c12187c */
[----:B------:R1:W-:Y:S01]  /*33960*/  LDGSTS.E [R11+-0x47ff4], desc[UR60][R34.64], !P0 ;  /* 0xb800c000220b7fae */ /* 0x0003e2000c12187c */
[----:B--2---:R-:W-:-:S02]  /*33970*/  VIADD R17, R19, 0x100000 ;  /* 0x0010000013117836 */ /* 0x004fc40000000000 */
[----:B----4-:R-:W-:-:S05]  /*33980*/  IMAD.WIDE R66, R4, 0x4, R112 ;  /* 0x0000000404427825 */ /* 0x010fca00078e0270 */
[----:B------:R3:W-:Y:S01]  /*33990*/  STL.64 [R1+0x10f8], R66 ;  /* 0x0010f84201007387 */ /* 0x0007e20000100a00 */
[----:B-1----:R-:W-:-:S04]  /*339a0*/  IMAD.WIDE R50, R4, 0x4, R64 ;  /* 0x0000000404327825 */ /* 0x002fc800078e0240 */
[----:B------:R-:W-:-:S05]  /*339b0*/  IMAD.WIDE R82, R4, 0x4, R32 ;  /* 0x0000000404527825 */ /* 0x000fca00078e0220 */
[----:B------:R1:W-:Y:S01]  /*339c0*/  STL.64 [R1+0x23b0], R82 ;  /* 0x0023b05201007387 */ /* 0x0003e20000100a00 */
[----:B------:R-:W-:-:S03]  /*339d0*/  VIADD R16, R19, 0x100000 ;  /* 0x0010000013107836 */ /* 0x000fc60000000000 */
[----:B------:R2:W-:Y:S04]  /*339e0*/  STL.64 [R1+0x1100], R50 ;  /* 0x0011003201007387 */ /* 0x0005e80000100a00 */
[----:B------:R-:W4:Y:S04]  /*339f0*/  LDL.LU.64 R112, [R1+0x838] ;  /* 0x0008380001707983 */ /* 0x000f280000300a00 */
[----:B------:R-:W4:Y:S01]  /*33a00*/  LDL.LU.64 R64, [R1+0x840] ;  /* 0x0008400001407983 */ /* 0x000f220000300a00 */
[----:B------:R-:W-:-:S03]  /*33a10*/  IMAD.WIDE R34, R4, 0x4, R230 ;  /* 0x0000000404227825 */ /* 0x000fc600078e02e6 */
[----:B------:R-:W4:Y:S04]  /*33a20*/  LDL.LU.64 R32, [R1+0x830] ;  /* 0x0008300001207983 */ /* 0x000f280000300a00 */
[----:B------:R-:W-:Y:S04]  /*33a30*/  LDGSTS.E [R18+-0x43ff4], desc[UR60][R82.64], !P0 ;  /* 0xbc00c00052127fae */ /* 0x000fe8000c12187c */
[----:B------:R3:W-:Y:S04]  /*33a40*/  LDGSTS.E [R17+-0x80000], desc[UR60][R66.64], !P1 ;  /* 0x8000000042117fae */ /* 0x0007e8000c92187c */
[----:B------:R2:W-:Y:S04]  /*33a50*/  LDGSTS.E [R16+-0x7c000], desc[UR60][R50.64], !P1 ;  /* 0x8400000032107fae */ /* 0x0005e8000c92187c */
[----:B------:R2:W-:Y:S04]  /*33a60*/  STL.64 [R1+0x10f0], R34 ;  /* 0x0010f02201007387 */ /* 0x0005e80000100a00 */
[----:B------:R-:W4:Y:S01]  /*33a70*/  LDL.LU.64 R230, [R1+0x828] ;  /* 0x0008280001e67983 */ /* 0x000f220000300a00 */
[----:B------:R-:W-:-:S05]  /*33a80*/  IADD3 R11, R19, 0x100000, RZ ;  /* 0x00100000130b7810 */ /* 0x000fca0007ffe0ff */
[----:B------:R2:W-:Y:S01]  /*33a90*/  LDGSTS.E [R11+-0x78000], desc[UR60][R34.64], !P1 ;  /* 0x88000000220b7fae */ /* 0x0005e2000c92187c */
[----:B---3--:R-:W-:-:S04]  /*33aa0*/  IMAD.WIDE R66, R4, 0x4, R96 ;  /* 0x0000000404427825 */ /* 0x008fc800078e0260 */
[C---:B-1----:R-:W-:Y:S01]  /*33ab0*/  IMAD.WIDE R82, R4.reuse, 0x4, R80 ;  /* 0x0000000404527825 */ /* 0x042fe200078e0250 */
        /* <DEDUP_REMOVED lines=10> */
[----:B------:R-:W-:Y:S02]  /*33b60*/  VIADD R18, R12, 0xfffffee6 ;  /* 0xfffffee60c127836 */ /* 0x000fe40000000000 */
[----:B------:R-:W-:Y:S01]  /*33b70*/  VIADD R156, R13, 0xfffffee5 ;  /* 0xfffffee50d9c7836 */ /* 0x000fe20000000000 */
[----:B------:R-:W3:Y:S02]  /*33b80*/  LDC R12, c[0x0][0x230] ;  /* 0x00008c00ff0c7b82 */ /* 0x000ee40000000800 */
[----:B------:R-:W-:Y:S01]  /*33b90*/  ISETP.GE.U32.AND P0, PT, R18, 0x7ffffe67, PT ;  /* 0x7ffffe671200780c */ /* 0x000fe20003f06070 */
[----:B------:R-:W-:-:S05]  /*33ba0*/  VIADD R18, R19, 0x100000 ;  /* 0x0010000013127836 */ /* 0x000fca0000000000 */
[----:B------:R-:W-:Y:S01]  /*33bb0*/  LDGSTS.E [R18+-0x74000], desc[UR60][R82.64], !P1 ;  /* 0x8c00000052127fae */ /* 0x000fe2000c92187c */
[----:B------:R-:W-:Y:S01]  /*33bc0*/  ISETP.GE.U32.AND P1, PT, R156, 0x7ffffe66, PT ;  /* 0x7ffffe669c00780c */ /* 0x000fe20003f26070 */
[----:B------:R-:W3:Y:S05]  /*33bd0*/  LDC R13, c[0x0][0x230] ;  /* 0x00008c00ff0d7b82 */ /* 0x000eea0000000800 */
[----:B------:R4:W-:Y:S04]  /*33be0*/  LDGSTS.E [R17+-0x7fffc], desc[UR60][R66.64], !P0 ;  /* 0x8000400042117fae */ /* 0x0009e8000c12187c */
[----:B------:R2:W-:Y:S04]  /*33bf0*/  LDGSTS.E [R16+-0x7bffc], desc[UR60][R50.64], !P0 ;  /* 0x8400400032107fae */ /* 0x0005e8000c12187c */
[----:B------:R2:W-:Y:S01]  /*33c00*/  LDGSTS.E [R11+-0x77ffc], desc[UR60][R34.64], !P0 ;  /* 0x88004000220b7fae */ /* 0x0005e2000c12187c */
[----:B----4-:R-:W-:-:S04]  /*33c10*/  IMAD.WIDE R66, R4, 0x4, R112 ;  /* 0x0000000404427825 */ /* 0x010fc800078e0270 */
[C---:B-1----:R-:W-:Y:S01]  /*33c20*/  IMAD.WIDE R82, R4.reuse, 0x4, R64 ;  /* 0x0000000404527825 */ /* 0x042fe200078e0240 */
[----:B------:R3:W-:Y:S03]  /*33c30*/  STL.64 [R1+0x1140], R66 ;  /* 0x0011404201007387 */ /* 0x0007e60000100a00 */
[C---:B--2---:R-:W-:Y:S01]  /*33c40*/  IMAD.WIDE R50, R4.reuse, 0x4, R32 ;  /* 0x0000000404327825 */ /* 0x044fe200078e0220 */
[----:B------:R1:W-:Y:S04]  /*33c50*/  STL.64 [R1+0x1120], R82 ;  /* 0x0011205201007387 */ /* 0x0003e80000100a00 */
[----:B------:R-:W2:Y:S04]  /*33c60*/  LDL.LU.64 R112, [R1+0x778] ;  /* 0x0007780001707983 */ /* 0x000ea80000300a00 */
[----:B------:R4:W-:Y:S04]  /*33c70*/  STL.64 [R1+0x1138], R50 ;  /* 0x0011383201007387 */ /* 0x0009e80000100a00 */
[----:B------:R-:W2:Y:S04]  /*33c80*/  LDL.LU.64 R64, [R1+0x800] ;  /* 0x0008000001407983 */ /* 0x000ea80000300a00 */
[----:B------:R-:W2:Y:S01]  /*33c90*/  LDL.LU.64 R32, [R1+0x770] ;  /* 0x0007700001207983 */ /* 0x000ea20000300a00 */
[----:B------:R-:W-:-:S03]  /*33ca0*/  IMAD.WIDE R34, R4, 0x4, R230 ;  /* 0x0000000404227825 */ /* 0x000fc600078e02e6 */
[----:B------:R-:W-:Y:S04]  /*33cb0*/  LDGSTS.E [R18+-0x73ffc], desc[UR60][R82.64], !P0 ;  /* 0x8c00400052127fae */ /* 0x000fe8000c12187c */
[----:B------:R3:W-:Y:S04]  /*33cc0*/  LDGSTS.E [R17+-0x7fff8], desc[UR60][R66.64], !P1 ;  /* 0x8000800042117fae */ /* 0x0007e8000c92187c */
[----:B------:R4:W-:Y:S04]  /*33cd0*/  LDGSTS.E [R16+-0x7bff8], desc[UR60][R50.64], !P1 ;  /* 0x8400800032107fae */ /* 0x0009e8000c92187c */
[----:B------:R4:W-:Y:S04]  /*33ce0*/  STL.64 [R1+0x1150], R34 ;  /* 0x0011502201007387 */ /* 0x0009e80000100a00 */
[----:B------:R-:W2:Y:S04]  /*33cf0*/  LDL.LU.64 R230, [R1+0x768] ;  /* 0x0007680001e67983 */ /* 0x000ea80000300a00 */
[----:B------:R4:W-:Y:S01]  /*33d00*/  LDGSTS.E [R11+-0x77ff8], desc[UR60][R34.64], !P1 ;  /* 0x88008000220b7fae */ /* 0x0009e2000c92187c */
[----:B---3--:R-:W-:-:S04]  /*33d10*/  IMAD.WIDE R66, R4, 0x4, R96 ;  /* 0x0000000404427825 */ /* 0x008fc800078e0260 */
[C---:B-1----:R-:W-:Y:S01]  /*33d20*/  IMAD.WIDE R82, R4.reuse, 0x4, R80 ;  /* 0x0000000404527825 */ /* 0x042fe200078e0250 */
        /* <DEDUP_REMOVED lines=10> */
[----:B------:R-:W-:Y:S01]  /*33dd0*/  IADD3 R18, R252, -0x11c, RZ ;  /* 0xfffffee4fc127810 */ /* 0x000fe20007ffe0ff */
[----:B------:R-:W-:Y:S01]  /*33de0*/  VIADD R156, R12, 0xfffffec7 ;  /* 0xfffffec70c9c7836 */ /* 0x000fe20000000000 */
[----:B------:R-:W4:Y:S02]  /*33df0*/  LDC R252, c[0x0][0x230] ;  /* 0x00008c00fffc7b82 */ /* 0x000f240000000800 */
[----:B------:R-:W-:Y:S01]  /*33e00*/  ISETP.GE.U32.AND P0, PT, R18, 0x7ffffe65, PT ;  /* 0x7ffffe651200780c */ /* 0x000fe20003f06070 */
[----:B------:R-:W-:-:S05]  /*33e10*/  VIADD R18, R19, 0x100000 ;  /* 0x0010000013127836 */ /* 0x000fca0000000000 */
[----:B------:R-:W-:Y:S01]  /*33e20*/  LDGSTS.E [R18+-0x73ff8], desc[UR60][R82.64], !P1 ;  /* 0x8c00800052127fae */ /* 0x000fe2000c92187c */
[----:B------:R-:W-:Y:S01]  /*33e30*/  ISETP.GE.U32.AND P1, PT, R156, 0x7ffffe48, PT ;  /* 0x7ffffe489c00780c */ /* 0x000fe20003f26070 */
[----:B------:R-:W4:Y:S05]  /*33e40*/  LDC R12, c[0x0][0x230] ;  /* 0x00008c00ff0c7b82 */ /* 0x000f2a0000000800 */
[----:B------:R2:W-:Y:S04]  /*33e50*/  LDGSTS.E [R17+-0x7fff4], desc[UR60][R66.64], !P0 ;  /* 0x8000c00042117fae */ /* 0x0005e8000c12187c */
[----:B------:R3:W-:Y:S04]  /*33e60*/  LDGSTS.E [R16+-0x7bff4], desc[UR60][R50.64], !P0 ;  /* 0x8400c00032107fae */ /* 0x0007e8000c12187c */
[----:B------:R3:W-:Y:S01]  /*33e70*/  LDGSTS.E [R11+-0x77ff4], desc[UR60][R34.64], !P0 ;  /* 0x8800c000220b7fae */ /* 0x0007e2000c12187c */
[----:B--2---:R-:W-:-:S04]  /*33e80*/  IMAD.WIDE R66, R4, 0x4, R112 ;  /* 0x0000000404427825 */ /* 0x004fc800078e0270 */
[C---:B-1----:R-:W-:Y:S01]  /*33e90*/  IMAD.WIDE R82, R4.reuse, 0x4, R64 ;  /* 0x0000000404527825 */ /* 0x042fe200078e0240 */
[----:B------:R4:W-:Y:S03]  /*33ea0*/  STL.64 [R1+0x1320], R66 ;  /* 0x0013204201007387 */ /* 0x0009e60000100a00 */
[C---:B---3--:R-:W-:Y:S01]  /*33eb0*/  IMAD.WIDE R50, R4.reuse, 0x4, R32 ;  /* 0x0000000404327825 */ /* 0x048fe200078e0220 */
        /* <DEDUP_REMOVED lines=12> */
[----:B----4-:R-:W-:-:S04]  /*33f80*/  IMAD.WIDE R66, R4, 0x4, R96 ;  /* 0x0000000404427825 */ /* 0x010fc800078e0260 */
[C---:B-1----:R-:W-:Y:S01]  /*33f90*/  IMAD.WIDE R82, R4.reuse, 0x4, R80 ;  /* 0x0000000404527825 */ /* 0x042fe200078e0250 */
[----:B------:R2:W-:Y:S03]  /*33fa0*/  STL.64 [R1+0x1340], R66 ;  /* 0x0013404201007387 */ /* 0x0005e60000100a00 */
[C---:B---3--:R-:W-:Y:S01]  /*33fb0*/  IMAD.WIDE R50, R4.reuse, 0x4, R48 ;  /* 0x0000000404327825 */ /* 0x048fe200078e0230 */
        /* <DEDUP_REMOVED lines=8> */
[----:B------:R-:W-:Y:S01]  /*34040*/  VIADD R18, R252, 0xfffffec6 ;  /* 0xfffffec6fc127836 */ /* 0x000fe20000000000 */
[----:B------:R-:W-:Y:S01]  /*34050*/  IADD3 R156, R13, -0x13b, RZ ;  /* 0xfffffec50d9c7810 */ /* 0x000fe20007ffe0ff */
[----:B------:R-:W4:Y:S03]  /*34060*/  LDC R252, c[0x0][0x230] ;  /* 0x00008c00fffc7b82 */ /* 0x000f260000000800 */
[----:B------:R-:W-:Y:S01]  /*34070*/  ISETP.GE.U32.AND P0, PT, R18, 0x7ffffe47, PT ;  /* 0x7ffffe471200780c */ /* 0x000fe20003f06070 */
[----:B------:R-:W-:-:S04]  /*34080*/  VIADD R18, R19, 0x100000 ;  /* 0x0010000013127836 */ /* 0x000fc80000000000 */
[----:B------:R-:W4:Y:S01]  /*34090*/  LDC R13, c[0x0][0x230] ;  /* 0x00008c00ff0d7b82 */ /* 0x000f220000000800 */
[----:B------:R-:W-:Y:S01]  /*340a0*/  LDGSTS.E [R18+-0x64000], desc[UR60][R82.64], !P1 ;  /* 0x9c00000052127fae */ /* 0x000fe2000c92187c */
[----:B------:R-:W-:-:S06]  /*340b0*/  ISETP.GE.U32.AND P1, PT, R156, 0x7ffffe46, PT ;  /* 0x7ffffe469c00780c */ /* 0x000fcc0003f26070 */
        /* <DEDUP_REMOVED lines=31> */
[----:B------:R-:W-:Y:S02]  /*342b0*/  VIADD R18, R252, 0xfffffec4 ;  /* 0xfffffec4fc127836 */ /* 0x000fe40000000000 */
[----:B------:R-:W-:Y:S01]  /*342c0*/  VIADD R156, R12, 0xfffffea7 ;  /* 0xfffffea70c9c7836 */ /* 0x000fe20000000000 */
[----:B------:R-:W4:Y:S02]  /*342d0*/  LDC R252, c[0x0][0x230] ;  /* 0x00008c00fffc7b82 */ /* 0x000f240000000800 */
[----:B------:R-:W-:-:S02]  /*342e0*/  ISETP.GE.U32.AND P0, PT, R18, 0x7ffffe45, PT ;  /* 0x7ffffe451200780c */ /* 0x000fc40003f06070 */
[----:B------:R-:W-:-:S04]  /*342f0*/  IADD3 R18, R19, 0x100000, RZ ;  /* 0x0010000013127810 */ /* 0x000fc80007ffe0ff */
[----:B------:R-:W4:Y:S01]  /*34300*/  LDC R12, c[0x0][0x230] ;  /* 0x00008c00ff0c7b82 */ /* 0x000f220000000800 */
[----:B------:R-:W-:Y:S01]  /*34310*/  LDGSTS.E [R18+-0x63ff8], desc[UR60][R82.64], !P1 ;  /* 0x9c00800052127fae */ /* 0x000fe2000c92187c */
[----:B------:R-:W-:-:S05]  /*34320*/  ISETP.GE.U32.AND P1, PT, R156, 0x7ffffe28, PT ;  /* 0x7ffffe289c00780c */ /* 0x000fca0003f26070 */
        /* <DEDUP_REMOVED lines=25> */
[----:B------:R-:W4:Y:S01]  /*344c0*/  LDL.LU.64 R96, [R1+0x618] ;  /* 0x0006180001607983 */ /* 0x000f220000300a00 */
[----:B------:R-:W-:-:S03]  /*344d0*/  IMAD.WIDE R34, R4, 0x4, R246 ;  /* 0x0000000404227825 */ /* 0x000fc600078e02f6 */
[----:B------:R-:W4:Y:S04]  /*344e0*/  LDL.LU.64 R80, [R1+0x620] ;  /* 0x0006200001507983 */ /* 0x000f280000300a00 */
[----:B------:R-:W4:Y:S04]  /*344f0*/  LDL.LU.64 R48, [R1+0x610] ;  /* 0x0006100001307983 */ /* 0x000f280000300a00 */
[----:B------:R3:W-:Y:S04]  /*34500*/  STL.64 [R1+0x1fe8], R34 ;  /* 0x001fe82201007387 */ /* 0x0007e80000100a00 */
[----:B------:R-:W4:Y:S01]  /*34510*/  LDL.LU.64 R246, [R1+0x608] ;  /* 0x0006080001f67983 */ /* 0x000f220000300a00 */
[----:B------:R-:W-:-:S02]  /*34520*/  VIADD R18, R252, 0xfffffea6 ;  /* 0xfffffea6fc127836 */ /* 0x000fc40000000000 */
        /* <DEDUP_REMOVED lines=70> */
[----:B------:R3:W-:Y:S01]  /*34990*/  STL.64 [R1+0x23e0], R50 ;  /* 0x0023e03201007387 */ /* 0x0007e20000100a00 */
[----:B------:R-:W-:-:S03]  /*349a0*/  IMAD.WIDE R34, R4, 0x4, R246 ;  /* 0x0000000404227825 */ /* 0x000fc600078e02f6 */
[----:B------:R-:W4:Y:S04]  /*349b0*/  LDL.LU.64 R96, [R1+0x510] ;  /* 0x0005100001607983 */ /* 0x000f280000300a00 */
[----:B------:R-:W4:Y:S04]  /*349c0*/  LDL.LU.64 R80, [R1+0x518] ;  /* 0x0005180001507983 */ /* 0x000f280000300a00 */
[----:B------:R-:W4:Y:S04]  /*349d0*/  LDL.LU.64 R48, [R1+0x508] ;  /* 0x0005080001307983 */ /* 0x000f280000300a00 */
[----:B------:R3:W-:Y:S04]  /*349e0*/  STL.64 [R1+0x23e8], R34 ;  /* 0x0023e82201007387 */ /* 0x0007e80000100a00 */
[----:B------:R-:W4:Y:S01]  /*349f0*/  LDL.LU.64 R246, [R1+0x500] ;  /* 0x0005000001f67983 */ /* 0x000f220000300a00 */
[----:B------:R-:W-:Y:S01]  /*34a00*/  VIADD R18, R252, 0xfffffe86 ;  /* 0xfffffe86fc127836 */ /* 0x000fe20000000000 */
[----:B------:R-:W-:Y:S01]  /*34a10*/  IADD3 R156, R13, -0x17b, RZ ;  /* 0xfffffe850d9c7810 */ /* 0x000fe20007ffe0ff */
[----:B------:R-:W3:Y:S03]  /*34a20*/  LDC R252, c[0x0][0x230] ;  /* 0x00008c00fffc7b82 */ /* 0x000ee60000000800 */
[----:B------:R-:W-:Y:S01]  /*34a30*/  ISETP.GE.U32.AND P0, PT, R18, 0x7ffffe07, PT ;  /* 0x7ffffe071200780c */ /* 0x000fe20003f06070 */
[----:B------:R-:W-:-:S05]  /*34a40*/  VIADD R18, R19, 0x100000 ;  /* 0x0010000013127836 */ /* 0x000fca0000000000 */
        /* <DEDUP_REMOVED lines=15> */
[----:B------:R1:W-:Y:S04]  /*34b40*/  LDGSTS.E [R18+-0x43ffc], desc[UR60][R82.64], !P0 ;  /* 0xbc00400052127fae */ /* 0x0003e8000c12187c */
[----:B------:R4:W-:Y:S04]  /*34b50*/  LDGSTS.E [R17+-0x4fff8], desc[UR60][R66.64], !P1 ;  /* 0xb000800042117fae */ /* 0x0009e8000c92187c */
[----:B------:R3:W-:Y:S01]  /*34b60*/  LDGSTS.E [R16+-0x4bff8], desc[UR60][R50.64], !P1 ;  /* 0xb400800032107fae */ /* 0x0007e2000c92187c */
[----:B------:R-:W-:-:S03]  /*34b70*/  VIADD R156, R12, 0xfffffee3 ;  /* 0xfffffee30c9c7836 */ /* 0x000fc60000000000 */
[----:B------:R3:W-:Y:S04]  /*34b80*/  STL.64 [R1+0x2408], R34 ;  /* 0x0024082201007387 */ /* 0x0007e80000100a00 */
[----:B------:R-:W2:Y:S01]  /*34b90*/  LDL.LU.64 R230, [R1+0x7e8] ;  /* 0x0007e80001e67983 */ /* 0x000ea20000300a00 */
[----:B-1----:R-:W-:Y:S02]  /*34ba0*/  VIADD R18, R252, 0xfffffe84 ;  /* 0xfffffe84fc127836 */ /* 0x002fe40000000000 */
[----:B------:R-:W1:Y:S01]  /*34bb0*/  LDC R252, c[0x0][0x230] ;  /* 0x00008c00fffc7b82 */ /* 0x000e620000000800 */
[----:B------:R3:W-:Y:S01]  /*34bc0*/  LDGSTS.E [R11+-0x47ff8], desc[UR60][R34.64], !P1 ;  /* 0xb8008000220b7fae */ /* 0x0007e2000c92187c */
[----:B----4-:R-:W-:-:S04]  /*34bd0*/  IMAD.WIDE R66, R4, 0x4, R96 ;  /* 0x0000000404427825 */ /* 0x010fc800078e0260 */
[C---:B------:R-:W-:Y:S01]  /*34be0*/  IMAD.WIDE R82, R4.reuse, 0x4, R80 ;  /* 0x0000000404527825 */ /* 0x040fe200078e0250 */
[----:B------:R-:W-:Y:S03]  /*34bf0*/  STL.64 [R1+0x2418], R66 ;  /* 0x0024184201007387 */ /* 0x000fe60000100a00 */
[C---:B---3--:R-:W-:Y:S01]  /*34c00*/  IMAD.WIDE R50, R4.reuse, 0x4, R48 ;  /* 0x0000000404327825 */ /* 0x048fe200078e0230 */
[----:B------:R-:W-:Y:S03]  /*34c10*/  STL.64 [R1+0x2410], R82 ;  /* 0x0024105201007387 */ /* 0x000fe60000100a00 */
[----:B------:R-:W-:Y:S01]  /*34c20*/  IMAD.WIDE R12, R4, 0x4, R246 ;  /* 0x00000004040c7825 */ /* 0x000fe200078e02f6 */
[----:B------:R2:W-:Y:S01]  /*34c30*/  STL.64 [R1+0x2420], R50 ;  /* 0x0024203201007387 */ /* 0x0005e20000100a00 */
[----:B------:R-:W-:Y:S01]  /*34c40*/  ISETP.GE.U32.AND P0, PT, R18, 0x7ffffe05, PT ;  /* 0x7ffffe051200780c */ /* 0x000fe20003f06070 */
[----:B------:R-:W3:Y:S02]  /*34c50*/  LDC R34, c[0x0][0x230] ;  /* 0x00008c00ff227b82 */ /* 0x000ee40000000800 */
[----:B------:R-:W4:Y:S04]  /*34c60*/  LDL.LU.64 R48, [R1+0x7d8] ;  /* 0x0007d80001307983 */ /* 0x000f280000300a00 */
[----:B------:R-:W4:Y:S04]  /*34c70*/  LDL.LU.64 R96, [R1+0x7e0] ;  /* 0x0007e00001607983 */ /* 0x000f280000300a00 */
[----:B------:R-:W4:Y:S04]  /*34c80*/  LDL.LU.64 R80, [R1+0x7d0] ;  /* 0x0007d00001507983 */ /* 0x000f280000300a00 */
[----:B------:R1:W-:Y:S04]  /*34c90*/  STL.64 [R1+0x2428], R12 ;  /* 0x0024280c01007387 */ /* 0x0003e80000100a00 */
[----:B------:R-:W4:Y:S01]  /*34ca0*/  LDL.LU.64 R246, [R1+0x7c8] ;  /* 0x0007c80001f67983 */ /* 0x000f220000300a00 */
[----:B------:R-:W-:-:S05]  /*34cb0*/  IADD3 R18, R19, 0x100000, RZ ;  /* 0x0010000013127810 */ /* 0x000fca0007ffe0ff */
[----:B------:R-:W-:Y:S01]  /*34cc0*/  LDGSTS.E [R18+-0x43ff8], desc[UR60][R82.64], !P1 ;  /* 0xbc00800052127fae */ /* 0x000fe2000c92187c */
[----:B------:R-:W-:-:S03]  /*34cd0*/  ISETP.GE.U32.AND P1, PT, R156, 0x7ffffe64, PT ;  /* 0x7ffffe649c00780c */ /* 0x000fc60003f26070 */
[----:B------:R1:W-:Y:S01]  /*34ce0*/  LDGSTS.E [R17+-0x4fff4], desc[UR60][R66.64], !P0 ;  /* 0xb000c00042117fae */ /* 0x0003e2000c12187c */
[----:B------:R-:W-:-:S03]  /*34cf0*/  VIADD R156, R19, 0x100000 ;  /* 0x00100000139c7836 */ /* 0x000fc60000000000 */
[----:B------:R2:W-:Y:S04]  /*34d00*/  LDGSTS.E [R16+-0x4bff4], desc[UR60][R50.64], !P0 ;  /* 0xb400c00032107fae */ /* 0x0005e8000c12187c */
[----:B------:R3:W-:Y:S01]  /*34d10*/  LDGSTS.E [R11+-0x47ff4], desc[UR60][R12.64], !P0 ;  /* 0xb800c0000c0b7fae */ /* 0x0007e2000c12187c */
[----:B-1----:R-:W-:Y:S02]  /*34d20*/  VIADD R17, R154, 0x100000 ;  /* 0x001000009a117836 */ /* 0x002fe40000000000 */
[----:B--2---:R-:W-:-:S05]  /*34d30*/  IMAD.WIDE R50, R4, 0x4, R112 ;  /* 0x0000000404327825 */ /* 0x004fca00078e0270 */
[----:B------:R-:W-:Y:S01]  /*34d40*/  STL.64 [R1+0xff8], R50 ;  /* 0x000ff83201007387 */ /* 0x000fe20000100a00 */
[----:B---3--:R-:W-:-:S04]  /*34d50*/  IMAD.WIDE R12, R4, 0x4, R64 ;  /* 0x00000004040c7825 */ /* 0x008fc800078e0240 */
[----:B------:R-:W-:-:S05]  /*34d60*/  IMAD.WIDE R32, R4, 0x4, R32 ;  /* 0x0000000404207825 */ /* 0x000fca00078e0220 */
[----:B------:R1:W-:Y:S04]  /*34d70*/  STL.64 [R1+0x2430], R32 ;  /* 0x0024302001007387 */ /* 0x0003e80000100a00 */
[----:B------:R2:W-:Y:S04]  /*34d80*/  STL.64 [R1+0x1000], R12 ;  /* 0x0010000c01007387 */ /* 0x0005e80000100a00 */
[----:B------:R3:W-:Y:S01]  /*34d90*/  LDGSTS.E [R156+-0x43ff4], desc[UR60][R32.64], !P0 ;  /* 0xbc00c000209c7fae */ /* 0x0007e2000c12187c */
[----:B------:R-:W-:-:S03]  /*34da0*/  VIADD R16, R154, 0x100000 ;  /* 0x001000009a107836 */ /* 0x000fc60000000000 */
[----:B------:R-:W2:Y:S04]  /*34db0*/  LDL.LU.64 R144, [R1+0x7c0] ;  /* 0x0007c00001907983 */ /* 0x000ea80000300a00 */
[----:B------:R-:W2:Y:S01]  /*34dc0*/  LDL.LU.64 R128, [R1+0x7b8] ;  /* 0x0007b80001807983 */ /* 0x000ea20000300a00 */
[----:B---3--:R-:W-:-:S03]  /*34dd0*/  VIADD R156, R252, 0xfffffee2 ;  /* 0xfffffee2fc9c7836 */ /* 0x008fc60000000000 */
[----:B-1----:R-:W3:Y:S01]  /*34de0*/  LDL.LU.64 R32, [R1+0x7b0] ;  /* 0x0007b00001207983 */ /* 0x002ee20000300a00 */
[----:B------:R-:W-:Y:S01]  /*34df0*/  VIADD R64, R34, 0xfffffee1 ;  /* 0xfffffee122407836 */ /* 0x000fe20000000000 */
[----:B------:R-:W-:Y:S02]  /*34e00*/  ISETP.GE.U32.AND P0, PT, R156, 0x7ffffe63, PT ;  /* 0x7ffffe639c00780c */ /* 0x000fe40003f06070 */
[----:B------:R-:W-:Y:S01]  /*34e10*/  LDGSTS.E [R17+-0x80000], desc[UR60][R50.64], !P1 ;  /* 0x8000000032117fae */ /* 0x000fe2000c92187c */
[----:B------:R-:W-:Y:S01]  /*34e20*/  IMAD.WIDE R18, R4, 0x4, R230 ;  /* 0x0000000404127825 */ /* 0x000fe200078e02e6 */
[C---:B------:R-:W-:Y:S02]  /*34e30*/  IADD3 R11, R154.reuse, 0x100000, RZ ;  /* 0x001000009a0b7810 */ /* 0x040fe40007ffe0ff */
[----:B------:R-:W3:Y:S01]  /*34e40*/  LDL.LU.64 R112, [R1+0x7a8] ;  /* 0x0007a80001707983 */ /* 0x000ee20000300a00 */
[----:B------:R-:W-:-:S03]  /*34e50*/  VIADD R65, R154, 0x100000 ;  /* 0x001000009a417836 */ /* 0x000fc60000000000 */
[----:B------:R2:W-:Y:S04]  /*34e60*/  LDGSTS.E [R16+-0x7c000], desc[UR60][R12.64], !P1 ;  /* 0x840000000c107fae */ /* 0x0005e8000c92187c */
[----:B------:R-:W3:Y:S01]  /*34e70*/  LDL.LU.64 R230, [R1+0x7a0] ;  /* 0x0007a00001e67983 */ /* 0x000ee20000300a00 */
[----:B------:R-:W-:-:S03]  /*34e80*/  IADD3 R252, R154, 0x100000, RZ ;  /* 0x001000009afc7810 */ /* 0x000fc60007ffe0ff */
[----:B------:R-:W-:Y:S01]  /*34e90*/  LDGSTS.E [R11+-0x78000], desc[UR60][R18.64], !P1 ;  /* 0x88000000120b7fae */ /* 0x000fe2000c92187c */
[C---:B----4-:R-:W-:Y:S01]  /*34ea0*/  IMAD.WIDE R48, R4.reuse, 0x4, R48 ;  /* 0x0000000404307825 */ /* 0x050fe200078e0230 */
[----:B--2---:R-:W1:Y:S03]  /*34eb0*/  LDC R13, c[0x0][0x230] ;  /* 0x00008c00ff0d7b82 */ /* 0x004e660000000800 */
[----:B------:R-:W-:-:S04]  /*34ec0*/  IMAD.WIDE R16, R4, 0x4, R96 ;  /* 0x0000000404107825 */ /* 0x000fc800078e0260 */
[C---:B------:R-:W-:Y:S01]  /*34ed0*/  IMAD.WIDE R50, R4.reuse, 0x4, R80 ;  /* 0x0000000404327825 */ /* 0x040fe200078e0250 */
[----:B------:R2:W-:Y:S01]  /*34ee0*/  STL.64 [R1+0x1018], R48 ;  /* 0x0010183001007387 */ /* 0x0005e20000100a00 */
[----:B------:R-:W4:Y:S02]  /*34ef0*/  LDC R12, c[0x0][0x230] ;  /* 0x00008c00ff0c7b82 */ /* 0x000f240000000800 */
[----:B------:R-:W-:Y:S01]  /*34f00*/  IMAD.WIDE R34, R4, 0x4, R246 ;  /* 0x0000000404227825 */ /* 0x000fe200078e02f6 */
[----:B------:R1:W-:Y:S04]  /*34f10*/  STL.64 [R1+0x1010], R50 ;  /* 0x0010103201007387 */ /* 0x0003e80000100a00 */
[----:B------:R1:W-:Y:S04]  /*34f20*/  STL.64 [R1+0x1028], R34 ;  /* 0x0010282201007387 */ /* 0x0003e80000100a00 */
[----:B------:R-:W-:Y:S01]  /*34f30*/  LDGSTS.E [R65+-0x74000], desc[UR60][R16.64], !P1 ;  /* 0x8c00000010417fae */ /* 0x000fe2000c92187c */
[----:B------:R-:W-:-:S03]  /*34f40*/  ISETP.GE.U32.AND P1, PT, R64, 0x7ffffe62, PT ;  /* 0x7ffffe624000780c */ /* 0x000fc60003f26070 */
[----:B------:R-:W4:Y:S04]  /*34f50*/  LDL.LU.64 R96, [R1+0x798] ;  /* 0x0007980001607983 */ /* 0x000f280000300a00 */
[----:B------:R-:W4:Y:S04]  /*34f60*/  LDL.LU.64 R80, [R1+0x6f8] ;  /* 0x0006f80001507983 */ /* 0x000f280000300a00 */
[----:B------:R-:W4:Y:S04]  /*34f70*/  LDL.LU.64 R64, [R1+0x790] ;  /* 0x0007900001407983 */ /* 0x000f280000300a00 */
[----:B------:R-:W-:Y:S04]  /*34f80*/  LDGSTS.E [R252+-0x7fffc], desc[UR60][R48.64], !P0 ;  /* 0x8000400030fc7fae */ /* 0x000fe8000c12187c */
[----:B--2---:R-:W2:Y:S04]  /*34f90*/  LDL.LU.64 R48, [R1+0x788] ;  /* 0x0007880001307983 */ /* 0x004ea80000300a00 */
[----:B------:R-:W2:Y:S01]  /*34fa0*/  LDL.LU.64 R246, [R1+0x780] ;  /* 0x0007800001f67983 */ /* 0x000ea20000300a00 */
[----:B------:R-:W-:-:S05]  /*34fb0*/  VIADD R156, R154, 0x100000 ;  /* 0x001000009a9c7836 */ /* 0x000fca0000000000 */
[----:B------:R1:W-:Y:S04]  /*34fc0*/  LDGSTS.E [R156+-0x7bffc], desc[UR60][R50.64], !P0 ;  /* 0x84004000329c7fae */ /* 0x0003e8000c12187c */
[----:B------:R1:W-:Y:S02]  /*34fd0*/  LDGSTS.E [R11+-0x77ffc], desc[UR60][R34.64], !P0 ;  /* 0x88004000220b7fae */ /* 0x0003e4000c12187c */
[----:B-1----:R-:W-:-:S04]  /*34fe0*/  IMAD.WIDE R50, R4, 0x4, R144 ;  /* 0x0000000404327825 */ /* 0x002fc800078e0290 */
[C---:B------:R-:W-:Y:S01]  /*34ff0*/  IMAD.WIDE R34, R4.reuse, 0x4, R128 ;  /* 0x0000000404227825 */ /* 0x040fe200078e0280 */
[----:B------:R1:W-:Y:S03]  /*35000*/  STL.64 [R1+0x1030], R50 ;  /* 0x0010303201007387 */ /* 0x0003e60000100a00 */
[C---:B---3--:R-:W-:Y:S01]  /*35010*/  IMAD.WIDE R32, R4.reuse, 0x4, R32 ;  /* 0x0000000404207825 */ /* 0x048fe200078e0220 */
[----:B------:R1:W-:Y:S04]  /*35020*/  LDGSTS.E [R252+-0x73ffc], desc[UR60][R50.64], !P0 ;  /* 0x8c00400032fc7fae */ /* 0x0003e8000c12187c */
[----:B------:R3:W-:Y:S04]  /*35030*/  STL.64 [R1+0x1040], R34 ;  /* 0x0010402201007387 */ /* 0x0007e80000100a00 */
[----:B------:R3:W-:Y:S01]  /*35040*/  LDGSTS.E [R156+-0x7fff8], desc[UR60][R34.64], !P1 ;  /* 0x80008000229c7fae */ /* 0x0007e2000c92187c */
[----:B-1----:R-:W-:-:S03]  /*35050*/  IMAD.WIDE R50, R4, 0x4, R112 ;  /* 0x0000000404327825 */ /* 0x002fc600078e0270 */
[----:B------:R1:W-:Y:S04]  /*35060*/  STL.64 [R1+0x1048], R32 ;  /* 0x0010482001007387 */ /* 0x0003e80000100a00 */
[----:B------:R-:W-:Y:S01]  /*35070*/  LDGSTS.E [R11+-0x7bff8], desc[UR60][R32.64], !P1 ;  /* 0x84008000200b7fae */ /* 0x000fe2000c92187c */
[----:B---3--:R-:W-:-:S03]  /*35080*/  IMAD.WIDE R34, R4, 0x4, R230 ;  /* 0x0000000404227825 */ /* 0x008fc600078e02e6 */
[----:B------:R-:W-:Y:S04]  /*35090*/  STL.64 [R1+0x1058], R50 ;  /* 0x0010583201007387 */ /* 0x000fe80000100a00 */
[----:B------:R-:W-:Y:S04]  /*350a0*/  LDGSTS.E [R252+-0x77ff8], desc[UR60][R50.64], !P1 ;  /* 0x8800800032fc7fae */ /* 0x000fe8000c92187c */
[----:B-1----:R-:W3:Y:S04]  /*350b0*/  LDL.LU.64 R32, [R1+0x6f0] ;  /* 0x0006f00001207983 */ /* 0x002ee80000300a00 */
[----:B------:R-:W3:Y:S04]  /*350c0*/  LDL.LU.64 R230, [R1+0x6e8] ;  /* 0x0006e80001e67983 */ /* 0x000ee80000300a00 */
[----:B------:R1:W-:Y:S04]  /*350d0*/  STL.64 [R1+0x1060], R34 ;  /* 0x0010602201007387 */ /* 0x0003e80000100a00 */
[----:B------:R1:W-:Y:S04]  /*350e0*/  LDGSTS.E [R11+-0x73ff8], desc[UR60][R34.64], !P1 ;  /* 0x8c008000220b7fae */ /* 0x0003e8000c92187c */
[----:B------:R-:W3:Y:S01]  /*350f0*/  LDL.LU.64 R112, [R1+0x6e0] ;  /* 0x0006e00001707983 */ /* 0x000ee20000300a00 */
[----:B----4-:R-:W-:-:S04]  /*35100*/  IMAD.WIDE R98, R4, 0x4, R96 ;  /* 0x0000000404627825 */ /* 0x010fc800078e0260 */
[C---:B-1----:R-:W-:Y:S01]  /*35110*/  IMAD.WIDE R34, R4.reuse, 0x4, R80 ;  /* 0x0000000404227825 */ /* 0x042fe200078e0250 */
[----:B------:R-:W-:Y:S03]  /*35120*/  STL.64 [R1+0x1078], R98 ;  /* 0x0010786201007387 */ /* 0x000fe60000100a00 */
[C---:B------:R-:W-:Y:S01]  /*35130*/  IMAD.WIDE R82, R4.reuse, 0x4, R64 ;  /* 0x0000000404527825 */ /* 0x040fe200078e0240 */
[----:B------:R-:W-:Y:S04]  /*35140*/  STL.64 [R1+0x1290], R34 ;  /* 0x0012902201007387 */ /* 0x000fe80000100a00 */
[----:B------:R-:W-:Y:S04]  /*35150*/  STL.64 [R1+0x1070], R82 ;  /* 0x0010705201007387 */ /* 0x000fe80000100a00 */
[----:B------:R-:W4:Y:S01]  /*35160*/  LDL.LU.64 R96, [R1+0x6d8] ;  /* 0x0006d80001607983 */ /* 0x000f220000300a00 */
[----:B--2---:R-:W-:-:S04]  /*35170*/  IMAD.WIDE R66, R4, 0x4, R48 ;  /* 0x0000000404427825 */ /* 0x004fc800078e0230 */
[----:B------:R-:W-:Y:S01]  /*35180*/  IMAD.WIDE R50, R4, 0x4, R246 ;  /* 0x0000000404327825 */ /* 0x000fe200078e02f6 */
[----:B------:R3:W-:Y:S04]  /*35190*/  STL.64 [R1+0x1080], R66 ;  /* 0x0010804201007387 */ /* 0x0007e80000100a00 */
[----:B------:R-:W2:Y:S04]  /*351a0*/  LDL.LU.64 R48, [R1+0x6d0] ;  /* 0x0006d00001307983 */ /* 0x000ea80000300a00 */
[----:B------:R1:W-:Y:S04]  /*351b0*/  STL.64 [R1+0x1088], R50 ;  /* 0x0010883201007387 */ /* 0x0003e80000100a00 */
[----:B------:R-:W2:Y:S01]  /*351c0*/  LDL.LU.64 R246, [R1+0x6c8] ;  /* 0x0006c80001f67983 */ /* 0x000ea20000300a00 */
[----:B------:R-:W-:-:S02]  /*351d0*/  VIADD R252, R13, 0xfffffee0 ;  /* 0xfffffee00dfc7836 */ /* 0x000fc40000000000 */
[----:B------:R-:W-:Y:S01]  /*351e0*/  VIADD R156, R12, 0xfffffec3 ;  /* 0xfffffec30c9c7836 */ /* 0x000fe20000000000 */
[C---:B------:R-:W-:Y:S01]  /*351f0*/  IADD3 R81, R154.reuse, 0x100000, RZ ;  /* 0x001000009a517810 */ /* 0x040fe20007ffe0ff */
[----:B------:R-:W-:Y:S01]  /*35200*/  VIADD R80, R154, 0x100000 ;  /* 0x001000009a507836 */ /* 0x000fe20000000000 */
[----:B------:R-:W-:Y:S01]  /*35210*/  ISETP.GE.U32.AND P0, PT, R252, 0x7ffffe61, PT ;  /* 0x7ffffe61fc00780c */ /* 0x000fe20003f06070 */
[----:B------:R-:W-:Y:S01]  /*35220*/  VIADD R252, R154, 0x100000 ;  /* 0x001000009afc7836 */ /* 0x000fe20000000000 */
[----:B------:R-:W-:Y:S01]  /*35230*/  ISETP.GE.U32.AND P1, PT, R156, 0x7ffffe44, PT ;  /* 0x7ffffe449c00780c */ /* 0x000fe20003f26070 */
[----:B------:R-:W-:Y:S01]  /*35240*/  VIADD R156, R154, 0x100000 ;  /* 0x001000009a9c7836 */ /* 0x000fe20000000000 */
[----:B------:R-:W2:Y:S01]  /*35250*/  LDL.LU.64 R64, [R1+0x6c0] ;  /* 0x0006c00001407983 */ /* 0x000ea20000300a00 */
[----:B------:R-:W4:Y:S08]  /*35260*/  LDC R12, c[0x0][0x230] ;  /* 0x00008c00ff0c7b82 */ /* 0x000f300000000800 */
[----:B------:R-:W-:Y:S01]  /*35270*/  LDGSTS.E [R81+-0x7fff4], desc[UR60][R98.64], !P0 ;  /* 0x8000c00062517fae */ /* 0x000fe2000c12187c */
[----:B------:R-:W2:Y:S03]  /*35280*/  LDC R13, c[0x0][0x230] ;  /* 0x00008c00ff0d7b82 */ /* 0x000ea60000000800 */
[----:B------:R-:W-:Y:S04]  /*35290*/  LDGSTS.E [R80+-0x7bff4], desc[UR60][R82.64], !P0 ;  /* 0x8400c00052507fae */ /* 0x000fe8000c12187c */
[----:B------:R3:W-:Y:S04]  /*352a0*/  LDGSTS.E [R252+-0x77ff4], desc[UR60][R66.64], !P0 ;  /* 0x8800c00042fc7fae */ /* 0x0007e8000c12187c */
[----:B------:R1:W-:Y:S04]  /*352b0*/  LDGSTS.E [R156+-0x73ff4], desc[UR60][R50.64], !P0 ;  /* 0x8c00c000329c7fae */ /* 0x0003e8000c12187c */
[----:B------:R-:W2:Y:S04]  /*352c0*/  LDL.LU.64 R80, [R1+0x6b8] ;  /* 0x0006b80001507983 */ /* 0x000ea80000300a00 */
[----:B------:R1:W-:Y:S01]  /*352d0*/  LDGSTS.E [R11+-0x70000], desc[UR60][R34.64], !P1 ;  /* 0x90000000220b7fae */ /* 0x0003e2000c92187c */
[----:B---3--:R-:W-:-:S03]  /*352e0*/  IMAD.WIDE R66, R4, 0x4, R32 ;  /* 0x0000000404427825 */ /* 0x008fc600078e0220 */
[----:B------:R-:W3:Y:S01]  /*352f0*/  LDL.LU.64 R32, [R1+0x6b0] ;  /* 0x0006b00001207983 */ /* 0x000ee20000300a00 */
[----:B-1----:R-:W-:-:S03]  /*35300*/  IMAD.WIDE R50, R4, 0x4, R230 ;  /* 0x0000000404327825 */ /* 0x002fc600078e02e6 */
[----:B------:R1:W-:Y:S04]  /*35310*/  STL.64 [R1+0x1278], R66 ;  /* 0x0012784201007387 */ /* 0x0003e80000100a00 */
[----:B------:R-:W3:Y:S01]  /*35320*/  LDL.LU.64 R230, [R1+0x6a8] ;  /* 0x0006a80001e67983 */ /* 0x000ee20000300a00 */
[----:B------:R-:W-:-:S03]  /*35330*/  IMAD.WIDE R34, R4, 0x4, R112 ;  /* 0x0000000404227825 */ /* 0x000fc600078e0270 */
[----:B------:R1:W-:Y:S04]  /*35340*/  STL.64 [R1+0x1280], R50 ;  /* 0x0012803201007387 */ /* 0x0003e80000100a00 */
[----:B------:R1:W-:Y:S04]  /*35350*/  STL.64 [R1+0x1288], R34 ;  /* 0x0012882201007387 */ /* 0x0003e80000100a00 */
[----:B------:R1:W-:Y:S01]  /*35360*/  LDGSTS.E [R252+-0x6c000], desc[UR60][R66.64], !P1 ;  /* 0x9400000042fc7fae */ /* 0x0003e2000c92187c */
[----:B----4-:R-:W-:Y:S01]  /*35370*/  IMAD.WIDE R96, R4, 0x4, R96 ;  /* 0x0000000404607825 */ /* 0x010fe200078e0260 */
[----:B------:R-:W-:-:S02]  /*35380*/  IADD3 R12, R12, -0x13e, RZ ;  /* 0xfffffec20c0c7810 */ /* 0x000fc40007ffe0ff */
[----:B------:R4:W-:Y:S01]  /*35390*/  LDGSTS.E [R156+-0x68000], desc[UR60][R50.64], !P1 ;  /* 0x98000000329c7fae */ /* 0x0009e2000c92187c */
[----:B--2---:R-:W-:-:S04]  /*353a0*/  IMAD.WIDE R82, R4, 0x4, R48 ;  /* 0x0000000404527825 */ /* 0x004fc800078e0230 */
[----:B-1----:R-:W-:Y:S01]  /*353b0*/  IMAD.WIDE R66, R4, 0x4, R246 ;  /* 0x0000000404427825 */ /* 0x002fe200078e02f6 */
[----:B------:R-:W2:Y:S04]  /*353c0*/  LDL.LU.64 R48, [R1+0x698] ;  /* 0x0006980001307983 */ /* 0x000ea80000300a00 */
[----:B------:R-:W-:Y:S04]  /*353d0*/  STL.64 [R1+0x1298], R96 ;  /* 0x0012986001007387 */ /* 0x000fe80000100a00 */
[----:B------:R-:W2:Y:S01]  /*353e0*/  LDL.LU.64 R246, [R1+0x6a0] ;  /* 0x0006a00001f67983 */ /* 0x000ea20000300a00 */
[----:B------:R-:W-:Y:S01]  /*353f0*/  ISETP.GE.U32.AND P0, PT, R12, 0x7ffffe43, PT ;  /* 0x7ffffe430c00780c */ /* 0x000fe20003f06070 */
[----:B----4-:R-:W-:Y:S01]  /*35400*/  IMAD.WIDE R50, R4, 0x4, R64 ;  /* 0x0000000404327825 */ /* 0x010fe200078e0240 */
[----:B------:R-:W1:Y:S01]  /*35410*/  LDC R12, c[0x0][0x230] ;  /* 0x00008c00ff0c7b82 */ /* 0x000e620000000800 */
[----:B------:R4:W-:Y:S04]  /*35420*/  LDGSTS.E [R11+-0x64000], desc[UR60][R34.64], !P1 ;  /* 0x9c000000220b7fae */ /* 0x0009e8000c92187c */
[----:B------:R1:W-:Y:S01]  /*35430*/  STL.64 [R1+0x12a0], R82 ;  /* 0x0012a05201007387 */ /* 0x0003e20000100a00 */
[----:B----4-:R-:W-:-:S02]  /*35440*/  VIADD R35, R13, 0xfffffec1 ;  /* 0xfffffec10d237836 */ /* 0x010fc40000000000 */
[----:B------:R-:W4:Y:S01]  /*35450*/  LDC R34, c[0x0][0x230] ;  /* 0x00008c00ff227b82 */ /* 0x000f220000000800 */
[----:B------:R-:W-:Y:S01]  /*35460*/  VIADD R13, R154, 0x100000 ;  /* 0x001000009a0d7836 */ /* 0x000fe20000000000 */
[----:B------:R3:W-:Y:S01]  /*35470*/  STL.64 [R1+0x12a8], R66 ;  /* 0x0012a84201007387 */ /* 0x0007e20000100a00 */
[----:B------:R-:W-:-:S03]  /*35480*/  ISETP.GE.U32.AND P1, PT, R35, 0x7ffffe42, PT ;  /* 0x7ffffe422300780c */ /* 0x000fc60003f26070 */
[----:B------:R1:W-:Y:S04]  /*35490*/  LDGSTS.E [R13+-0x6fffc], desc[UR60][R96.64], !P0 ;  /* 0x90004000600d7fae */ /* 0x0003e8000c12187c */
[----:B------:R-:W4:Y:S04]  /*354a0*/  LDL.LU.64 R112, [R1+0x690] ;  /* 0x0006900001707983 */ /* 0x000f280000300a00 */
[----:B------:R1:W-:Y:S04]  /*354b0*/  LDGSTS.E [R252+-0x6bffc], desc[UR60][R82.64], !P0 ;  /* 0x9400400052fc7fae */ /* 0x0003e8000c12187c */
[----:B------:R-:W4:Y:S01]  /*354c0*/  LDL.LU.64 R64, [R1+0x688] ;  /* 0x0006880001407983 */ /* 0x000f220000300a00 */
[----:B-1----:R-:W-:Y:S01]  /*354d0*/  VIADD R12, R12, 0xfffffec0 ;  /* 0xfffffec00c0c7836 */ /* 0x002fe20000000000 */
[----:B------:R-:W1:Y:S02]  /*354e0*/  LDC R13, c[0x0][0x230] ;  /* 0x00008c00ff0d7b82 */ /* 0x000e640000000800 */
[----:B------:R3:W-:Y:S01]  /*354f0*/  LDGSTS.E [R156+-0x67ffc], desc[UR60][R66.64], !P0 ;  /* 0x98004000429c7fae */ /* 0x0007e2000c12187c */
[----:B------:R-:W-:-:S03]  /*35500*/  IMAD.WIDE R82, R4, 0x4, R80 ;  /* 0x0000000404527825 */ /* 0x000fc600078e0250 */
[----:B------:R3:W-:Y:S04]  /*35510*/  STL.64 [R1+0x12b0], R50 ;  /* 0x0012b03201007387 */ /* 0x0007e80000100a00 */
[----:B------:R3:W-:Y:S02]  /*35520*/  LDGSTS.E [R11+-0x63ffc], desc[UR60][R50.64], !P0 ;  /* 0x9c004000320b7fae */ /* 0x0007e4000c12187c */
[C---:B---3--:R-:W-:Y:S02]  /*35530*/  IMAD.WIDE R66, R4.reuse, 0x4, R32 ;  /* 0x0000000404427825 */ /* 0x048fe400078e0220 */
[----:B------:R-:W3:Y:S04]  /*35540*/  LDL.LU.64 R80, [R1+0x5f8] ;  /* 0x0005f80001507983 */ /* 0x000ee80000300a00 */
[----:B------:R4:W-:Y:S01]  /*35550*/  STL.64 [R1+0x12b8], R82 ;  /* 0x0012b85201007387 */ /* 0x0009e20000100a00 */
[----:B------:R-:W-:-:S03]  /*35560*/  IMAD.WIDE R50, R4, 0x4, R230 ;  /* 0x0000000404327825 */ /* 0x000fc600078e02e6 */
[----:B------:R-:W3:Y:S04]  /*35570*/  LDL.LU.64 R32, [R1+0x680] ;  /* 0x0006800001207983 */ /* 0x000ee80000300a00 */
[----:B------:R1:W-:Y:S04]  /*35580*/  STL.64 [R1+0x12c0], R66 ;  /* 0x0012c04201007387 */ /* 0x0003e80000100a00 */
[----:B------:R1:W-:Y:S04]  /*35590*/  STL.64 [R1+0x12d0], R50 ;  /* 0x0012d03201007387 */ /* 0x0003e80000100a00 */
[----:B------:R4:W-:Y:S04]  /*355a0*/  LDGSTS.E [R252+-0x6fff8], desc[UR60][R82.64], !P1 ;  /* 0x9000800052fc7fae */ /* 0x0009e8000c92187c */
[----:B------:R-:W3:Y:S04]  /*355b0*/  LDL.LU.64 R230, [R1+0x5f0] ;  /* 0x0005f00001e67983 */ /* 0x000ee80000300a00 */
[----:B------:R1:W-:Y:S01]  /*355c0*/  LDGSTS.E [R156+-0x6bff8], desc[UR60][R66.64], !P1 ;  /* 0x94008000429c7fae */ /* 0x0003e2000c92187c */
[----:B--2---:R-:W-:Y:S01]  /*355d0*/  IMAD.WIDE R96, R4, 0x4, R246 ;  /* 0x0000000404607825 */ /* 0x004fe200078e02f6 */
[----:B------:R-:W-:-:S02]  /*355e0*/  ISETP.GE.U32.AND P0, PT, R12, 0x7ffffe41, PT ;  /* 0x7ffffe410c00780c */ /* 0x000fc40003f06070 */
[----:B------:R2:W-:Y:S01]  /*355f0*/  LDGSTS.E [R11+-0x67ff8], desc[UR60][R50.64], !P1 ;  /* 0x98008000320b7fae */ /* 0x0005e2000c92187c */
[----:B----4-:R-:W-:Y:S01]  /*35600*/  IADD3 R83, R34, -0x15d, RZ ;  /* 0xfffffea322537810 */ /* 0x010fe20007ffe0ff */
[----:B-1----:R-:W-:Y:S01]  /*35610*/  IMAD.WIDE R66, R4, 0x4, R48 ;  /* 0x0000000404427825 */ /* 0x002fe200078e0230 */
[----:B------:R-:W1:Y:S01]  /*35620*/  LDC R12, c[0x0][0x230] ;  /* 0x00008c00ff0c7b82 */ /* 0x000e620000000800 */
[----:B------:R-:W4:Y:S04]  /*35630*/  LDL.LU.64 R48, [R1+0x5d8] ;  /* 0x0005d80001307983 */ /* 0x000f280000300a00 */
[----:B------:R-:W4:Y:S01]  /*35640*/  LDL.LU.64 R246, [R1+0x5e8] ;  /* 0x0005e80001f67983 */ /* 0x000f220000300a00 */
[----:B------:R-:W-:Y:S01]  /*35650*/  VIADD R82, R154, 0x100000 ;  /* 0x001000009a527836 */ /* 0x000fe20000000000 */
[----:B------:R-:W-:-:S02]  /*35660*/  ISETP.GE.U32.AND P2, PT, R83, 0x7ffffe24, PT ;  /* 0x7ffffe245300780c */ /* 0x000fc40003f46070 */
[----:B------:R-:W-:Y:S04]  /*35670*/  STL.64 [R1+0x12e0], R66 ;  /* 0x0012e04201007387 */ /* 0x000fe80000100a00 */
[----:B------:R-:W-:Y:S04]  /*35680*/  STL.64 [R1+0x12c8], R96 ;  /* 0x0012c86001007387 */ /* 0x000fe80000100a00 */
[----:B------:R-:W-:Y:S04]  /*35690*/  LDGSTS.E [R82+-0x63ff8], desc[UR60][R96.64], !P1 ;  /* 0x9c00800060527fae */ /* 0x000fe8000c92187c */
[----:B------:R-:W-:Y:S01]  /*356a0*/  LDGSTS.E [R252+-0x6fff4], desc[UR60][R66.64], !P0 ;  /* 0x9000c00042fc7fae */ /* 0x000fe2000c12187c */
[----:B--2---:R-:W-:-:S05]  /*356b0*/  IMAD.WIDE R50, R4, 0x4, R112 ;  /* 0x0000000404327825 */ /* 0x004fca00078e0270 */
[----:B------:R3:W-:Y:S01]  /*356c0*/  LDGSTS.E [R156+-0x6bff4], desc[UR60][R50.64], !P0 ;  /* 0x9400c000329c7fae */ /* 0x0007e2000c12187c */
[----:B------:R-:W-:-:S03]  /*356d0*/  IMAD.WIDE R34, R4, 0x4, R64 ;  /* 0x0000000404227825 */ /* 0x000fc600078e0240 */
[----:B------:R-:W2:Y:S04]  /*356e0*/  LDL.LU.64 R64, [R1+0x5e0] ;  /* 0x0005e00001407983 */ /* 0x000ea80000300a00 */
[----:B------:R3:W-:Y:S04]  /*356f0*/  STL.64 [R1+0x12d8], R50 ;  /* 0x0012d83201007387 */ /* 0x0007e80000100a00 */
[----:B------:R1:W-:Y:S04]  /*35700*/  STL.64 [R1+0x12f0], R34 ;  /* 0x0012f02201007387 */ /* 0x0003e80000100a00 */
[----:B------:R-:W2:Y:S01]  /*35710*/  LDL.LU.64 R112, [R1+0x5d0] ;  /* 0x0005d00001707983 */ /* 0x000ea20000300a00 */
[----:B---3--:R-:W-:-:S03]  /*35720*/  IMAD.WIDE R50, R4, 0x4, R80 ;  /* 0x0000000404327825 */ /* 0x008fc600078e0250 */
[----:B------:R1:W-:Y:S04]  /*35730*/  LDGSTS.E [R11+-0x67ff4], desc[UR60][R34.64], !P0 ;  /* 0x9800c000220b7fae */ /* 0x0003e8000c12187c */
[----:B------:R-:W3:Y:S01]  /*35740*/  LDL.LU.64 R96, [R1+0x5c8] ;  /* 0x0005c80001607983 */ /* 0x000ee20000300a00 */
[----:B------:R-:W-:-:S03]  /*35750*/  IMAD.WIDE R66, R4, 0x4, R32 ;  /* 0x0000000404427825 */ /* 0x000fc600078e0220 */
[----:B------:R4:W-:Y:S04]  /*35760*/  STL.64 [R1+0x1448], R50 ;  /* 0x0014483201007387 */ /* 0x0009e80000100a00 */
[----:B------:R2:W-:Y:S04]  /*35770*/  STL.64 [R1+0x12e8], R66 ;  /* 0x0012e84201007387 */ /* 0x0005e80000100a00 */
[----:B------:R-:W-:Y:S04]  /*35780*/  LDGSTS.E [R252+-0x63ff4], desc[UR60][R66.64], !P0 ;  /* 0x9c00c00042fc7fae */ /* 0x000fe8000c12187c */
[----:B------:R-:W3:Y:S01]  /*35790*/  LDL.LU.64 R32, [R1+0x5c0] ;  /* 0x0005c00001207983 */ /* 0x000ee20000300a00 */
[----:B-1----:R-:W-:-:S03]  /*357a0*/  IMAD.WIDE R34, R4, 0x4, R230 ;  /* 0x0000000404227825 */ /* 0x002fc600078e02e6 */
[----:B------:R4:W-:Y:S04]  /*357b0*/  LDGSTS.E [R156+-0x60000], desc[UR60][R50.64], !P2 ;  /* 0xa0000000329c7fae */ /* 0x0009e8000d12187c */
[----:B------:R-:W3:Y:S04]  /*357c0*/  LDL.LU.64 R230, [R1+0x5b8] ;  /* 0x0005b80001e67983 */ /* 0x000ee80000300a00 */
[----:B------:R1:W-:Y:S01]  /*357d0*/  STL.64 [R1+0x1418], R34 ;  /* 0x0014182201007387 */ /* 0x0003e20000100a00 */
[----:B------:R-:W-:-:S03]  /*357e0*/  VIADD R13, R13, 0xfffffea2 ;  /* 0xfffffea20d0d7836 */ /* 0x000fc60000000000 */
[----:B------:R1:W-:Y:S01]  /*357f0*/  LDGSTS.E [R11+-0x5c000], desc[UR60][R34.64], !P2 ;  /* 0xa4000000220b7fae */ /* 0x0003e2000d12187c */
[----:B----4-:R-:W-:-:S03]  /*35800*/  IMAD.WIDE R50, R4, 0x4, R48 ;  /* 0x0000000404327825 */ /* 0x010fc600078e0230 */
[----:B------:R-:W4:Y:S01]  /*35810*/  LDL.LU.64 R48, [R1+0x598] ;  /* 0x0005980001307983 */ /* 0x000f220000300a00 */
[----:B------:R-:W-:-:S03]  /*35820*/  IMAD.WIDE R82, R4, 0x4, R246 ;  /* 0x0000000404527825 */ /* 0x000fc600078e02f6 */
[----:B------:R-:W4:Y:S04]  /*35830*/  LDL.LU.64 R80, [R1+0x5b0] ;  /* 0x0005b00001507983 */ /* 0x000f280000300a00 */
[----:B------:R-:W-:Y:S04]  /*35840*/  STL.64 [R1+0x1498], R50 ;  /* 0x0014983201007387 */ /* 0x000fe80000100a00 */
[----:B------:R-:W-:Y:S04]  /*35850*/  STL.64 [R1+0x13d0], R82 ;  /* 0x0013d05201007387 */ /* 0x000fe80000100a00 */
[----:B------:R-:W4:Y:S01]  /*35860*/  LDL.LU.64 R246, [R1+0x5a8] ;  /* 0x0005a80001f67983 */ /* 0x000f220000300a00 */
[----:B------:R-:W-:-:S02]  /*35870*/  ISETP.GE.U32.AND P0, PT, R13, 0x7ffffe23, PT ;  /* 0x7ffffe230d00780c */ /* 0x000fc40003f06070 */
[----:B------:R-:W4:Y:S01]  /*35880*/  LDC R13, c[0x0][0x230] ;  /* 0x00008c00ff0d7b82 */ /* 0x000f220000000800 */
[----:B--2---:R-:W-:Y:S01]  /*35890*/  IMAD.WIDE R66, R4, 0x4, R64 ;  /* 0x0000000404427825 */ /* 0x004fe200078e0240 */
[----:B------:R-:W-:-:S04]  /*358a0*/  IADD3 R64, R154, 0x100000, RZ ;  /* 0x001000009a407810 */ /* 0x000fc80007ffe0ff */
[----:B------:R3:W-:Y:S04]  /*358b0*/  STL.64 [R1+0x1458], R66 ;  /* 0x0014584201007387 */ /* 0x0007e80000100a00 */
[----:B------:R-:W-:Y:S01]  /*358c0*/  LDGSTS.E [R64+-0x58000], desc[UR60][R82.64], !P2 ;  /* 0xa800000052407fae */ /* 0x000fe2000d12187c */
[----:B-1----:R-:W-:-:S03]  /*358d0*/  IMAD.WIDE R34, R4, 0x4, R112 ;  /* 0x0000000404227825 */ /* 0x002fc600078e0270 */
[----:B------:R3:W-:Y:S04]  /*358e0*/  LDGSTS.E [R252+-0x54000], desc[UR60][R66.64], !P2 ;  /* 0xac00000042fc7fae */ /* 0x0007e8000d12187c */
[----:B------:R-:W2:Y:S04]  /*358f0*/  LDL.LU.64 R128, [R1+0x5a0] ;  /* 0x0005a00001807983 */ /* 0x000ea80000300a00 */
[----:B------:R1:W-:Y:S01]  /*35900*/  LDGSTS.E [R156+-0x5fffc], desc[UR60][R50.64], !P0 ;  /* 0xa0004000329c7fae */ /* 0x0003e2000c12187c */
[----:B---3--:R-:W-:-:S03]  /*35910*/  IMAD.WIDE R66, R4, 0x4, R96 ;  /* 0x0000000404427825 */ /* 0x008fc600078e0260 */
[----:B------:R3:W-:Y:S04]  /*35920*/  STL.64 [R1+0x1478], R34 ;  /* 0x0014782201007387 */ /* 0x0007e80000100a00 */
[----:B------:R3:W-:Y:S04]  /*35930*/  LDGSTS.E [R11+-0x5bffc], desc[UR60][R34.64], !P0 ;  /* 0xa4004000220b7fae */ /* 0x0007e8000c12187c */
[----:B------:R-:W2:Y:S01]  /*35940*/  LDL.LU.64 R64, [R1+0x590] ;  /* 0x0005900001407983 */ /* 0x000ea20000300a00 */
[----:B-1----:R-:W-:-:S03]  /*35950*/  IMAD.WIDE R50, R4, 0x4, R32 ;  /* 0x0000000404327825 */ /* 0x002fc600078e0220 */
[----:B------:R1:W-:Y:S04]  /*35960*/  LDGSTS.E [R252+-0x57ffc], desc[UR60][R66.64], !P0 ;  /* 0xa800400042fc7fae */ /* 0x0003e8000c12187c */
[----:B------:R-:W2:Y:S01]  /*35970*/  LDL.LU.64 R32, [R1+0x588] ;  /* 0x0005880001207983 */ /* 0x000ea20000300a00 */
[----:B---3--:R-:W-:-:S03]  /*35980*/  IMAD.WIDE R34, R4, 0x4, R230 ;  /* 0x0000000404227825 */ /* 0x008fc600078e02e6 */
[----:B------:R1:W-:Y:S04]  /*35990*/  STL.64 [R1+0x1480], R66 ;  /* 0x0014804201007387 */ /* 0x0003e80000100a00 */
[----:B------:R2:W-:Y:S04]  /*359a0*/  STL.64 [R1+0x2070], R50 ;  /* 0x0020703201007387 */ /* 0x0005e80000100a00 */
[----:B------:R3:W-:Y:S04]  /*359b0*/  STL.64 [R1+0x2078], R34 ;  /* 0x0020782201007387 */ /* 0x0007e80000100a00 */
[----:B------:R-:W3:Y:S01]  /*359c0*/  LDL.LU.64 R230, [R1+0x580] ;  /* 0x0005800001e67983 */ /* 0x000ee20000300a00 */
[----:B----4-:R-:W-:-:S03]  /*359d0*/  IMAD.WIDE R48, R4, 0x4, R48 ;  /* 0x0000000404307825 */ /* 0x010fc600078e0230 */
[----:B------:R-:W4:Y:S01]  /*359e0*/  LDL.LU.64 R112, [R1+0x4f0] ;  /* 0x0004f00001707983 */ /* 0x000f220000300a00 */
[----:B-1----:R-:W1:Y:S01]  /*359f0*/  LDC R66, c[0x0][0x230] ;  /* 0x00008c00ff427b82 */ /* 0x002e620000000800 */
[C---:B------:R-:W-:Y:S02]  /*35a00*/  IMAD.WIDE R98, R4.reuse, 0x4, R80 ;  /* 0x0000000404627825 */ /* 0x040fe400078e0250 */
[----:B------:R-:W-:Y:S04]  /*35a10*/  STL.64 [R1+0x2098], R48 ;  /* 0x0020983001007387 */ /* 0x000fe80000100a00 */
[----:B------:R-:W-:Y:S04]  /*35a20*/  STL.64 [R1+0x2080], R98 ;  /* 0x0020806201007387 */ /* 0x000fe80000100a00 */
[----:B------:R-:W4:Y:S01]  /*35a30*/  LDL.LU.64 R96, [R1+0x4d0] ;  /* 0x0004d00001607983 */ /* 0x000f220000300a00 */
[----:B------:R-:W-:-:S03]  /*35a40*/  IMAD.WIDE R82, R4, 0x4, R246 ;  /* 0x0000000404527825 */ /* 0x000fc600078e02f6 */
[----:B------:R2:W-:Y:S04]  /*35a50*/  LDGSTS.E [R156+-0x53ffc], desc[UR60][R50.64], !P0 ;  /* 0xac004000329c7fae */ /* 0x0005e8000c12187c */
[----:B------:R-:W-:Y:S04]  /*35a60*/  STL.64 [R1+0x2088], R82 ;  /* 0x0020885201007387 */ /* 0x000fe80000100a00 */
[----:B------:R-:W4:Y:S04]  /*35a70*/  LDL.LU.64 R80, [R1+0x4e8] ;  /* 0x0004e80001507983 */ /* 0x000f280000300a00 */
[----:B------:R-:W4:Y:S01]  /*35a80*/  LDL.LU.64 R246, [R1+0x4e0] ;  /* 0x0004e00001f67983 */ /* 0x000f220000300a00 */
[----:B------:R-:W-:-:S02]  /*35a90*/  VIADD R12, R12, 0xfffffea1 ;  /* 0xfffffea10c0c7836 */ /* 0x000fc40000000000 */
[----:B------:R-:W-:-:S03]  /*35aa0*/  VIADD R252, R13, 0xfffffea0 ;  /* 0xfffffea00dfc7836 */ /* 0x000fc60000000000 */
[----:B------:R-:W-:Y:S02]  /*35ab0*/  ISETP.GE.U32.AND P1, PT, R12, 0x7ffffe22, PT ;  /* 0x7ffffe220c00780c */ /* 0x000fe40003f26070 */
[----:B------:R-:W-:Y:S01]  /*35ac0*/  ISETP.GE.U32.AND P0, PT, R252, 0x7ffffe21, PT ;  /* 0x7ffffe21fc00780c */ /* 0x000fe20003f06070 */
[C---:B------:R-:W-:Y:S01]  /*35ad0*/  VIADD R67, R154.reuse, 0x100000 ;  /* 0x001000009a437836 */ /* 0x040fe20000000000 */
[C---:B------:R-:W-:Y:S01]  /*35ae0*/  IADD3 R252, R154.reuse, 0x100000, RZ ;  /* 0x001000009afc7810 */ /* 0x040fe20007ffe0ff */
[----:B------:R-:W-:Y:S01]  /*35af0*/  VIADD R13, R154, 0x100000 ;  /* 0x001000009a0d7836 */ /* 0x000fe20000000000 */
[----:B------:R-:W4:Y:S01]  /*35b00*/  LDC R12, c[0x0][0x230] ;  /* 0x00008c00ff0c7b82 */ /* 0x000f220000000800 */
[----:B--2---:R-:W-:-:S06]  /*35b10*/  IMAD.WIDE R50, R4, 0x4, R128 ;  /* 0x0000000404327825 */ /* 0x004fcc00078e0280 */
[----:B------:R3:W-:Y:S04]  /*35b20*/  LDGSTS.E [R11+-0x5fff8], desc[UR60][R34.64], !P1 ;  /* 0xa0008000220b7fae */ /* 0x0007e8000c92187c */
[----:B------:R-:W-:Y:S04]  /*35b30*/  LDGSTS.E [R67+-0x5bff8], desc[UR60][R98.64], !P1 ;  /* 0xa400800062437fae */ /* 0x000fe8000c92187c */
[----:B------:R-:W-:Y:S04]  /*35b40*/  LDGSTS.E [R13+-0x57ff8], desc[UR60][R82.64], !P1 ;  /* 0xa8008000520d7fae */ /* 0x000fe8000c92187c */
[----:B------:R2:W-:Y:S01]  /*35b50*/  LDGSTS.E [R252+-0x53ff8], desc[UR60][R50.64], !P1 ;  /* 0xac00800032fc7fae */ /* 0x0005e2000c92187c */
[----:B---3--:R-:W-:-:S03]  /*35b60*/  IMAD.WIDE R34, R4, 0x4, R64 ;  /* 0x0000000404227825 */ /* 0x008fc600078e0240 */
[----:B------:R-:W-:Y:S04]  /*35b70*/  LDGSTS.E [R156+-0x5fff4], desc[UR60][R48.64], !P0 ;  /* 0xa000c000309c7fae */ /* 0x000fe8000c12187c */
[----:B------:R-:W3:Y:S04]  /*35b80*/  LDL.LU.64 R64, [R1+0x4d8] ;  /* 0x0004d80001407983 */ /* 0x000ee80000300a00 */
[----:B------:R2:W-:Y:S04]  /*35b90*/  STL.64 [R1+0x2090], R50 ;  /* 0x0020903201007387 */ /* 0x0005e80000100a00 */
[----:B------:R1:W-:Y:S04]  /*35ba0*/  STL.64 [R1+0x20a0], R34 ;  /* 0x0020a02201007387 */ /* 0x0003e80000100a00 */
[----:B------:R1:W-:Y:S01]  /*35bb0*/  LDGSTS.E [R11+-0x5bff4], desc[UR60][R34.64], !P0 ;  /* 0xa400c000220b7fae */ /* 0x0003e2000c12187c */
[----:B--2---:R-:W-:-:S03]  /*35bc0*/  IMAD.WIDE R50, R4, 0x4, R32 ;  /* 0x0000000404327825 */ /* 0x004fc600078e0220 */
[----:B------:R-:W2:Y:S04]  /*35bd0*/  LDL.LU.64 R48, [R1+0x4c8] ;  /* 0x0004c80001307983 */ /* 0x000ea80000300a00 */
[----:B------:R-:W2:Y:S01]  /*35be0*/  LDL.LU.64 R32, [R1+0x4c0] ;  /* 0x0004c00001207983 */ /* 0x000ea20000300a00 */
[----:B-1----:R-:W-:-:S03]  /*35bf0*/  IMAD.WIDE R34, R4, 0x4, R230 ;  /* 0x0000000404227825 */ /* 0x002fc600078e02e6 */
[----:B------:R-:W-:Y:S04]  /*35c00*/  STL.64 [R1+0x20a8], R50 ;  /* 0x0020a83201007387 */ /* 0x000fe80000100a00 */
[----:B------:R-:W-:Y:S01]  /*35c10*/  LDGSTS.E [R156+-0x57ff4], desc[UR60][R50.64], !P0 ;  /* 0xa800c000329c7fae */ /* 0x000fe2000c12187c */
[----:B------:R-:W-:-:S03]  /*35c20*/  VIADD R252, R66, 0xfffffe82 ;  /* 0xfffffe8242fc7836 */ /* 0x000fc60000000000 */
[----:B------:R1:W-:Y:S04]  /*35c30*/  STL.64 [R1+0x20b0], R34 ;  /* 0x0020b02201007387 */ /* 0x0003e80000100a00 */
[----:B------:R1:W-:Y:S04]  /*35c40*/  LDGSTS.E [R11+-0x53ff4], desc[UR60][R34.64], !P0 ;  /* 0xac00c000220b7fae */ /* 0x0003e8000c12187c */
[----:B------:R-:W2:Y:S01]  /*35c50*/  LDL.LU.64 R230, [R1+0x4b8] ;  /* 0x0004b80001e67983 */ /* 0x000ea20000300a00 */
[----:B----4-:R-:W-:-:S05]  /*35c60*/  IMAD.WIDE R112, R4, 0x4, R112 ;  /* 0x0000000404707825 */ /* 0x010fca00078e0270 */
[----:B------:R-:W-:Y:S01]  /*35c70*/  STL.64 [R1+0x2438], R112 ;  /* 0x0024387001007387 */ /* 0x000fe20000100a00 */
[----:B-1----:R-:W-:-:S03]  /*35c80*/  IMAD.WIDE R34, R4, 0x4, R96 ;  /* 0x0000000404227825 */ /* 0x002fc600078e0260 */
[----:B------:R-:W4:Y:S04]  /*35c90*/  LDL.LU.64 R96, [R1+0x4b0] ;  /* 0x0004b00001607983 */ /* 0x000f280000300a00 */
[----:B------:R-:W-:Y:S01]  /*35ca0*/  STL.64 [R1+0x2458], R34 ;  /* 0x0024582201007387 */ /* 0x000fe20000100a00 */
[----:B------:R-:W-:-:S04]  /*35cb0*/  IMAD.WIDE R82, R4, 0x4, R80 ;  /* 0x0000000404527825 */ /* 0x000fc800078e0250 */
[----:B------:R-:W-:Y:S01]  /*35cc0*/  IMAD.WIDE R66, R4, 0x4, R246 ;  /* 0x0000000404427825 */ /* 0x000fe200078e02f6 */
[----:B------:R-:W-:Y:S04]  /*35cd0*/  STL.64 [R1+0x2440], R82 ;  /* 0x0024405201007387 */ /* 0x000fe80000100a00 */
[----:B------:R-:W4:Y:S04]  /*35ce0*/  LDL.LU.64 R80, [R1+0x4a8] ;  /* 0x0004a80001507983 */ /* 0x000f280000300a00 */
[----:B------:R2:W-:Y:S04]  /*35cf0*/  STL.64 [R1+0x2448], R66 ;  /* 0x0024484201007387 */ /* 0x0005e80000100a00 */
[----:B------:R-:W4:Y:S01]  /*35d00*/  LDL.LU.64 R246, [R1+0x4a0] ;  /* 0x0004a00001f67983 */ /* 0x000f220000300a00 */
[----:B------:R-:W-:-:S02]  /*35d10*/  VIADD R13, R12, 0xfffffe83 ;  /* 0xfffffe830c0d7836 */ /* 0x000fc40000000000 */
[----:B------:R-:W1:Y:S03]  /*35d20*/  LDC R12, c[0x0][0x230] ;  /* 0x00008c00ff0c7b82 */ /* 0x000e660000000800 */
[----:B------:R-:W-:Y:S01]  /*35d30*/  ISETP.GE.U32.AND P1, PT, R13, 0x7ffffe04, PT ;  /* 0x7ffffe040d00780c */ /* 0x000fe20003f26070 */
[----:B------:R-:W-:Y:S01]  /*35d40*/  VIADD R98, R154, 0x100000 ;  /* 0x001000009a627836 */ /* 0x000fe20000000000 */
[----:B------:R-:W-:Y:S01]  /*35d50*/  ISETP.GE.U32.AND P0, PT, R252, 0x7ffffe03, PT ;  /* 0x7ffffe03fc00780c */ /* 0x000fe20003f06070 */
[C---:B------:R-:W-:Y:S01]  /*35d60*/  VIADD R252, R154.reuse, 0x100000 ;  /* 0x001000009afc7836 */ /* 0x040fe20000000000 */
[----:B------:R-:W-:-:S09]  /*35d70*/  IADD3 R13, R154, 0x100000, RZ ;  /* 0x001000009a0d7810 */ /* 0x000fd20007ffe0ff */
[----:B------:R-:W-:Y:S04]  /*35d80*/  LDGSTS.E [R98+-0x50000], desc[UR60][R112.64], !P1 ;  /* 0xb000000070627fae */ /* 0x000fe8000c92187c */
[----:B------:R-:W-:Y:S01]  /*35d90*/  LDGSTS.E [R13+-0x4c000], desc[UR60][R82.64], !P1 ;  /* 0xb4000000520d7fae */ /* 0x000fe2000c92187c */
[----:B---3--:R-:W-:-:S03]  /*35da0*/  IMAD.WIDE R50, R4, 0x4, R64 ;  /* 0x0000000404327825 */ /* 0x008fc600078e0240 */
[----:B------:R2:W-:Y:S04]  /*35db0*/  LDGSTS.E [R252+-0x48000], desc[UR60][R66.64], !P1 ;  /* 0xb800000042fc7fae */ /* 0x0005e8000c92187c */
[----:B------:R-:W3:Y:S04]  /*35dc0*/  LDL.LU.64 R64, [R1+0x498] ;  /* 0x0004980001407983 */ /* 0x000ee80000300a00 */
[----:B------:R1:W-:Y:S04]  /*35dd0*/  STL.64 [R1+0x2450], R50 ;  /* 0x0024503201007387 */ /* 0x0003e80000100a00 */
[----:B------:R1:W-:Y:S01]  /*35de0*/  LDGSTS.E [R156+-0x44000], desc[UR60][R50.64], !P1 ;  /* 0xbc000000329c7fae */ /* 0x0003e2000c92187c */
[----:B--2---:R-:W-:-:S03]  /*35df0*/  IMAD.WIDE R66, R4, 0x4, R48 ;  /* 0x0000000404427825 */ /* 0x004fc600078e0230 */
[----:B------:R2:W-:Y:S04]  /*35e00*/  LDGSTS.E [R11+-0x4fffc], desc[UR60][R34.64], !P0 ;  /* 0xb0004000220b7fae */ /* 0x0005e8000c12187c */
[----:B------:R-:W3:Y:S01]  /*35e10*/  LDL.LU.64 R48, [R1+0x490] ;  /* 0x0004900001307983 */ /* 0x000ee20000300a00 */
[----:B-1----:R-:W-:-:S03]  /*35e20*/  IMAD.WIDE R50, R4, 0x4, R32 ;  /* 0x0000000404327825 */ /* 0x002fc600078e0220 */
[----:B------:R1:W-:Y:S04]  /*35e30*/  STL.64 [R1+0x2460], R66 ;  /* 0x0024604201007387 */ /* 0x0003e80000100a00 */
[----:B------:R1:W-:Y:S01]  /*35e40*/  STL.64 [R1+0x2468], R50 ;  /* 0x0024683201007387 */ /* 0x0003e20000100a00 */
[----:B--2---:R-:W-:-:S03]  /*35e50*/  VIADD R34, R12, 0xfffffe81 ;  /* 0xfffffe810c227836 */ /* 0x004fc60000000000 */
[----:B------:R-:W2:Y:S02]  /*35e60*/  LDL.LU.64 R32, [R1+0x488] ;  /* 0x0004880001207983 */ /* 0x000ea40000300a00 */
[----:B------:R-:W-:Y:S01]  /*35e70*/  ISETP.GE.U32.AND P1, PT, R34, 0x7ffffe02, PT ;  /* 0x7ffffe022200780c */ /* 0x000fe20003f26070 */
[----:B------:R-:W-:Y:S01]  /*35e80*/  UIADD3 UR5, UR4, -0x180, URZ ;  /* 0xfffffe8004057890 */ /* 0x000fe2000fffe03f */
[----:B------:R1:W-:Y:S01]  /*35e90*/  LDGSTS.E [R252+-0x4bffc], desc[UR60][R66.64], !P0 ;  /* 0xb400400042fc7fae */ /* 0x0003e2000c12187c */
[----:B------:R-:W-:-:S03]  /*35ea0*/  IMAD.WIDE R12, R4, 0x4, R230 ;  /* 0x00000004040c7825 */ /* 0x000fc600078e02e6 */
[----:B------:R1:W-:Y:S04]  /*35eb0*/  LDGSTS.E [R156+-0x47ffc], desc[UR60][R50.64], !P0 ;  /* 0xb8004000329c7fae */ /* 0x0003e8000c12187c */
[----:B------:R-:W2:Y:S04]  /*35ec0*/  LDL.LU.64 R230, [R1+0x480] ;  /* 0x0004800001e67983 */ /* 0x000ea80000300a00 */
[----:B------:R3:W-:Y:S04]  /*35ed0*/  STL.64 [R1+0x2470], R12 ;  /* 0x0024700c01007387 */ /* 0x0007e80000100a00 */
[----:B------:R1:W-:Y:S01]  /*35ee0*/  LDGSTS.E [R11+-0x43ffc], desc[UR60][R12.64], !P0 ;  /* 0xbc0040000c0b7fae */ /* 0x0003e2000c12187c */
[----:B----4-:R-:W-:-:S03]  /*35ef0*/  IMAD.WIDE R34, R4, 0x4, R246 ;  /* 0x0000000404227825 */ /* 0x010fc600078e02f6 */
[----:B------:R-:W4:Y:S01]  /*35f00*/  LDL.LU.64 R246, [R1+0x478] ;  /* 0x0004780001f67983 */ /* 0x000f220000300a00 */
[----:B-1----:R-:W-:-:S04]  /*35f10*/  IMAD.WIDE R66, R4, 0x4, R96 ;  /* 0x0000000404427825 */ /* 0x002fc800078e0260 */
[----:B------:R-:W-:Y:S01]  /*35f20*/  IMAD.WIDE R50, R4, 0x4, R80 ;  /* 0x0000000404327825 */ /* 0x000fe200078e0250 */
[----:B------:R-:W-:Y:S03]  /*35f30*/  STL.64 [R1+0x2478], R66 ;  /* 0x0024784201007387 */ /* 0x000fe60000100a00 */
[----:B------:R-:W-:Y:S01]  /*35f40*/  IMAD.U32 R11, RZ, RZ, UR5 ;  /* 0x00000005ff0b7e24 */ /* 0x000fe2000f8e00ff */
[----:B------:R-:W-:Y:S01]  /*35f50*/  STL.64 [R1+0x2480], R50 ;  /* 0x0024803201007387 */ /* 0x000fe20000100a00 */
[----:B------:R-:W-:-:S03]  /*35f60*/  UISETP.GE.U32.AND UP1, UPT, UR5, 0x7ffffe01, UPT ;  /* 0x7ffffe010500788c */ /* 0x000fc6000bf26070 */
[----:B------:R1:W-:Y:S04]  /*35f70*/  STL [R1+0x24c8], R11 ;  /* 0x0024c80b01007387 */ /* 0x0003e80000100800 */
[----:B------:R2:W-:Y:S01]  /*35f80*/  STL.64 [R1+0x2488], R34 ;  /* 0x0024882201007387 */ /* 0x0005e20000100a00 */
[----:B---3--:R-:W-:Y:S01]  /*35f90*/  IMAD.WIDE R12, R4, 0x4, R64 ;  /* 0x00000004040c7825 */ /* 0x008fe200078e0240 */
[----:B------:R-:W-:-:S04]  /*35fa0*/  IADD3 R64, R154, 0x100000, RZ ;  /* 0x001000009a407810 */ /* 0x000fc80007ffe0ff */
[----:B------:R4:W-:Y:S04]  /*35fb0*/  STL.64 [R1+0x2490], R12 ;  /* 0x0024900c01007387 */ /* 0x0009e80000100a00 */
[----:B------:R3:W-:Y:S01]  /*35fc0*/  LDGSTS.E [R64+-0x4fff8], desc[UR60][R66.64], !P1 ;  /* 0xb000800042407fae */ /* 0x0007e2000c92187c */
[----:B-1----:R-:W-:-:S03]  /*35fd0*/  VIADD R11, R154, 0x100000 ;  /* 0x001000009a0b7836 */ /* 0x002fc60000000000 */
[----:B------:R-:W4:Y:S01]  /*35fe0*/  LDL.LU.64 R168, [R1+0x470] ;  /* 0x0004700001a87983 */ /* 0x000f220000300a00 */
[----:B------:R-:W-:-:S03]  /*35ff0*/  PLOP3.LUT P0, PT, PT, PT, UP1, 0x80, 0x0 ;  /* 0x000000000000781c */ /* 0x000fc60003f0f018 */
[----:B------:R2:W-:Y:S01]  /*36000*/  LDGSTS.E [R252+-0x4bff8], desc[UR60][R50.64], !P1 ;  /* 0xb400800032fc7fae */ /* 0x0005e2000c92187c */
[----:B---3--:R-:W-:-:S03]  /*36010*/  IMAD.WIDE R66, R4, 0x4, R48 ;  /* 0x0000000404427825 */ /* 0x008fc600078e0230 */
[----:B------:R-:W3:Y:S04]  /*36020*/  LDL.LU.64 R144, [R1+0x430] ;  /* 0x0004300001907983 */ /* 0x000ee80000300a00 */
[----:B------:R-:W3:Y:S01]  /*36030*/  LDL.LU.64 R128, [R1+0x3f0] ;  /* 0x0003f00001807983 */ /* 0x000ee20000300a00 */
[----:B--2---:R-:W-:-:S03]  /*36040*/  IMAD.WIDE R50, R4, 0x4, R32 ;  /* 0x0000000404327825 */ /* 0x004fc600078e0220 */
[----:B------:R-:W2:Y:S04]  /*36050*/  LDL.LU.64 R112, [R1+0x3b0] ;  /* 0x0003b00001707983 */ /* 0x000ea80000300a00 */
[----:B------:R1:W-:Y:S04]  /*36060*/  LDGSTS.E [R156+-0x47ff8], desc[UR60][R34.64], !P1 ;  /* 0xb8008000229c7fae */ /* 0x0003e8000c92187c */
[----:B------:R4:W-:Y:S04]  /*36070*/  STL.64 [R1+0x2498], R66 ;  /* 0x0024984201007387 */ /* 0x0009e80000100a00 */
[----:B------:R-:W2:Y:S01]  /*36080*/  LDL.LU.64 R96, [R1+0x370] ;  /* 0x0003700001607983 */ /* 0x000ea20000300a00 */
[----:B-1----:R-:W-:-:S03]  /*36090*/  IMAD.WIDE R34, R4, 0x4, R230 ;  /* 0x0000000404227825 */ /* 0x002fc600078e02e6 */
[----:B------:R-:W2:Y:S04]  /*360a0*/  LDL.LU.64 R80, [R1+0x330] ;  /* 0x0003300001507983 */ /* 0x000ea80000300a00 */
[----:B------:R1:W-:Y:S04]  /*360b0*/  STL.64 [R1+0x24a0], R50 ;  /* 0x0024a03201007387 */ /* 0x0003e80000100a00 */
[----:B------:R4:W-:Y:S04]  /*360c0*/  LDGSTS.E [R11+-0x43ff8], desc[UR60][R12.64], !P1 ;  /* 0xbc0080000c0b7fae */ /* 0x0009e8000c92187c */
[----:B------:R-:W2:Y:S04]  /*360d0*/  LDL.LU.64 R64, [R1+0x2f0] ;  /* 0x0002f00001407983 */ /* 0x000ea80000300a00 */
[----:B------:R-:W2:Y:S04]  /*360e0*/  LDL.LU.64 R48, [R1+0x2b0] ;  /* 0x0002b00001307983 */ /* 0x000ea80000300a00 */
[----:B------:R1:W-:Y:S04]  /*360f0*/  STL.64 [R1+0x24a8], R34 ;  /* 0x0024a82201007387 */ /* 0x0003e80000100a00 */
[----:B------:R-:W2:Y:S04]  /*36100*/  LDL.LU.64 R32, [R1+0x270] ;  /* 0x0002700001207983 */ /* 0x000ea80000300a00 */
[----:B------:R-:W2:Y:S01]  /*36110*/  LDL.LU.64 R230, [R1+0x230] ;  /* 0x0002300001e67983 */ /* 0x000ea20000300a00 */
[----:B------:R-:W-:-:S03]  /*36120*/  VIADD R154, R154, 0x100000 ;  /* 0x001000009a9a7836 */ /* 0x000fc60000000000 */
[----:B------:R2:W-:Y:S04]  /*36130*/  LDGSTS.E [R252+-0x4fff4], desc[UR60][R66.64], !P0 ;  /* 0xb000c00042fc7fae */ /* 0x0005e8000c12187c */
[----:B------:R2:W-:Y:S04]  /*36140*/  LDGSTS.E [R156+-0x4bff4], desc[UR60][R50.64], !P0 ;  /* 0xb400c000329c7fae */ /* 0x0005e8000c12187c */
[----:B------:R2:W-:Y:S01]  /*36150*/  LDGSTS.E [R11+-0x47ff4], desc[UR60][R34.64], !P0 ;  /* 0xb800c000220b7fae */ /* 0x0005e2000c12187c */
[----:B----4-:R-:W-:-:S03]  /*36160*/  IMAD.WIDE R12, R4, 0x4, R246 ;  /* 0x00000004040c7825 */ /* 0x010fc600078e02f6 */
[----:B------:R-:W4:Y:S04]  /*36170*/  LDL.LU.64 R246, [R1+0x1f0] ;  /* 0x0001f00001f67983 */ /* 0x000f280000300a00 */
[----:B------:R1:W-:Y:S04]  /*36180*/  STL.64 [R1+0x24b0], R12 ;  /* 0x0024b00c01007387 */ /* 0x0003e80000100a00 */
[----:B------:R-:W4:Y:S04]  /*36190*/  LDL.LU.64 R244, [R1+0x1b0] ;  /* 0x0001b00001f47983 */ /* 0x000f280000300a00 */
[----:B------:R-:W4:Y:S04]  /*361a0*/  LDL.LU.64 R98, [R1+0x170] ;  /* 0x0001700001627983 */ /* 0x000f280000300a00 */
[----:B------:R-:W4:Y:S04]  /*361b0*/  LDL.LU.64 R82, [R1+0x130] ;  /* 0x0001300001527983 */ /* 0x000f280000300a00 */
[----:B------:R-:W4:Y:S04]  /*361c0*/  LDL.LU.64 R66, [R1+0xf0] ;  /* 0x0000f00001427983 */ /* 0x000f280000300a00 */
[----:B-1----:R-:W4:Y:S04]  /*361d0*/  LDL.LU.64 R50, [R1+0xb0] ;  /* 0x0000b00001327983 */ /* 0x002f280000300a00 */
[----:B------:R-:W-:Y:S04]  /*361e0*/  STL [R1+0xc00], RZ ;  /* 0x000c00ff01007387 */ /* 0x000fe80000100800 */
[----:B------:R1:W-:Y:S04]  /*361f0*/  LDGSTS.E [R154+-0x43ff4], desc[UR60][R12.64], !P0 ;  /* 0xbc00c0000c9a7fae */ /* 0x0003e8000c12187c */
[----:B------:R-:W4:Y:S01]  /*36200*/  LDL.LU.64 R34, [R1+0x70] ;  /* 0x0000700001227983 */ /* 0x000f220000300a00 */
[----:B------:R-:W-:-:S03]  /*36210*/  IMAD.WIDE R168, R159, 0x4, R168 ;  /* 0x000000049fa87825 */ /* 0x000fc600078e02a8 */
[----:B------:R-:W0:Y:S04]  /*36220*/  LDGDEPBAR ;  /* 0x00000000000079af */ /* 0x000e280000000000 */
[----:B------:R-:W4:Y:S01]  /*36230*/  LDL.LU.64 R12, [R1+0x30] ;  /* 0x00003000010c7983 */ /* 0x000f220000300a00 */
[----:B---3--:R-:W-:-:S03]  /*36240*/  IMAD.WIDE R144, R159, 0x4, R144 ;  /* 0x000000049f907825 */ /* 0x008fc600078e0290 */
[----:B------:R3:W-:Y:S01]  /*36250*/  STL.64 [R1+0x24b8], R168 ;  /* 0x0024b8a801007387 */ /* 0x0007e20000100a00 */
[----:B------:R-:W-:-:S03]  /*36260*/  IMAD.WIDE R128, R159, 0x4, R128 ;  /* 0x000000049f807825 */ /* 0x000fc600078e0280 */
[----:B------:R3:W-:Y:S01]  /*36270*/  STL.64 [R1+0x27c0], R144 ;  /* 0x0027c09001007387 */ /* 0x0007e20000100a00 */
[----:B--2---:R-:W-:-:S03]  /*36280*/  IMAD.WIDE R112, R159, 0x4, R112 ;  /* 0x000000049f707825 */ /* 0x004fc600078e0270 */
[----:B------:R2:W-:Y:S04]  /*36290*/  STL.64 [R1+0x27f0], R128 ;  /* 0x0027f08001007387 */ /* 0x0005e80000100a00 */
[----:B------:R2:W-:Y:S01]  /*362a0*/  STL.64 [R1+0x2838], R112 ;  /* 0x0028387001007387 */ /* 0x0005e20000100a00 */
[----:B------:R-:W-:-:S03]  /*362b0*/  IMAD.WIDE R30, R159, 0x4, R30 ;  /* 0x000000049f1e7825 */ /* 0x000fc600078e021e */
[----:B------:R-:W-:Y:S01]  /*362c0*/  LDGSTS.E [R10+0x40000], desc[UR60][R168.64], P4 ;  /* 0x40000000a80a7fae */ /* 0x000fe2000a12187c */
[----:B------:R-:W-:-:S03]  /*362d0*/  IMAD.WIDE R96, R159, 0x4, R96 ;  /* 0x000000049f607825 */ /* 0x000fc600078e0260 */
[----:B------:R-:W-:Y:S01]  /*362e0*/  LDGSTS.E [R10+0x40400], desc[UR60][R144.64], P4 ;  /* 0x40400000900a7fae */ /* 0x000fe2000a12187c */
[----:B------:R-:W-:-:S03]  /*362f0*/  IMAD.WIDE R80, R159, 0x4, R80 ;  /* 0x000000049f507825 */ /* 0x000fc600078e0250 */
[----:B------:R2:W-:Y:S04]  /*36300*/  STL.64 [R1+0x2880], R96 ;  /* 0x0028806001007387 */ /* 0x0005e80000100a00 */
[----:B------:R2:W-:Y:S01]  /*36310*/  STL.64 [R1+0x28a8], R80 ;  /* 0x0028a85001007387 */ /* 0x0005e20000100a00 */
[----:B------:R-:W-:-:S03]  /*36320*/  IMAD.WIDE R46, R159, 0x4, R46 ;  /* 0x000000049f2e7825 */ /* 0x000fc600078e022e */
[----:B------:R-:W-:Y:S01]  /*36330*/  LDGSTS.E [R10+0x40800], desc[UR60][R128.64], P4 ;  /* 0x40800000800a7fae */ /* 0x000fe2000a12187c */
[----:B------:R-:W-:-:S03]  /*36340*/  IMAD.WIDE R64, R159, 0x4, R64 ;  /* 0x000000049f407825 */ /* 0x000fc600078e0240 */
[----:B------:R2:W-:Y:S01]  /*36350*/  LDGSTS.E [R10+0x40c00], desc[UR60][R112.64], P4 ;  /* 0x40c00000700a7fae */ /* 0x0005e2000a12187c */
[----:B------:R-:W-:-:S03]  /*36360*/  IMAD.WIDE R48, R159, 0x4, R48 ;  /* 0x000000049f307825 */ /* 0x000fc600078e0230 */
[----:B------:R2:W-:Y:S01]  /*36370*/  STL.64 [R1+0x28d0], R64 ;  /* 0x0028d04001007387 */ /* 0x0005e20000100a00 */
[----:B------:R-:W-:-:S03]  /*36380*/  IMAD.WIDE R32, R159, 0x4, R32 ;  /* 0x000000049f207825 */ /* 0x000fc600078e0220 */
[----:B------:R2:W-:Y:S01]  /*36390*/  STL.64 [R1+0x2928], R48 ;  /* 0x0029283001007387 */ /* 0x0005e20000100a00 */
[----:B------:R-:W-:-:S03]  /*363a0*/  IMAD.WIDE R230, R159, 0x4, R230 ;  /* 0x000000049fe67825 */ /* 0x000fc600078e02e6 */
[----:B------:R2:W-:Y:S04]  /*363b0*/  STL.64 [R1+0x2948], R32 ;  /* 0x0029482001007387 */ /* 0x0005e80000100a00 */
[----:B------:R2:W-:Y:S01]  /*363c0*/  STL.64 [R1+0x2968], R230 ;  /* 0x002968e601007387 */ /* 0x0005e20000100a00 */
[----:B------:R-:W-:-:S03]  /*363d0*/  IMAD.WIDE R62, R159, 0x4, R62 ;  /* 0x000000049f3e7825 */ /* 0x000fc600078e023e */
[----:B------:R2:W-:Y:S01]  /*363e0*/  LDGSTS.E [R10+0x41000], desc[UR60][R96.64], P4 ;  /* 0x41000000600a7fae */ /* 0x0005e2000a12187c */
[----:B------:R-:W-:-:S03]  /*363f0*/  IMAD.WIDE R126, R159, 0x4, R126 ;  /* 0x000000049f7e7825 */ /* 0x000fc600078e027e */
[----:B------:R2:W-:Y:S01]  /*36400*/  LDGSTS.E [R10+0x41400], desc[UR60][R80.64], P4 ;  /* 0x41400000500a7fae */ /* 0x0005e2000a12187c */
[----:B------:R-:W-:-:S03]  /*36410*/  IMAD.WIDE R142, R159, 0x4, R142 ;  /* 0x000000049f8e7825 */ /* 0x000fc600078e028e */
[----:B------:R2:W-:Y:S01]  /*36420*/  LDGSTS.E [R10+0x41800], desc[UR60][R64.64], P4 ;  /* 0x41800000400a7fae */ /* 0x0005e2000a12187c */
[----:B------:R-:W-:-:S03]  /*36430*/  IMAD.WIDE R166, R159, 0x4, R166 ;  /* 0x000000049fa67825 */ /* 0x000fc600078e02a6 */
[----:B------:R2:W-:Y:S01]  /*36440*/  LDGSTS.E [R10+0x41c00], desc[UR60][R48.64], P4 ;  /* 0x41c00000300a7fae */ /* 0x0005e2000a12187c */
[----:B------:R-:W-:-:S03]  /*36450*/  IMAD.WIDE R182, R159, 0x4, R182 ;  /* 0x000000049fb67825 */ /* 0x000fc600078e02b6 */
[----:B------:R-:W-:Y:S01]  /*36460*/  LDGSTS.E [R10+0x42000], desc[UR60][R32.64], P4 ;  /* 0x42000000200a7fae */ /* 0x000fe2000a12187c */
[----:B------:R-:W-:-:S03]  /*36470*/  IMAD.WIDE R198, R159, 0x4, R198 ;  /* 0x000000049fc67825 */ /* 0x000fc600078e02c6 */
[----:B------:R-:W-:Y:S01]  /*36480*/  LDGSTS.E [R10+0x42400], desc[UR60][R230.64], P4 ;  /* 0x42400000e60a7fae */ /* 0x000fe2000a12187c */
[----:B------:R-:W-:-:S04]  /*36490*/  IMAD.WIDE R214, R159, 0x4, R214 ;  /* 0x000000049fd67825 */ /* 0x000fc800078e02d6 */
[----:B----4-:R-:W-:-:S04]  /*364a0*/  IMAD.WIDE R246, R159, 0x4, R246 ;  /* 0x000000049ff67825 */ /* 0x010fc800078e02f6 */
[C---:B------:R-:W-:Y:S01]  /*364b0*/  IMAD.WIDE R244, R159.reuse, 0x4, R244 ;  /* 0x000000049ff47825 */ /* 0x040fe200078e02f4 */
[----:B------:R4:W-:Y:S03]  /*364c0*/  STL.64 [R1+0x29c0], R246 ;  /* 0x0029c0f601007387 */ /* 0x0009e60000100a00 */
[C---:B------:R-:W-:Y:S01]  /*364d0*/  IMAD.WIDE R186, R159.reuse, 0x4, R98 ;  /* 0x000000049fba7825 */ /* 0x040fe200078e0262 */
[----:B------:R-:W-:Y:S03]  /*364e0*/  STL.64 [R1+0x29e0], R244 ;  /* 0x0029e0f401007387 */ /* 0x000fe60000100a00 */
[C---:B------:R-:W-:Y:S01]  /*364f0*/  IMAD.WIDE R170, R159.reuse, 0x4, R82 ;  /* 0x000000049faa7825 */ /* 0x040fe200078e0252 */
[----:B------:R4:W-:Y:S03]  /*36500*/  STL.64 [R1+0x29f8], R186 ;  /* 0x0029f8ba01007387 */ /* 0x0009e60000100a00 */
[C---:B------:R-:W-:Y:S01]  /*36510*/  IMAD.WIDE R146, R159.reuse, 0x4, R66 ;  /* 0x000000049f927825 */ /* 0x040fe200078e0242 */
[----:B------:R4:W-:Y:S03]  /*36520*/  STL.64 [R1+0x2a10], R170 ;  /* 0x002a10aa01007387 */ /* 0x0009e60000100a00 */
[C---:B------:R-:W-:Y:S01]  /*36530*/  IMAD.WIDE R130, R159.reuse, 0x4, R50 ;  /* 0x000000049f827825 */ /* 0x040fe200078e0232 */
[----:B------:R4:W-:Y:S03]  /*36540*/  STL.64 [R1+0x2a60], R146 ;  /* 0x002a609201007387 */ /* 0x0009e60000100a00 */
[C---:B------:R-:W-:Y:S01]  /*36550*/  IMAD.WIDE R82, R159.reuse, 0x4, R248 ;  /* 0x000000049f527825 */ /* 0x040fe200078e02f8 */
[----:B------:R4:W-:Y:S03]  /*36560*/  STL.64 [R1+0x2a78], R130 ;  /* 0x002a788201007387 */ /* 0x0009e60000100a00 */
[C---:B------:R-:W-:Y:S01]  /*36570*/  IMAD.WIDE R66, R159.reuse, 0x4, R232 ;  /* 0x000000049f427825 */ /* 0x040fe200078e02e8 */
[----:B------:R-:W-:Y:S03]  /*36580*/  LDGSTS.E [R10+0x42800], desc[UR60][R246.64], P4 ;  /* 0x42800000f60a7fae */ /* 0x000fe6000a12187c */
[C---:B------:R-:W-:Y:S01]  /*36590*/  IMAD.WIDE R114, R159.reuse, 0x4, R34 ;  /* 0x000000049f727825 */ /* 0x040fe200078e0222 */
[----:B------:R-:W-:Y:S04]  /*365a0*/  LDGSTS.E [R10+0x42c00], desc[UR60][R244.64], P4 ;  /* 0x42c00000f40a7fae */ /* 0x000fe8000a12187c */
[----:B------:R4:W-:Y:S01]  /*365b0*/  STL.64 [R1+0x2a88], R114 ;  /* 0x002a887201007387 */ /* 0x0009e20000100a00 */
[----:B------:R-:W-:-:S03]  /*365c0*/  IMAD.WIDE R98, R159, 0x4, R12 ;  /* 0x000000049f627825 */ /* 0x000fc600078e020c */
[----:B------:R-:W-:Y:S01]  /*365d0*/  LDGSTS.E [R10+0x43000], desc[UR60][R186.64], P4 ;  /* 0x43000000ba0a7fae */ /* 0x000fe2000a12187c */
[----:B------:R-:W-:-:S03]  /*365e0*/  IMAD.WIDE R50, R159, 0x4, R78 ;  /* 0x000000049f327825 */ /* 0x000fc600078e024e */
[----:B------:R4:W-:Y:S01]  /*365f0*/  STL.64 [R1+0x2a98], R98 ;  /* 0x002a986201007387 */ /* 0x0009e20000100a00 */
[----:B------:R-:W-:-:S03]  /*36600*/  IMAD.WIDE R34, R159, 0x4, R94 ;  /* 0x000000049f227825 */ /* 0x000fc600078e025e */
[----:B------:R4:W-:Y:S01]  /*36610*/  STL.64 [R1+0x2ae0], R82 ;  /* 0x002ae05201007387 */ /* 0x0009e20000100a00 */
[----:B-1----:R-:W-:-:S03]  /*36620*/  IMAD.WIDE R12, R159, 0x4, R110 ;  /* 0x000000049f0c7825 */ /* 0x002fc600078e026e */
[----:B------:R1:W-:Y:S04]  /*36630*/  STL.64 [R1+0x2af0], R66 ;  /* 0x002af04201007387 */ /* 0x0003e80000100a00 */
[----:B------:R-:W-:Y:S04]  /*36640*/  STL.64 [R1+0x2b00], R30 ;  /* 0x002b001e01007387 */ /* 0x000fe80000100a00 */
[----:B------:R-:W-:Y:S04]  /*36650*/  STL.64 [R1+0x2b40], R46 ;  /* 0x002b402e01007387 */ /* 0x000fe80000100a00 */
[----:B------:R-:W-:Y:S04]  /*36660*/  STL.64 [R1+0x2b48], R62 ;  /* 0x002b483e01007387 */ /* 0x000fe80000100a00 */
[----:B------:R1:W-:Y:S04]  /*36670*/  STL.64 [R1+0x2b50], R50 ;  /* 0x002b503201007387 */ /* 0x0003e80000100a00 */
[----:B------:R1:W-:Y:S04]  /*36680*/  STL.64 [R1+0x2b58], R34 ;  /* 0x002b582201007387 */ /* 0x0003e80000100a00 */
[----:B------:R1:W-:Y:S04]  /*36690*/  STL.64 [R1+0x2b90], R12 ;  /* 0x002b900c01007387 */ /* 0x0003e80000100a00 */
[----:B------:R1:W-:Y:S04]  /*366a0*/  STL.64 [R1+0x2b88], R126 ;  /* 0x002b887e01007387 */ /* 0x0003e80000100a00 */
[----:B------:R1:W-:Y:S04]  /*366b0*/  STL.64 [R1+0x2b80], R142 ;  /* 0x002b808e01007387 */ /* 0x0003e80000100a00 */
[----:B------:R-:W-:Y:S04]  /*366c0*/  STL.64 [R1+0x2b78], R166 ;  /* 0x002b78a601007387 */ /* 0x000fe80000100a00 */
[----:B------:R-:W-:Y:S04]  /*366d0*/  STL.64 [R1+0x2b70], R182 ;  /* 0x002b70b601007387 */ /* 0x000fe80000100a00 */
[----:B---3--:R-:W3:Y:S04]  /*366e0*/  LDL.LU.64 R168, [R1+0x2c88] ;  /* 0x002c880001a87983 */ /* 0x008ee80000300a00 */
[----:B------:R-:W-:Y:S04]  /*366f0*/  STL.64 [R1+0x2b68], R198 ;  /* 0x002b68c601007387 */ /* 0x000fe80000100a00 */
[----:B------:R-:W3:Y:S04]  /*36700*/  LDL.LU.64 R144, [R1+0x2c80] ;  /* 0x002c800001907983 */ /* 0x000ee80000300a00 */
[----:B------:R3:W-:Y:S04]  /*36710*/  STL.64 [R1+0x2b60], R214 ;  /* 0x002b60d601007387 */ /* 0x0007e80000100a00 */
[----:B--2---:R-:W2:Y:S04]  /*36720*/  LDL.LU.64 R128, [R1+0x2c78] ;  /* 0x002c780001807983 */ /* 0x004ea80000300a00 */
[----:B------:R-:W2:Y:S04]  /*36730*/  LDL.LU.64 R112, [R1+0x2c70] ;  /* 0x002c700001707983 */ /* 0x000ea80000300a00 */
[----:B------:R-:W2:Y:S04]  /*36740*/  LDL.LU.64 R96, [R1+0x2c68] ;  /* 0x002c680001607983 */ /* 0x000ea80000300a00 */
[----:B------:R-:W2:Y:S04]  /*36750*/  LDL.LU.64 R80, [R1+0x2c60] ;  /* 0x002c600001507983 */ /* 0x000ea80000300a00 */
[----:B------:R-:W2:Y:S04]  /*36760*/  LDL.LU.64 R64, [R1+0x2c58] ;  /* 0x002c580001407983 */ /* 0x000ea80000300a00 */
[----:B------:R-:W2:Y:S04]  /*36770*/  LDL.LU.64 R48, [R1+0x2c50] ;  /* 0x002c500001307983 */ /* 0x000ea80000300a00 */
[----:B------:R-:W2:Y:S04]  /*36780*/  LDL.LU.64 R32, [R1+0x2c48] ;  /* 0x002c480001207983 */ /* 0x000ea80000300a00 */
[----:B------:R-:W-:Y:S04]  /*36790*/  LDGSTS.E [R10+0x43400], desc[UR60][R170.64], P4 ;  /* 0x43400000aa0a7fae */ /* 0x000fe8000a12187c */
[----:B------:R-:W2:Y:S04]  /*367a0*/  LDL.LU.64 R230, [R1+0x2c40] ;  /* 0x002c400001e67983 */ /* 0x000ea80000300a00 */
[----:B------:R-:W-:Y:S04]  /*367b0*/  LDGSTS.E [R10+0x43800], desc[UR60][R146.64], P4 ;  /* 0x43800000920a7fae */ /* 0x000fe8000a12187c */
[----:B----4-:R-:W4:Y:S04]  /*367c0*/  LDL.LU.64 R246, [R1+0x2c38] ;  /* 0x002c380001f67983 */ /* 0x010f280000300a00 */
[----:B------:R-:W-:Y:S04]  /*367d0*/  LDGSTS.E [R10+0x43c00], desc[UR60][R130.64], P4 ;  /* 0x43c00000820a7fae */ /* 0x000fe8000a12187c */
[----:B------:R-:W-:Y:S04]  /*367e0*/  LDGSTS.E [R10+0x44000], desc[UR60][R114.64], P4 ;  /* 0x44000000720a7fae */ /* 0x000fe8000a12187c */
[----:B------:R-:W4:Y:S04]  /*367f0*/  LDL.LU.64 R186, [R1+0x468] ;  /* 0x0004680001ba7983 */ /* 0x000f280000300a00 */
[----:B------:R-:W-:Y:S04]  /*36800*/  LDGSTS.E [R10+0x44400], desc[UR60][R98.64], P4 ;  /* 0x44400000620a7fae */ /* 0x000fe8000a12187c */
[----:B------:R-:W4:Y:S04]  /*36810*/  LDL.LU.64 R170, [R1+0x428] ;  /* 0x0004280001aa7983 */ /* 0x000f280000300a00 */
[----:B------:R-:W-:Y:S04]  /*36820*/  LDGSTS.E [R10+0x44800], desc[UR60][R82.64], P4 ;  /* 0x44800000520a7fae */ /* 0x000fe8000a12187c */
[----:B------:R-:W4:Y:S04]  /*36830*/  LDL.LU.64 R146, [R1+0x3e8] ;  /* 0x0003e80001927983 */ /* 0x000f280000300a00 */
[----:B------:R-:W4:Y:S04]  /*36840*/  LDL.LU.64 R130, [R1+0x3a8] ;  /* 0x0003a80001827983 */ /* 0x000f280000300a00 */
[----:B------:R-:W-:Y:S04]  /*36850*/  LDGSTS.E [R10+0x44c00], desc[UR60][R66.64], P4 ;  /* 0x44c00000420a7fae */ /* 0x000fe8000a12187c */
[----:B------:R-:W4:Y:S04]  /*36860*/  LDL.LU.64 R114, [R1+0x368] ;  /* 0x0003680001727983 */ /* 0x000f280000300a00 */
[----:B------:R-:W-:Y:S04]  /*36870*/  LDGSTS.E [R10+0x45000], desc[UR60][R30.64], P4 ;  /* 0x450000001e0a7fae */ /* 0x000fe8000a12187c */
[----:B------:R-:W4:Y:S04]  /*36880*/  LDL.LU.64 R98, [R1+0x328] ;  /* 0x0003280001627983 */ /* 0x000f280000300a00 */
[----:B------:R-:W-:Y:S04]  /*36890*/  LDGSTS.E [R10+0x45400], desc[UR60][R46.64], P4 ;  /* 0x454000002e0a7fae */ /* 0x000fe8000a12187c */
[----:B------:R-:W4:Y:S04]  /*368a0*/  LDL.LU.64 R82, [R1+0x2e8] ;  /* 0x0002e80001527983 */ /* 0x000f280000300a00 */
[----:B------:R-:W-:Y:S04]  /*368b0*/  LDGSTS.E [R10+0x45800], desc[UR60][R62.64], P4 ;  /* 0x458000003e0a7fae */ /* 0x000fe8000a12187c */
[----:B-1----:R-:W4:Y:S04]  /*368c0*/  LDL.LU.64 R66, [R1+0x2a8] ;  /* 0x0002a80001427983 */ /* 0x002f280000300a00 */
[----:B------:R-:W-:Y:S04]  /*368d0*/  LDGSTS.E [R10+0x45c00], desc[UR60][R50.64], P4 ;  /* 0x45c00000320a7fae */ /* 0x000fe8000a12187c */
[----:B------:R-:W-:Y:S04]  /*368e0*/  LDGSTS.E [R10+0x46000], desc[UR60][R34.64], P4 ;  /* 0x46000000220a7fae */ /* 0x000fe8000a12187c */
[----:B------:R-:W-:Y:S04]  /*368f0*/  LDGSTS.E [R10+0x46400], desc[UR60][R12.64], P4 ;  /* 0x464000000c0a7fae */ /* 0x000fe8000a12187c */
        /* <DEDUP_REMOVED lines=15> */
[----:B------:R1:W-:Y:S01]  /*369f0*/  LDGSTS.E [R10+0x47c00], desc[UR60][R214.64], P4 ;  /* 0x47c00000d60a7fae */ /* 0x0003e2000a12187c */
[----:B---3--:R-:W-:-:S04]  /*36a00*/  IMAD.WIDE R94, R159, 0x4, R144 ;  /* 0x000000049f5e7825 */ /* 0x008fc800078e0290 */
[----:B--2---:R-:W-:-:S04]  /*36a10*/  IMAD.WIDE R110, R159, 0x4, R128 ;  /* 0x000000049f6e7825 */ /* 0x004fc800078e0280 */
[----:B------:R-:W-:-:S04]  /*36a20*/  IMAD.WIDE R112, R159, 0x4, R112 ;  /* 0x000000049f707825 */ /* 0x000fc800078e0270 */
[----:B------:R-:W-:-:S04]  /*36a30*/  IMAD.WIDE R96, R159, 0x4, R96 ;  /* 0x000000049f607825 */ /* 0x000fc800078e0260 */
[----:B------:R-:W-:-:S04]  /*36a40*/  IMAD.WIDE R80, R159, 0x4, R80 ;  /* 0x000000049f507825 */ /* 0x000fc800078e0250 */
[----:B------:R-:W-:-:S04]  /*36a50*/  IMAD.WIDE R64, R159, 0x4, R64 ;  /* 0x000000049f407825 */ /* 0x000fc800078e0240 */
[----:B------:R-:W-:-:S04]  /*36a60*/  IMAD.WIDE R48, R159, 0x4, R48 ;  /* 0x000000049f307825 */ /* 0x000fc800078e0230 */
[----:B-1----:R-:W-:-:S04]  /*36a70*/  IMAD.WIDE R10, R159, 0x4, R32 ;  /* 0x000000049f0a7825 */ /* 0x002fc800078e0220 */
[----:B------:R-:W-:-:S04]  /*36a80*/  IMAD.WIDE R126, R159, 0x4, R230 ;  /* 0x000000049f7e7825 */ /* 0x000fc800078e02e6 */
[----:B----4-:R-:W-:-:S04]  /*36a90*/  IMAD.WIDE R186, R159, 0x4, R186 ;  /* 0x000000049fba7825 */ /* 0x010fc800078e02ba */
        /* <DEDUP_REMOVED lines=13> */
[----:B------:R4:W-:Y:S04]  /*36b70*/  STL.64 [R1+0x27d8], R82 ;  /* 0x0027d85201007387 */ /* 0x0009e80000100a00 */
[----:B------:R4:W-:Y:S01]  /*36b80*/  STL.64 [R1+0x2800], R66 ;  /* 0x0028004201007387 */ /* 0x0009e20000100a00 */
[----:B------:R-:W-:-:S03]  /*36b90*/  IMAD.WIDE R142, R159, 0x4, R246 ;  /* 0x000000049f8e7825 */ /* 0x000fc600078e02f6 */
[----:B------:R-:W-:Y:S04]  /*36ba0*/  LDGSTS.E [R0+0x40080], desc[UR60][R186.64], P4 ;  /* 0x40080000ba007fae */ /* 0x000fe8000a12187c */
[----:B------:R-:W-:Y:S01]  /*36bb0*/  LDGSTS.E [R0+0x40480], desc[UR60][R170.64], P4 ;  /* 0x40480000aa007fae */ /* 0x000fe2000a12187c */
[----:B------:R-:W-:-:S03]  /*36bc0*/  IMAD.WIDE R50, R159, 0x4, R50 ;  /* 0x000000049f327825 */ /* 0x000fc600078e0232 */
[----:B------:R-:W-:Y:S01]  /*36bd0*/  LDGSTS.E [R0+0x40880], desc[UR60][R146.64], P4 ;  /* 0x4088000092007fae */ /* 0x000fe2000a12187c */
[----:B------:R-:W-:-:S03]  /*36be0*/  IMAD.WIDE R34, R159, 0x4, R34 ;  /* 0x000000049f227825 */ /* 0x000fc600078e0222 */
[----:B------:R4:W-:Y:S01]  /*36bf0*/  STL.64 [R1+0x2868], R50 ;  /* 0x0028683201007387 */ /* 0x0009e20000100a00 */
        /* <DEDUP_REMOVED lines=13> */
[----:B------:R-:W-:Y:S01]  /*36cd0*/  STL.64 [R1+0x29d0], R198 ;  /* 0x0029d0c601007387 */ /* 0x000fe20000100a00 */
[----:B------:R-:W-:-:S03]  /*36ce0*/  IMAD.WIDE R166, R159, 0x4, R30 ;  /* 0x000000049fa67825 */ /* 0x000fc600078e021e */
[----:B------:R-:W-:Y:S04]  /*36cf0*/  STL.64 [R1+0x29e8], R182 ;  /* 0x0029e8b601007387 */ /* 0x000fe80000100a00 */
[----:B------:R-:W-:Y:S04]  /*36d00*/  STL.64 [R1+0x2a00], R166 ;  /* 0x002a00a601007387 */ /* 0x000fe80000100a00 */
[----:B------:R-:W-:Y:S04]  /*36d10*/  STL.64 [R1+0x2a18], R142 ;  /* 0x002a188e01007387 */ /* 0x000fe80000100a00 */
[----:B------:R-:W-:Y:S01]  /*36d20*/  STL.64 [R1+0x2a68], R126 ;  /* 0x002a687e01007387 */ /* 0x000fe20000100a00 */
[----:B------:R-:W-:-:S03]  /*36d30*/  IMAD.WIDE R78, R159, 0x4, R168 ;  /* 0x000000049f4e7825 */ /* 0x000fc600078e02a8 */
[----:B------:R4:W-:Y:S04]  /*36d40*/  STL.64 [R1+0x2a80], R10 ;  /* 0x002a800a01007387 */ /* 0x0009e80000100a00 */
[----:B------:R-:W-:Y:S01]  /*36d50*/  STL.64 [R1+0x2a90], R48 ;  /* 0x002a903001007387 */ /* 0x000fe20000100a00 */
[----:B------:R-:W-:-:S03]  /*36d60*/  IMAD.WIDE R62, R159, 0x4, R184 ;  /* 0x000000049f3e7825 */ /* 0x000fc600078e02b8 */
[----:B------:R-:W-:Y:S04]  /*36d70*/  STL.64 [R1+0x2ad8], R64 ;  /* 0x002ad84001007387 */ /* 0x000fe80000100a00 */
[----:B------:R-:W-:Y:S01]  /*36d80*/  STL.64 [R1+0x2ae8], R80 ;  /* 0x002ae85001007387 */ /* 0x000fe20000100a00 */
[----:B------:R-:W-:-:S03]  /*36d90*/  IMAD.WIDE R46, R159, 0x4, R200 ;  /* 0x000000049f2e7825 */ /* 0x000fc600078e02c8 */
[----:B------:R-:W-:Y:S04]  /*36da0*/  STL.64 [R1+0x2af8], R96 ;  /* 0x002af86001007387 */ /* 0x000fe80000100a00 */
[----:B------:R-:W-:Y:S01]  /*36db0*/  STL.64 [R1+0x2b38], R112 ;  /* 0x002b387001007387 */ /* 0x000fe20000100a00 */
[----:B------:R-:W-:-:S03]  /*36dc0*/  IMAD.WIDE R30, R159, 0x4, R216 ;  /* 0x000000049f1e7825 */ /* 0x000fc600078e02d8 */
[----:B------:R4:W-:Y:S04]  /*36dd0*/  STL.64 [R1+0x2b30], R110 ;  /* 0x002b306e01007387 */ /* 0x0009e80000100a00 */
[----:B------:R4:W-:Y:S04]  /*36de0*/  STL.64 [R1+0x2b28], R94 ;  /* 0x002b285e01007387 */ /* 0x0009e80000100a00 */
[----:B------:R4:W-:Y:S04]  /*36df0*/  STL.64 [R1+0x2b20], R78 ;  /* 0x002b204e01007387 */ /* 0x0009e80000100a00 */
[----:B-1----:R-:W4:Y:S04]  /*36e00*/  LDL.LU.64 R186, [R1+0x2c30] ;  /* 0x002c300001ba7983 */ /* 0x002f280000300a00 */
[----:B------:R1:W-:Y:S04]  /*36e10*/  STL.64 [R1+0x2b18], R62 ;  /* 0x002b183e01007387 */ /* 0x0003e80000100a00 */
[----:B--2---:R-:W2:Y:S04]  /*36e20*/  LDL.LU.64 R170, [R1+0x2c28] ;  /* 0x002c280001aa7983 */ /* 0x004ea80000300a00 */
[----:B------:R1:W-:Y:S04]  /*36e30*/  STL.64 [R1+0x2b10], R46 ;  /* 0x002b102e01007387 */ /* 0x0003e80000100a00 */
[----:B---3--:R-:W3:Y:S04]  /*36e40*/  LDL.LU.64 R146, [R1+0x2c20] ;  /* 0x002c200001927983 */ /* 0x008ee80000300a00 */
[----:B------:R1:W-:Y:S04]  /*36e50*/  STL.64 [R1+0x2b08], R30 ;  /* 0x002b081e01007387 */ /* 0x0003e80000100a00 */
[----:B------:R-:W-:Y:S04]  /*36e60*/  LDGSTS.E [R0+0x40c80], desc[UR60][R130.64], P4 ;  /* 0x40c8000082007fae */ /* 0x000fe8000a12187c */
[----:B------:R-:W-:Y:S04]  /*36e70*/  LDGSTS.E [R0+0x41080], desc[UR60][R114.64], P4 ;  /* 0x4108000072007fae */ /* 0x000fe8000a12187c */
[----:B------:R-:W-:Y:S04]  /*36e80*/  LDGSTS.E [R0+0x41480], desc[UR60][R98.64], P4 ;  /* 0x4148000062007fae */ /* 0x000fe8000a12187c */
[----:B----4-:R-:W4:Y:S04]  /*36e90*/  LDL.LU.64 R130, [R1+0x2c18] ;  /* 0x002c180001827983 */ /* 0x010f280000300a00 */
[----:B------:R-:W2:Y:S04]  /*36ea0*/  LDL.LU.64 R114, [R1+0x2c10] ;  /* 0x002c100001727983 */ /* 0x000ea80000300a00 */
[----:B------:R-:W3:Y:S04]  /*36eb0*/  LDL.LU.64 R98, [R1+0x2c08] ;  /* 0x002c080001627983 */ /* 0x000ee80000300a00 */
[----:B------:R-:W-:Y:S04]  /*36ec0*/  LDGSTS.E [R0+0x41880], desc[UR60][R82.64], P4 ;  /* 0x4188000052007fae */ /* 0x000fe8000a12187c */
[----:B------:R-:W-:Y:S04]  /*36ed0*/  LDGSTS.E [R0+0x41c80], desc[UR60][R66.64], P4 ;  /* 0x41c8000042007fae */ /* 0x000fe8000a12187c */
[----:B------:R-:W-:Y:S04]  /*36ee0*/  LDGSTS.E [R0+0x42080], desc[UR60][R50.64], P4 ;  /* 0x4208000032007fae */ /* 0x000fe8000a12187c */
[----:B------:R-:W4:Y:S04]  /*36ef0*/  LDL.LU.64 R82, [R1+0x2c00] ;  /* 0x002c000001527983 */ /* 0x000f280000300a00 */
        /* <DEDUP_REMOVED lines=9> */
[----:B------:R1:W-:Y:S04]  /*36f90*/  LDGSTS.E [R0+0x43480], desc[UR60][R232.64], P4 ;  /* 0x43480000e8007fae */ /* 0x0003e8000a12187c */
[----:B------:R1:W-:Y:S04]  /*36fa0*/  LDGSTS.E [R0+0x43880], desc[UR60][R214.64], P4 ;  /* 0x43880000d6007fae */ /* 0x0003e8000a12187c */
[----:B------:R-:W4:Y:S04]  /*36fb0*/  LDL.LU.64 R248, [R1+0x460] ;  /* 0x0004600001f87983 */ /* 0x000f280000300a00 */
[----:B------:R4:W-:Y:S04]  /*36fc0*/  LDGSTS.E [R0+0x43c80], desc[UR60][R198.64], P4 ;  /* 0x43c80000c6007fae */ /* 0x0009e8000a12187c */
[----:B------:R2:W-:Y:S04]  /*36fd0*/  LDGSTS.E [R0+0x44080], desc[UR60][R182.64], P4 ;  /* 0x44080000b6007fae */ /* 0x0005e8000a12187c */
[----:B------:R-:W-:Y:S04]  /*36fe0*/  LDGSTS.E [R0+0x44480], desc[UR60][R166.64], P4 ;  /* 0x44480000a6007fae */ /* 0x000fe8000a12187c */
[----:B------:R-:W2:Y:S04]  /*36ff0*/  LDL.LU.64 R232, [R1+0x420] ;  /* 0x0004200001e87983 */ /* 0x000ea80000300a00 */
[----:B------:R-:W-:Y:S04]  /*37000*/  LDGSTS.E [R0+0x44880], desc[UR60][R142.64], P4 ;  /* 0x448800008e007fae */ /* 0x000fe8000a12187c */
[----:B------:R-:W3:Y:S04]  /*37010*/  LDL.LU.64 R230, [R1+0x3e0] ;  /* 0x0003e00001e67983 */ /* 0x000ee80000300a00 */
[----:B------:R-:W3:Y:S04]  /*37020*/  LDL.LU.64 R32, [R1+0x3a0] ;  /* 0x0003a00001207983 */ /* 0x000ee80000300a00 */
[----:B------:R-:W-:Y:S04]  /*37030*/  LDGSTS.E [R0+0x44c80], desc[UR60][R126.64], P4 ;  /* 0x44c800007e007fae */ /* 0x000fe8000a12187c */
[----:B------:R-:W3:Y:S04]  /*37040*/  LDL.LU.64 R214, [R1+0x360] ;  /* 0x0003600001d67983 */ /* 0x000ee80000300a00 */
[----:B------:R3:W-:Y:S04]  /*37050*/  LDGSTS.E [R0+0x45080], desc[UR60][R10.64], P4 ;  /* 0x450800000a007fae */ /* 0x0007e8000a12187c */
[----:B------:R-:W-:Y:S04]  /*37060*/  LDGSTS.E [R0+0x45480], desc[UR60][R48.64], P4 ;  /* 0x4548000030007fae */ /* 0x000fe8000a12187c */
[----:B------:R-:W-:Y:S04]  /*37070*/  LDGSTS.E [R0+0x45880], desc[UR60][R64.64], P4 ;  /* 0x4588000040007fae */ /* 0x000fe8000a12187c */
[----:B------:R-:W3:Y:S04]  /*37080*/  LDL.LU.64 R10, [R1+0x320] ;  /* 0x00032000010a7983 */ /* 0x000ee80000300a00 */
[----:B------:R-:W3:Y:S04]  /*37090*/  LDL.LU.64 R198, [R1+0x2e0] ;  /* 0x0002e00001c67983 */ /* 0x000ee80000300a00 */
[----:B------:R-:W3:Y:S04]  /*370a0*/  LDL.LU.64 R182, [R1+0x2a0] ;  /* 0x0002a00001b67983 */ /* 0x000ee80000300a00 */
[----:B------:R-:W-:Y:S04]  /*370b0*/  LDGSTS.E [R0+0x45c80], desc[UR60][R80.64], P4 ;  /* 0x45c8000050007fae */ /* 0x000fe8000a12187c */
[----:B------:R-:W3:Y:S04]  /*370c0*/  LDL.LU.64 R166, [R1+0x260] ;  /* 0x0002600001a67983 */ /* 0x000ee80000300a00 */
[----:B------:R-:W-:Y:S04]  /*370d0*/  LDGSTS.E [R0+0x46080], desc[UR60][R96.64], P4 ;  /* 0x4608000060007fae */ /* 0x000fe8000a12187c */
[----:B------:R-:W3:Y:S04]  /*370e0*/  LDL.LU.64 R142, [R1+0x220] ;  /* 0x00022000018e7983 */ /* 0x000ee80000300a00 */
[----:B------:R-:W-:Y:S04]  /*370f0*/  LDGSTS.E [R0+0x46480], desc[UR60][R112.64], P4 ;  /* 0x4648000070007fae */ /* 0x000fe8000a12187c */
[----:B------:R-:W3:Y:S04]  /*37100*/  LDL.LU.64 R126, [R1+0x1e0] ;  /* 0x0001e000017e7983 */ /* 0x000ee80000300a00 */
[----:B------:R-:W-:Y:S04]  /*37110*/  LDGSTS.E [R0+0x46880], desc[UR60][R110.64], P4 ;  /* 0x468800006e007fae */ /* 0x000fe8000a12187c */
[----:B------:R3:W-:Y:S04]  /*37120*/  LDGSTS.E [R0+0x46c80], desc[UR60][R94.64], P4 ;  /* 0x46c800005e007fae */ /* 0x0007e8000a12187c */
[----:B------:R3:W-:Y:S04]  /*37130*/  LDGSTS.E [R0+0x47080], desc[UR60][R78.64], P4 ;  /* 0x470800004e007fae */ /* 0x0007e8000a12187c */
[----:B------:R-:W3:Y:S04]  /*37140*/  LDL.LU.64 R110, [R1+0x1a0] ;  /* 0x0001a000016e7983 */ /* 0x000ee80000300a00 */
[----:B------:R-:W3:Y:S04]  /*37150*/  LDL.LU.64 R94, [R1+0x160] ;  /* 0x00016000015e7983 */ /* 0x000ee80000300a00 */
[----:B------:R-:W3:Y:S04]  /*37160*/  LDL.LU.64 R78, [R1+0x120] ;  /* 0x00012000014e7983 */ /* 0x000ee80000300a00 */
[----:B------:R3:W-:Y:S04]  /*37170*/  LDGSTS.E [R0+0x47480], desc[UR60][R62.64], P4 ;  /* 0x474800003e007fae */ /* 0x0007e8000a12187c */
[----:B------:R3:W-:Y:S04]  /*37180*/  LDGSTS.E [R0+0x47880], desc[UR60][R46.64], P4 ;  /* 0x478800002e007fae */ /* 0x0007e8000a12187c */
[----:B------:R3:W-:Y:S04]  /*37190*/  LDGSTS.E [R0+0x47c80], desc[UR60][R30.64], P4 ;  /* 0x47c800001e007fae */ /* 0x0007e8000a12187c */
[----:B-1----:R-:W3:Y:S04]  /*371a0*/  LDL.LU.64 R62, [R1+0xe0] ;  /* 0x0000e000013e7983 */ /* 0x002ee80000300a00 */
[----:B------:R-:W3:Y:S04]  /*371b0*/  LDL.LU.64 R46, [R1+0xa0] ;  /* 0x0000a000012e7983 */ /* 0x000ee80000300a00 */
[----:B------:R-:W3:Y:S01]  /*371c0*/  LDL.LU.64 R30, [R1+0x60] ;  /* 0x00006000011e7983 */ /* 0x000ee20000300a00 */
[----:B----4-:R-:W-:-:S03]  /*371d0*/  IMAD.WIDE R246, R159, 0x4, R248 ;  /* 0x000000049ff67825 */ /* 0x010fc600078e02f8 */
[----:B------:R-:W4:Y:S04]  /*371e0*/  LDL.LU.64 R248, [R1+0x20] ;  /* 0x0000200001f87983 */ /* 0x000f280000300a00 */
[----:B------:R-:W-:Y:S01]  /*371f0*/  STL.64 [R1+0x25d8], R246 ;  /* 0x0025d8f601007387 */ /* 0x000fe20000100a00 */
[----:B--2---:R-:W-:-:S03]  /*37200*/  IMAD.WIDE R232, R159, 0x4, R232 ;  /* 0x000000049fe87825 */ /* 0x004fc600078e02e8 */
[----:B------:R-:W-:Y:S01]  /*37210*/  LDGSTS.E [R2+0x40100], desc[UR60][R246.64], P4 ;  /* 0x40100000f6027fae */ /* 0x000fe2000a12187c */
[----:B---3--:R-:W-:-:S03]  /*37220*/  IMAD.WIDE R230, R159, 0x4, R230 ;  /* 0x000000049fe67825 */ /* 0x008fc600078e02e6 */
[----:B------:R-:W-:Y:S01]  /*37230*/  STL.64 [R1+0x2608], R232 ;  /* 0x002608e801007387 */ /* 0x000fe20000100a00 */
[----:B------:R-:W-:-:S03]  /*37240*/  IMAD.WIDE R216, R159, 0x4, R32 ;  /* 0x000000049fd87825 */ /* 0x000fc600078e0220 */
[----:B------:R-:W-:Y:S01]  /*37250*/  STL.64 [R1+0x2630], R230 ;  /* 0x002630e601007387 */ /* 0x000fe20000100a00 */
[----:B------:R-:W-:-:S03]  /*37260*/  IMAD.WIDE R214, R159, 0x4, R214 ;  /* 0x000000049fd67825 */ /* 0x000fc600078e02d6 */
[----:B------:R-:W-:Y:S04]  /*37270*/  STL.64 [R1+0x2658], R216 ;  /* 0x002658d801007387 */ /* 0x000fe80000100a00 */
[----:B------:R-:W-:Y:S01]  /*37280*/  STL.64 [R1+0x2680], R214 ;  /* 0x002680d601007387 */ /* 0x000fe20000100a00 */
[----:B------:R-:W-:-:S03]  /*37290*/  IMAD.WIDE R200, R159, 0x4, R10 ;  /* 0x000000049fc87825 */ /* 0x000fc600078e020a */
[----:B------:R-:W-:Y:S01]  /*372a0*/  LDGSTS.E [R2+0x40500], desc[UR60][R232.64], P4 ;  /* 0x40500000e8027fae */ /* 0x000fe2000a12187c */
[----:B------:R-:W-:-:S03]  /*372b0*/  IMAD.WIDE R198, R159, 0x4, R198 ;  /* 0x000000049fc67825 */ /* 0x000fc600078e02c6 */
[----:B------:R-:W-:Y:S01]  /*372c0*/  STL.64 [R1+0x26b0], R200 ;  /* 0x0026b0c801007387 */ /* 0x000fe20000100a00 */
[----:B------:R-:W-:-:S03]  /*372d0*/  IMAD.WIDE R184, R159, 0x4, R182 ;  /* 0x000000049fb87825 */ /* 0x000fc600078e02b6 */
        /* <DEDUP_REMOVED lines=10> */
[----:B------:R-:W-:Y:S04]  /*37380*/  STL.64 [R1+0x2790], R168 ;  /* 0x002790a801007387 */ /* 0x000fe80000100a00 */
[----:B------:R1:W-:Y:S01]  /*37390*/  STL.64 [R1+0x27b8], R166 ;  /* 0x0027b8a601007387 */ /* 0x0003e20000100a00 */
[----:B------:R-:W-:-:S03]  /*373a0*/  IMAD.WIDE R50, R159, 0x4, R50 ;  /* 0x000000049f327825 */ /* 0x000fc600078e0232 */
[----:B------:R-:W-:Y:S01]  /*373b0*/  LDGSTS.E [R2+0x41100], desc[UR60][R214.64], P4 ;  /* 0x41100000d6027fae */ /* 0x000fe2000a12187c */
[----:B------:R-:W-:-:S03]  /*373c0*/  IMAD.WIDE R144, R159, 0x4, R110 ;  /* 0x000000049f907825 */ /* 0x000fc600078e026e */
[----:B------:R-:W-:Y:S01]  /*373d0*/  LDGSTS.E [R2+0x41500], desc[UR60][R200.64], P4 ;  /* 0x41500000c8027fae */ /* 0x000fe2000a12187c */
[----:B------:R-:W-:-:S03]  /*373e0*/  IMAD.WIDE R142, R159, 0x4, R94 ;  /* 0x000000049f8e7825 */ /* 0x000fc600078e025e */
[----:B------:R-:W-:Y:S01]  /*373f0*/  STL.64 [R1+0x27e8], R144 ;  /* 0x0027e89001007387 */ /* 0x000fe20000100a00 */
[----:B------:R-:W-:-:S03]  /*37400*/  IMAD.WIDE R128, R159, 0x4, R78 ;  /* 0x000000049f807825 */ /* 0x000fc600078e024e */
[----:B------:R2:W-:Y:S01]  /*37410*/  STL.64 [R1+0x2820], R142 ;  /* 0x0028208e01007387 */ /* 0x0005e20000100a00 */
[----:B------:R-:W-:-:S03]  /*37420*/  IMAD.WIDE R94, R159, 0x4, R244 ;  /* 0x000000049f5e7825 */ /* 0x000fc600078e02f4 */
[----:B------:R-:W-:Y:S01]  /*37430*/  STL.64 [R1+0x2878], R128 ;  /* 0x0028788001007387 */ /* 0x000fe20000100a00 */
[----:B------:R-:W-:-:S03]  /*37440*/  IMAD.WIDE R66, R159, 0x4, R66 ;  /* 0x000000049f427825 */ /* 0x000fc600078e0242 */
[----:B------:R-:W-:Y:S01]  /*37450*/  LDGSTS.E [R2+0x41900], desc[UR60][R198.64], P4 ;  /* 0x41900000c6027fae */ /* 0x000fe2000a12187c */
[----:B------:R-:W-:-:S03]  /*37460*/  IMAD.WIDE R126, R159, 0x4, R62 ;  /* 0x000000049f7e7825 */ /* 0x000fc600078e023e */
[----:B------:R-:W-:Y:S01]  /*37470*/  LDGSTS.E [R2+0x41d00], desc[UR60][R184.64], P4 ;  /* 0x41d00000b8027fae */ /* 0x000fe2000a12187c */
        /* <DEDUP_REMOVED lines=23> */
[----:B----4-:R-:W-:-:S05]  /*375f0*/  IMAD.WIDE R96, R159, 0x4, R248 ;  /* 0x000000049f607825 */ /* 0x010fca00078e02f8 */
[----:B------:R-:W-:Y:S04]  /*37600*/  STL.64 [R1+0x2940], R96 ;  /* 0x0029406001007387 */ /* 0x000fe80000100a00 */
[----:B------:R-:W-:Y:S04]  /*37610*/  STL.64 [R1+0x2960], R94 ;  /* 0x0029605e01007387 */ /* 0x000fe80000100a00 */
[----:B------:R-:W-:Y:S04]  /*37620*/  STL.64 [R1+0x29b8], R12 ;  /* 0x0029b80c01007387 */ /* 0x000fe80000100a00 */
[----:B------:R4:W-:Y:S04]  /*37630*/  STL.64 [R1+0x29d8], R10 ;  /* 0x0029d80a01007387 */ /* 0x0009e80000100a00 */
[----:B------:R-:W-:Y:S04]  /*37640*/  STL.64 [R1+0x29f0], R50 ;  /* 0x0029f03201007387 */ /* 0x000fe80000100a00 */
[----:B------:R-:W-:Y:S04]  /*37650*/  STL.64 [R1+0x2a08], R66 ;  /* 0x002a084201007387 */ /* 0x000fe80000100a00 */
[----:B------:R-:W-:Y:S04]  /*37660*/  STL.64 [R1+0x2a58], R82 ;  /* 0x002a585201007387 */ /* 0x000fe80000100a00 */
[----:B------:R-:W-:Y:S04]  /*37670*/  STL.64 [R1+0x2a70], R80 ;  /* 0x002a705001007387 */ /* 0x000fe80000100a00 */
[----:B------:R3:W-:Y:S04]  /*37680*/  STL.64 [R1+0x2ad0], R78 ;  /* 0x002ad04e01007387 */ /* 0x0007e80000100a00 */
[----:B------:R-:W-:Y:S04]  /*37690*/  STL.64 [R1+0x2ac8], R64 ;  /* 0x002ac84001007387 */ /* 0x000fe80000100a00 */
[----:B------:R3:W-:Y:S04]  /*376a0*/  STL.64 [R1+0x2ac0], R62 ;  /* 0x002ac03e01007387 */ /* 0x0007e80000100a00 */
[----:B------:R-:W-:Y:S04]  /*376b0*/  STL.64 [R1+0x2ab8], R48 ;  /* 0x002ab83001007387 */ /* 0x000fe80000100a00 */
[----:B------:R3:W-:Y:S04]  /*376c0*/  STL.64 [R1+0x2ab0], R46 ;  /* 0x002ab02e01007387 */ /* 0x0007e80000100a00 */
[----:B------:R3:W-:Y:S04]  /*376d0*/  STL.64 [R1+0x2aa8], R30 ;  /* 0x002aa81e01007387 */ /* 0x0007e80000100a00 */
[----:B------:R3:W-:Y:S04]  /*376e0*/  STL.64 [R1+0x2aa0], R32 ;  /* 0x002aa02001007387 */ /* 0x0007e80000100a00 */
[----:B------:R-:W3:Y:S04]  /*376f0*/  LDL.LU.64 R248, [R1+0x458] ;  /* 0x0004580001f87983 */ /* 0x000ee80000300a00 */
[----:B------:R3:W-:Y:S04]  /*37700*/  LDGSTS.E [R2+0x44500], desc[UR60][R96.64], P4 ;  /* 0x4450000060027fae */ /* 0x0007e8000a12187c */
[----:B-1----:R-:W3:Y:S04]  /*37710*/  LDL.LU.64 R166, [R1+0x418] ;  /* 0x0004180001a67983 */ /* 0x002ee80000300a00 */
[----:B------:R-:W-:Y:S04]  /*37720*/  LDGSTS.E [R2+0x44900], desc[UR60][R94.64], P4 ;  /* 0x449000005e027fae */ /* 0x000fe8000a12187c */
[----:B------:R-:W3:Y:S04]  /*37730*/  LDL.LU.64 R230, [R1+0x3d8] ;  /* 0x0003d80001e67983 */ /* 0x000ee80000300a00 */
[----:B------:R-:W3:Y:S04]  /*37740*/  LDL.LU.64 R246, [R1+0x398] ;  /* 0x0003980001f67983 */ /* 0x000ee80000300a00 */
[----:B------:R-:W-:Y:S04]  /*37750*/  LDGSTS.E [R2+0x44d00], desc[UR60][R12.64], P4 ;  /* 0x44d000000c027fae */ /* 0x000fe8000a12187c */
[----:B--2---:R-:W2:Y:S04]  /*37760*/  LDL.LU.64 R142, [R1+0x358] ;  /* 0x00035800018e7983 */ /* 0x004ea80000300a00 */
[----:B------:R1:W-:Y:S04]  /*37770*/  LDGSTS.E [R2+0x45100], desc[UR60][R10.64], P4 ;  /* 0x451000000a027fae */ /* 0x0003e8000a12187c */
[----:B------:R-:W-:Y:S04]  /*37780*/  LDGSTS.E [R2+0x45500], desc[UR60][R50.64], P4 ;  /* 0x4550000032027fae */ /* 0x000fe8000a12187c */
[----:B------:R-:W-:Y:S04]  /*37790*/  LDGSTS.E [R2+0x45900], desc[UR60][R66.64], P4 ;  /* 0x4590000042027fae */ /* 0x000fe8000a12187c */
[----:B----4-:R-:W4:Y:S04]  /*377a0*/  LDL.LU.64 R10, [R1+0x318] ;  /* 0x00031800010a7983 */ /* 0x010f280000300a00 */
[----:B------:R-:W4:Y:S04]  /*377b0*/  LDL.LU.64 R214, [R1+0x2d8] ;  /* 0x0002d80001d67983 */ /* 0x000f280000300a00 */
[----:B------:R-:W4:Y:S04]  /*377c0*/  LDL.LU.64 R126, [R1+0x298] ;  /* 0x00029800017e7983 */ /* 0x000f280000300a00 */
[----:B------:R1:W-:Y:S04]  /*377d0*/  LDGSTS.E [R2+0x45d00], desc[UR60][R82.64], P4 ;  /* 0x45d0000052027fae */ /* 0x0003e8000a12187c */
[----:B------:R-:W4:Y:S04]  /*377e0*/  LDL.LU.64 R198, [R1+0x258] ;  /* 0x0002580001c67983 */ /* 0x000f280000300a00 */
[----:B------:R1:W-:Y:S04]  /*377f0*/  LDGSTS.E [R2+0x46100], desc[UR60][R80.64], P4 ;  /* 0x4610000050027fae */ /* 0x0003e8000a12187c */
[----:B------:R-:W4:Y:S04]  /*37800*/  LDL.LU.64 R182, [R1+0x218] ;  /* 0x0002180001b67983 */ /* 0x000f280000300a00 */
[----:B------:R1:W-:Y:S04]  /*37810*/  LDGSTS.E [R2+0x46500], desc[UR60][R78.64], P4 ;  /* 0x465000004e027fae */ /* 0x0003e8000a12187c */
[----:B------:R-:W4:Y:S04]  /*37820*/  LDL.LU.64 R110, [R1+0x1d8] ;  /* 0x0001d800016e7983 */ /* 0x000f280000300a00 */
[----:B------:R-:W-:Y:S04]  /*37830*/  LDGSTS.E [R2+0x46900], desc[UR60][R64.64], P4 ;  /* 0x4690000040027fae */ /* 0x000fe8000a12187c */
[----:B------:R-:W4:Y:S04]  /*37840*/  LDL.LU.64 R94, [R1+0x198] ;  /* 0x00019800015e7983 */ /* 0x000f280000300a00 */
[----:B------:R1:W-:Y:S04]  /*37850*/  LDGSTS.E [R2+0x46d00], desc[UR60][R62.64], P4 ;  /* 0x46d000003e027fae */ /* 0x0003e8000a12187c */
[----:B---3--:R-:W3:Y:S04]  /*37860*/  LDL.LU.64 R78, [R1+0x158] ;  /* 0x00015800014e7983 */ /* 0x008ee80000300a00 */
[----:B------:R-:W-:Y:S04]  /*37870*/  LDGSTS.E [R2+0x47100], desc[UR60][R48.64], P4 ;  /* 0x4710000030027fae */ /* 0x000fe8000a12187c */
[----:B------:R-:W3:Y:S04]  /*37880*/  LDL.LU.64 R62, [R1+0x118] ;  /* 0x00011800013e7983 */ /* 0x000ee80000300a00 */
[----:B------:R1:W-:Y:S04]  /*37890*/  LDGSTS.E [R2+0x47500], desc[UR60][R46.64], P4 ;  /* 0x475000002e027fae */ /* 0x0003e8000a12187c */
[----:B------:R1:W-:Y:S01]  /*378a0*/  LDGSTS.E [R2+0x47900], desc[UR60][R30.64], P4 ;  /* 0x479000001e027fae */ /* 0x0003e2000a12187c */
[----:B------:R-:W-:-:S03]  /*378b0*/  IMAD.WIDE R20, R159, 0x4, R20 ;  /* 0x000000049f147825 */ /* 0x000fc600078e0214 */
[----:B------:R1:W-:Y:S04]  /*378c0*/  LDGSTS.E [R2+0x47d00], desc[UR60][R32.64], P4 ;  /* 0x47d0000020027fae */ /* 0x0003e8000a12187c */
[----:B------:R-:W3:Y:S04]  /*378d0*/  LDL.LU.64 R46, [R1+0xd8] ;  /* 0x0000d800012e7983 */ /* 0x000ee80000300a00 */
[----:B------:R-:W3:Y:S04]  /*378e0*/  LDL.LU.64 R30, [R1+0x98] ;  /* 0x00009800011e7983 */ /* 0x000ee80000300a00 */
[----:B------:R-:W3:Y:S01]  /*378f0*/  LDL.LU.64 R232, [R1+0x58] ;  /* 0x0000580001e87983 */ /* 0x000ee20000300a00 */
[----:B------:R-:W-:-:S03]  /*37900*/  IMAD.WIDE R168, R159, 0x4, R248 ;  /* 0x000000049fa87825 */ /* 0x000fc600078e02f8 */
[----:B------:R-:W3:Y:S01]  /*37910*/  LDL.LU.64 R248, [R1+0x18] ;  /* 0x0000180001f87983 */ /* 0x000ee20000300a00 */
[----:B------:R-:W-:-:S03]  /*37920*/  IMAD.WIDE R166, R159, 0x4, R166 ;  /* 0x000000049fa67825 */ /* 0x000fc600078e02a6 */
[----:B------:R-:W-:Y:S01]  /*37930*/  STL.64 [R1+0x2528], R168 ;  /* 0x002528a801007387 */ /* 0x000fe20000100a00 */
[----:B------:R-:W-:-:S03]  /*37940*/  IMAD.WIDE R146, R159, 0x4, R230 ;  /* 0x000000049f927825 */ /* 0x000fc600078e02e6 */
[----:B------:R-:W-:Y:S01]  /*37950*/  STL.64 [R1+0x2548], R166 ;  /* 0x002548a601007387 */ /* 0x000fe20000100a00 */
[----:B------:R-:W-:-:S03]  /*37960*/  IMAD.WIDE R144, R159, 0x4, R246 ;  /* 0x000000049f907825 */ /* 0x000fc600078e02f6 */
[----:B------:R-:W-:Y:S01]  /*37970*/  STL.64 [R1+0x2570], R146 ;  /* 0x0025709201007387 */ /* 0x000fe20000100a00 */
[----:B--2---:R-:W-:-:S03]  /*37980*/  IMAD.WIDE R142, R159, 0x4, R142 ;  /* 0x000000049f8e7825 */ /* 0x004fc600078e028e */
[----:B------:R-:W-:Y:S04]  /*37990*/  STL.64 [R1+0x2598], R144 ;  /* 0x0025989001007387 */ /* 0x000fe80000100a00 */
[----:B------:R-:W-:Y:S01]  /*379a0*/  STL.64 [R1+0x25c0], R142 ;  /* 0x0025c08e01007387 */ /* 0x000fe20000100a00 */
[----:B------:R-:W-:-:S03]  /*379b0*/  IMAD.WIDE R36, R159, 0x4, R36 ;  /* 0x000000049f247825 */ /* 0x000fc600078e0224 */
[----:B------:R-:W-:Y:S01]  /*379c0*/  LDGSTS.E [R3+0x40180], desc[UR60][R168.64], P4 ;  /* 0x40180000a8037fae */ /* 0x000fe2000a12187c */
[----:B------:R-:W-:-:S03]  /*379d0*/  IMAD.WIDE R52, R159, 0x4, R52 ;  /* 0x000000049f347825 */ /* 0x000fc600078e0234 */
[----:B------:R-:W-:Y:S01]  /*379e0*/  LDGSTS.E [R3+0x40580], desc[UR60][R166.64], P4 ;  /* 0x40580000a6037fae */ /* 0x000fe2000a12187c */
[----:B----4-:R-:W-:-:S03]  /*379f0*/  IMAD.WIDE R130, R159, 0x4, R10 ;  /* 0x000000049f827825 */ /* 0x010fc600078e020a */
[----:B------:R-:W-:Y:S01]  /*37a00*/  LDGSTS.E [R3+0x40980], desc[UR60][R146.64], P4 ;  /* 0x4098000092037fae */ /* 0x000fe2000a12187c */
[----:B------:R-:W-:-:S03]  /*37a10*/  IMAD.WIDE R128, R159, 0x4, R214 ;  /* 0x000000049f807825 */ /* 0x000fc600078e02d6 */
[----:B------:R-:W-:Y:S01]  /*37a20*/  STL.64 [R1+0x25f0], R130 ;  /* 0x0025f08201007387 */ /* 0x000fe20000100a00 */
        /* <DEDUP_REMOVED lines=10> */
[----:B---3--:R-:W-:-:S03]  /*37ad0*/  IMAD.WIDE R96, R159, 0x4, R78 ;  /* 0x000000049f607825 */ /* 0x008fc600078e024e */
[----:B------:R-:W-:Y:S01]  /*37ae0*/  STL.64 [R1+0x26e8], R98 ;  /* 0x0026e86201007387 */ /* 0x000fe20000100a00 */
[----:B-1----:R-:W-:-:S03]  /*37af0*/  IMAD.WIDE R10, R159, 0x4, R242 ;  /* 0x000000049f0a7825 */ /* 0x002fc600078e02f2 */
[----:B------:R-:W-:Y:S01]  /*37b00*/  LDGSTS.E [R3+0x40d80], desc[UR60][R144.64], P4 ;  /* 0x40d8000090037fae */ /* 0x000fe2000a12187c */
[----:B------:R-:W-:-:S03]  /*37b10*/  IMAD.WIDE R94, R159, 0x4, R62 ;  /* 0x000000049f5e7825 */ /* 0x000fc600078e023e */
[----:B------:R-:W-:Y:S04]  /*37b20*/  STL.64 [R1+0x2728], R96 ;  /* 0x0027286001007387 */ /* 0x000fe80000100a00 */
        /* <DEDUP_REMOVED lines=29> */
[----:B------:R-:W-:Y:S01]  /*37d00*/  LDGSTS.E [R3+0x44180], desc[UR60][R78.64], P4 ;  /* 0x441800004e037fae */ /* 0x000fe2000a12187c */
[----:B------:R-:W-:-:S05]  /*37d10*/  IMAD.WIDE R32, R159, 0x4, R248 ;  /* 0x000000049f207825 */ /* 0x000fca00078e02f8 */
[----:B------:R1:W-:Y:S04]  /*37d20*/  STL.64 [R1+0x2860], R32 ;  /* 0x0028602001007387 */ /* 0x0003e80000100a00 */
[----:B------:R2:W-:Y:S04]  /*37d30*/  STL.64 [R1+0x2888], R10 ;  /* 0x0028880a01007387 */ /* 0x0005e80000100a00 */
[----:B------:R-:W-:Y:S04]  /*37d40*/  STL.64 [R1+0x28b0], R20 ;  /* 0x0028b01401007387 */ /* 0x000fe80000100a00 */
[----:B------:R-:W-:Y:S04]  /*37d50*/  STL.64 [R1+0x2910], R36 ;  /* 0x0029102401007387 */ /* 0x000fe80000100a00 */
[----:B------:R-:W-:Y:S04]  /*37d60*/  STL.64 [R1+0x2930], R52 ;  /* 0x0029303401007387 */ /* 0x000fe80000100a00 */
[----:B------:R-:W-:Y:S04]  /*37d70*/  STL.64 [R1+0x2950], R68 ;  /* 0x0029504401007387 */ /* 0x000fe80000100a00 */
[----:B------:R-:W-:Y:S04]  /*37d80*/  STL.64 [R1+0x2970], R66 ;  /* 0x0029704201007387 */ /* 0x000fe80000100a00 */
[----:B------:R3:W-:Y:S04]  /*37d90*/  STL.64 [R1+0x29c8], R62 ;  /* 0x0029c83e01007387 */ /* 0x0007e80000100a00 */
[----:B------:R4:W-:Y:S04]  /*37da0*/  STL.64 [R1+0x2a50], R46 ;  /* 0x002a502e01007387 */ /* 0x0009e80000100a00 */
[----:B------:R4:W-:Y:S04]  /*37db0*/  STL.64 [R1+0x2a48], R30 ;  /* 0x002a481e01007387 */ /* 0x0009e80000100a00 */
[----:B------:R-:W-:Y:S04]  /*37dc0*/  STL.64 [R1+0x2a40], R64 ;  /* 0x002a404001007387 */ /* 0x000fe80000100a00 */
[----:B------:R4:W-:Y:S04]  /*37dd0*/  STL.64 [R1+0x2a38], R50 ;  /* 0x002a383201007387 */ /* 0x0009e80000100a00 */
[----:B------:R-:W-:Y:S04]  /*37de0*/  STL.64 [R1+0x2a30], R48 ;  /* 0x002a303001007387 */ /* 0x000fe80000100a00 */
[----:B------:R4:W-:Y:S04]  /*37df0*/  STL.64 [R1+0x2a28], R34 ;  /* 0x002a282201007387 */ /* 0x0009e80000100a00 */
[----:B------:R4:W-:Y:S04]  /*37e00*/  STL.64 [R1+0x2a20], R12 ;  /* 0x002a200c01007387 */ /* 0x0009e80000100a00 */
[----:B------:R-:W-:Y:S04]  /*37e10*/  LDGSTS.E [R3+0x44580], desc[UR60][R32.64], P4 ;  /* 0x4458000020037fae */ /* 0x000fe8000a12187c */
[----:B------:R-:W-:Y:S04]  /*37e20*/  LDGSTS.E [R3+0x44980], desc[UR60][R10.64], P4 ;  /* 0x449800000a037fae */ /* 0x000fe8000a12187c */
[----:B------:R-:W-:Y:S04]  /*37e30*/  LDGSTS.E [R3+0x44d80], desc[UR60][R20.64], P4 ;  /* 0x44d8000014037fae */ /* 0x000fe8000a12187c */
[----:B-1----:R-:W4:Y:S04]  /*37e40*/  LDL.LU.64 R32, [R1+0x450] ;  /* 0x0004500001207983 */ /* 0x002f280000300a00 */
[----:B------:R-:W4:Y:S04]  /*37e50*/  LDL.LU.64 R230, [R1+0x410] ;  /* 0x0004100001e67983 */ /* 0x000f280000300a00 */
[----:B------:R-:W4:Y:S04]  /*37e60*/  LDL.LU.64 R246, [R1+0x3d0] ;  /* 0x0003d00001f67983 */ /* 0x000f280000300a00 */
[----:B--2---:R-:W2:Y:S04]  /*37e70*/  LDL.LU.64 R10, [R1+0x390] ;  /* 0x00039000010a7983 */ /* 0x004ea80000300a00 */
        /* <DEDUP_REMOVED lines=8> */
[----:B------:R-:W2:Y:S04]  /*37f00*/  LDL.LU.64 R142, [R1+0x1d0] ;  /* 0x0001d000018e7983 */ /* 0x000ea80000300a00 */
[----:B------:R1:W-:Y:S04]  /*37f10*/  LDGSTS.E [R3+0x45980], desc[UR60][R68.64], P4 ;  /* 0x4598000044037fae */ /* 0x0003e8000a12187c */
[----:B------:R-:W2:Y:S04]  /*37f20*/  LDL.LU.64 R126, [R1+0x190] ;  /* 0x00019000017e7983 */ /* 0x000ea80000300a00 */
[----:B------:R1:W-:Y:S04]  /*37f30*/  LDGSTS.E [R3+0x45d80], desc[UR60][R66.64], P4 ;  /* 0x45d8000042037fae */ /* 0x0003e8000a12187c */
[----:B------:R-:W2:Y:S04]  /*37f40*/  LDL.LU.64 R78, [R1+0x150] ;  /* 0x00015000014e7983 */ /* 0x000ea80000300a00 */
[----:B------:R-:W-:Y:S04]  /*37f50*/  LDGSTS.E [R3+0x46180], desc[UR60][R62.64], P4 ;  /* 0x461800003e037fae */ /* 0x000fe8000a12187c */
[----:B------:R-:W-:Y:S04]  /*37f60*/  LDGSTS.E [R3+0x46580], desc[UR60][R46.64], P4 ;  /* 0x465800002e037fae */ /* 0x000fe8000a12187c */
[----:B------:R-:W-:Y:S04]  /*37f70*/  LDGSTS.E [R3+0x46980], desc[UR60][R30.64], P4 ;  /* 0x469800001e037fae */ /* 0x000fe8000a12187c */
[----:B---3--:R-:W3:Y:S04]  /*37f80*/  LDL.LU.64 R62, [R1+0x110] ;  /* 0x00011000013e7983 */ /* 0x008ee80000300a00 */
[----:B----4-:R-:W4:Y:S04]  /*37f90*/  LDL.LU.64 R46, [R1+0xd0] ;  /* 0x0000d000012e7983 */ /* 0x010f280000300a00 */
[----:B------:R-:W4:Y:S04]  /*37fa0*/  LDL.LU.64 R30, [R1+0x90] ;  /* 0x00009000011e7983 */ /* 0x000f280000300a00 */
[----:B------:R-:W4:Y:S04]  /*37fb0*/  LDL.LU.64 R232, [R1+0x50] ;  /* 0x0000500001e87983 */ /* 0x000f280000300a00 */
[----:B------:R-:W4:Y:S04]  /*37fc0*/  LDL.LU.64 R248, [R1+0x10] ;  /* 0x0000100001f87983 */ /* 0x000f280000300a00 */
[----:B------:R-:W-:Y:S04]  /*37fd0*/  LDGSTS.E [R3+0x46d80], desc[UR60][R64.64], P4 ;  /* 0x46d8000040037fae */ /* 0x000fe8000a12187c */
[----:B------:R1:W-:Y:S04]  /*37fe0*/  LDGSTS.E [R3+0x47180], desc[UR60][R50.64], P4 ;  /* 0x4718000032037fae */ /* 0x0003e8000a12187c */
[----:B------:R-:W-:Y:S01]  /*37ff0*/  LDGSTS.E [R3+0x47580], desc[UR60][R48.64], P4 ;  /* 0x4758000030037fae */ /* 0x000fe2000a12187c */
[----:B------:R-:W-:-:S03]  /*38000*/  IMAD.WIDE R22, R159, 0x4, R22 ;  /* 0x000000049f167825 */ /* 0x000fc600078e0216 */
[----:B------:R1:W-:Y:S01]  /*38010*/  LDGSTS.E [R3+0x47980], desc[UR60][R34.64], P4 ;  /* 0x4798000022037fae */ /* 0x0003e2000a12187c */
[----:B------:R-:W-:-:S03]  /*38020*/  IMAD.WIDE R38, R159, 0x4, R38 ;  /* 0x000000049f267825 */ /* 0x000fc600078e0226 */
[----:B------:R1:W-:Y:S02]  /*38030*/  LDGSTS.E [R3+0x47d80], desc[UR60][R12.64], P4 ;  /* 0x47d800000c037fae */ /* 0x0003e4000a12187c */
[----:B-1----:R-:W-:-:S04]  /*38040*/  IMAD.WIDE R68, R159, 0x4, R70 ;  /* 0x000000049f447825 */ /* 0x002fc800078e0246 */
        /* <DEDUP_REMOVED lines=10> */
[----:B------:R-:W-:Y:S03]  /*380f0*/  LDGSTS.E [R5+0x40200], desc[UR60][R218.64], P4 ;  /* 0x40200000da057fae */ /* 0x000fe6000a12187c */
[C---:B------:R-:W-:Y:S01]  /*38100*/  IMAD.WIDE R242, R159.reuse, 0x4, R246 ;  /* 0x000000049ff27825 */ /* 0x040fe200078e02f6 */
[----:B------:R-:W-:Y:S03]  /*38110*/  LDGSTS.E [R5+0x40600], desc[UR60][R230.64], P4 ;  /* 0x40600000e6057fae */ /* 0x000fe6000a12187c */
[C---:B--2---:R-:W-:Y:S01]  /*38120*/  IMAD.WIDE R112, R159.reuse, 0x4, R214 ;  /* 0x000000049f707825 */ /* 0x044fe200078e02d6 */
[----:B------:R-:W-:Y:S03]  /*38130*/  LDGSTS.E [R5+0x40a00], desc[UR60][R242.64], P4 ;  /* 0x40a00000f2057fae */ /* 0x000fe6000a12187c */
[C---:B------:R-:W-:Y:S01]  /*38140*/  IMAD.WIDE R110, R159.reuse, 0x4, R110 ;  /* 0x000000049f6e7825 */ /* 0x040fe200078e026e */
[----:B------:R-:W-:Y:S03]  /*38150*/  STL.64 [R1+0x2518], R112 ;  /* 0x0025187001007387 */ /* 0x000fe60000100a00 */
        /* <DEDUP_REMOVED lines=17> */
[----:B------:R-:W-:Y:S04]  /*38270*/  LDGSTS.E [R5+0x40e00], desc[UR60][R246.64], P4 ;  /* 0x40e00000f6057fae */ /* 0x000fe8000a12187c */
[----:B------:R-:W-:Y:S01]  /*38280*/  LDGSTS.E [R5+0x41200], desc[UR60][R112.64], P4 ;  /* 0x4120000070057fae */ /* 0x000fe2000a12187c */
[----:B---3--:R-:W-:-:S03]  /*38290*/  IMAD.WIDE R78, R159, 0x4, R62 ;  /* 0x000000049f4e7825 */ /* 0x008fc600078e023e */
[----:B------:R-:W-:Y:S01]  /*382a0*/  LDGSTS.E [R5+0x41600], desc[UR60][R110.64], P4 ;  /* 0x416000006e057fae */ /* 0x000fe2000a12187c */
[----:B----4-:R-:W-:-:S03]  /*382b0*/  IMAD.WIDE R64, R159, 0x4, R46 ;  /* 0x000000049f407825 */ /* 0x010fc600078e022e */
[----:B------:R-:W-:Y:S01]  /*382c0*/  STL.64 [R1+0x2678], R78 ;  /* 0x0026784e01007387 */ /* 0x000fe20000100a00 */
[----:B------:R-:W-:-:S03]  /*382d0*/  IMAD.WIDE R62, R159, 0x4, R30 ;  /* 0x000000049f3e7825 */ /* 0x000fc600078e021e */
[----:B------:R1:W-:Y:S01]  /*382e0*/  STL.64 [R1+0x26a8], R64 ;  /* 0x0026a84001007387 */ /* 0x0003e20000100a00 */
[----:B------:R-:W-:-:S03]  /*382f0*/  IMAD.WIDE R48, R159, 0x4, R232 ;  /* 0x000000049f307825 */ /* 0x000fc600078e02e8 */
[----:B------:R-:W-:Y:S01]  /*38300*/  STL.64 [R1+0x26d0], R62 ;  /* 0x0026d03e01007387 */ /* 0x000fe20000100a00 */
[----:B------:R-:W-:-:S03]  /*38310*/  IMAD.WIDE R32, R159, 0x4, R248 ;  /* 0x000000049f207825 */ /* 0x000fc600078e02f8 */
[----:B------:R2:W-:Y:S01]  /*38320*/  STL.64 [R1+0x26f8], R48 ;  /* 0x0026f83001007387 */ /* 0x0005e20000100a00 */
[----:B------:R-:W-:-:S03]  /*38330*/  IMAD.WIDE R46, R159, 0x4, R54 ;  /* 0x000000049f2e7825 */ /* 0x000fc600078e0236 */
[----:B------:R3:W-:Y:S01]  /*38340*/  STL.64 [R1+0x2740], R32 ;  /* 0x0027402001007387 */ /* 0x0007e20000100a00 */
[----:B------:R-:W-:-:S03]  /*38350*/  IMAD.WIDE R30, R159, 0x4, R86 ;  /* 0x000000049f1e7825 */ /* 0x000fc600078e0256 */
[----:B------:R4:W-:Y:S04]  /*38360*/  STL.64 [R1+0x2788], R10 ;  /* 0x0027880a01007387 */ /* 0x0009e80000100a00 */
[----:B------:R-:W-:Y:S04]  /*38370*/  STL.64 [R1+0x27b0], R22 ;  /* 0x0027b01601007387 */ /* 0x000fe80000100a00 */
[----:B------:R-:W-:Y:S04]  /*38380*/  STL.64 [R1+0x27e0], R38 ;  /* 0x0027e02601007387 */ /* 0x000fe80000100a00 */
[----:B------:R4:W-:Y:S04]  /*38390*/  STL.64 [R1+0x2810], R46 ;  /* 0x0028102e01007387 */ /* 0x0009e80000100a00 */
[----:B------:R-:W-:Y:S04]  /*383a0*/  STL.64 [R1+0x2870], R68 ;  /* 0x0028704401007387 */ /* 0x000fe80000100a00 */
[----:B------:R-:W-:Y:S04]  /*383b0*/  LDGSTS.E [R5+0x41a00], desc[UR60][R100.64], P4 ;  /* 0x41a0000064057fae */ /* 0x000fe8000a12187c */
[----:B------:R4:W-:Y:S04]  /*383c0*/  STL.64 [R1+0x2898], R30 ;  /* 0x0028981e01007387 */ /* 0x0009e80000100a00 */
[----:B------:R-:W-:Y:S04]  /*383d0*/  LDGSTS.E [R5+0x41e00], desc[UR60][R98.64], P4 ;  /* 0x41e0000062057fae */ /* 0x000fe8000a12187c */
[----:B------:R-:W-:Y:S04]  /*383e0*/  STL.64 [R1+0x28c0], R66 ;  /* 0x0028c04201007387 */ /* 0x000fe80000100a00 */
[----:B------:R-:W-:Y:S04]  /*383f0*/  LDGSTS.E [R5+0x42200], desc[UR60][R96.64], P4 ;  /* 0x4220000060057fae */ /* 0x000fe8000a12187c */
[----:B------:R4:W-:Y:S04]  /*38400*/  STL.64 [R1+0x29b0], R52 ;  /* 0x0029b03401007387 */ /* 0x0009e80000100a00 */
        /* <DEDUP_REMOVED lines=13> */
[----:B------:R-:W-:Y:S04]  /*384e0*/  LDGSTS.E [R5+0x44200], desc[UR60][R48.64], P4 ;  /* 0x4420000030057fae */ /* 0x000fe8000a12187c */
[----:B-1----:R-:W4:Y:S04]  /*384f0*/  LDL.LU.64 R64, [R1+0x448] ;  /* 0x0004480001407983 */ /* 0x002f280000300a00 */
[----:B------:R-:W-:Y:S04]  /*38500*/  LDGSTS.E [R5+0x44600], desc[UR60][R32.64], P4 ;  /* 0x4460000020057fae */ /* 0x000fe8000a12187c */
[----:B--2---:R-:W2:Y:S04]  /*38510*/  LDL.LU.64 R48, [R1+0x408] ;  /* 0x0004080001307983 */ /* 0x004ea80000300a00 */
[----:B------:R-:W2:Y:S04]  /*38520*/  LDL.LU.64 R198, [R1+0x3c8] ;  /* 0x0003c80001c67983 */ /* 0x000ea80000300a00 */
[----:B---3--:R-:W3:Y:S04]  /*38530*/  LDL.LU.64 R32, [R1+0x388] ;  /* 0x0003880001207983 */ /* 0x008ee80000300a00 */
[----:B------:R-:W-:Y:S04]  /*38540*/  LDGSTS.E [R5+0x44a00], desc[UR60][R10.64], P4 ;  /* 0x44a000000a057fae */ /* 0x000fe8000a12187c */
[----:B------:R-:W3:Y:S04]  /*38550*/  LDL.LU.64 R214, [R1+0x348] ;  /* 0x0003480001d67983 */ /* 0x000ee80000300a00 */
[----:B------:R-:W-:Y:S04]  /*38560*/  LDGSTS.E [R5+0x44e00], desc[UR60][R22.64], P4 ;  /* 0x44e0000016057fae */ /* 0x000fe8000a12187c */
[----:B----4-:R-:W4:Y:S04]  /*38570*/  LDL.LU.64 R10, [R1+0x308] ;  /* 0x00030800010a7983 */ /* 0x010f280000300a00 */
        /* <DEDUP_REMOVED lines=9> */
[----:B------:R-:W4:Y:S04]  /*38610*/  LDL.LU.64 R94, [R1+0xc8] ;  /* 0x0000c800015e7983 */ /* 0x000f280000300a00 */
[----:B------:R-:W-:Y:S04]  /*38620*/  LDGSTS.E [R5+0x45600], desc[UR60][R46.64], P4 ;  /* 0x456000002e057fae */ /* 0x000fe8000a12187c */
[----:B------:R-:W-:Y:S04]  /*38630*/  LDGSTS.E [R5+0x45a00], desc[UR60][R68.64], P4 ;  /* 0x45a0000044057fae */ /* 0x000fe8000a12187c */
[----:B------:R-:W-:Y:S04]  /*38640*/  LDGSTS.E [R5+0x45e00], desc[UR60][R30.64], P4 ;  /* 0x45e000001e057fae */ /* 0x000fe8000a12187c */
[----:B------:R-:W4:Y:S04]  /*38650*/  LDL.LU.64 R46, [R1+0x88] ;  /* 0x00008800012e7983 */ /* 0x000f280000300a00 */
[----:B------:R-:W4:Y:S04]  /*38660*/  LDL.LU.64 R78, [R1+0x48] ;  /* 0x00004800014e7983 */ /* 0x000f280000300a00 */
[----:B------:R-:W4:Y:S04]  /*38670*/  LDL.LU.64 R30, [R1+0x8] ;  /* 0x00000800011e7983 */ /* 0x000f280000300a00 */
        /* <DEDUP_REMOVED lines=8> */
[----:B------:R1:W-:Y:S02]  /*38700*/  LDGSTS.E [R5+0x47200], desc[UR60][R34.64], P4 ;  /* 0x4720000022057fae */ /* 0x0003e4000a12187c */
[C---:B-1----:R-:W-:Y:S02]  /*38710*/  IMAD.WIDE R52, R159.reuse, 0x4, R88 ;  /* 0x000000049f347825 */ /* 0x042fe400078e0258 */
[----:B------:R1:W-:Y:S02]  /*38720*/  LDGSTS.E [R5+0x47600], desc[UR60][R20.64], P4 ;  /* 0x4760000014057fae */ /* 0x0003e4000a12187c */
[C---:B------:R-:W-:Y:S02]  /*38730*/  IMAD.WIDE R50, R159.reuse, 0x4, R104 ;  /* 0x000000049f327825 */ /* 0x040fe400078e0268 */
[----:B------:R1:W-:Y:S02]  /*38740*/  LDGSTS.E [R5+0x47a00], desc[UR60][R12.64], P4 ;  /* 0x47a000000c057fae */ /* 0x0003e4000a12187c */
[----:B------:R-:W-:-:S02]  /*38750*/  IMAD.WIDE R38, R159, 0x4, R120 ;  /* 0x000000049f267825 */ /* 0x000fc400078e0278 */
[----:B------:R1:W-:Y:S02]  /*38760*/  LDGSTS.E [R5+0x47e00], desc[UR60][R2.64], P4 ;  /* 0x47e0000002057fae */ /* 0x0003e4000a12187c */
[----:B------:R-:W-:-:S04]  /*38770*/  IMAD.WIDE R36, R159, 0x4, R136 ;  /* 0x000000049f247825 */ /* 0x000fc800078e0288 */
[----:B------:R-:W-:-:S04]  /*38780*/  IMAD.WIDE R34, R159, 0x4, R160 ;  /* 0x000000049f227825 */ /* 0x000fc800078e02a0 */
[----:B------:R-:W-:-:S04]  /*38790*/  IMAD.WIDE R22, R159, 0x4, R176 ;  /* 0x000000049f167825 */ /* 0x000fc800078e02b0 */
[----:B-1----:R-:W-:-:S04]  /*387a0*/  IMAD.WIDE R20, R159, 0x4, R192 ;  /* 0x000000049f147825 */ /* 0x002fc800078e02c0 */
[----:B------:R-:W-:-:S04]  /*387b0*/  IMAD.WIDE R12, R159, 0x4, R208 ;  /* 0x000000049f0c7825 */ /* 0x000fc800078e02d0 */
[----:B------:R-:W-:-:S04]  /*387c0*/  IMAD.WIDE R2, R159, 0x4, R224 ;  /* 0x000000049f027825 */ /* 0x000fc800078e02e0 */
[----:B------:R-:W-:-:S05]  /*387d0*/  IMAD.WIDE R184, R159, 0x4, R64 ;  /* 0x000000049fb87825 */ /* 0x000fca00078e0240 */
[----:B------:R-:W-:Y:S01]  /*387e0*/  LDGSTS.E [R6+0x40280], desc[UR60][R184.64], P4 ;  /* 0x40280000b8067fae */ /* 0x000fe2000a12187c */
[----:B--2---:R-:W-:-:S04]  /*387f0*/  IMAD.WIDE R190, R159, 0x4, R48 ;  /* 0x000000049fbe7825 */ /* 0x004fc800078e0230 */
[C---:B------:R-:W-:Y:S01]  /*38800*/  IMAD.WIDE R198, R159.reuse, 0x4, R198 ;  /* 0x000000049fc67825 */ /* 0x040fe200078e02c6 */
[----:B------:R-:W-:Y:S03]  /*38810*/  LDGSTS.E [R6+0x40680], desc[UR60][R190.64], P4 ;  /* 0x40680000be067fae */ /* 0x000fe6000a12187c */
[C---:B---3--:R-:W-:Y:S01]  /*38820*/  IMAD.WIDE R204, R159.reuse, 0x4, R32 ;  /* 0x000000049fcc7825 */ /* 0x048fe200078e0220 */
[----:B------:R-:W-:Y:S04]  /*38830*/  LDGSTS.E [R6+0x40a80], desc[UR60][R198.64], P4 ;  /* 0x40a80000c6067fae */ /* 0x000fe8000a12187c */
[----:B------:R-:W-:Y:S01]  /*38840*/  LDGSTS.E [R6+0x40e80], desc[UR60][R204.64], P4 ;  /* 0x40e80000cc067fae */ /* 0x000fe2000a12187c */
[----:B----4-:R-:W-:-:S04]  /*38850*/  IMAD.WIDE R220, R159, 0x4, R10 ;  /* 0x000000049fdc7825 */ /* 0x010fc800078e020a */
[----:B------:R-:W-:-:S04]  /*38860*/  IMAD.WIDE R10, R159, 0x4, R238 ;  /* 0x000000049f0a7825 */ /* 0x000fc800078e02ee */
[----:B------:R-:W-:-:S04]  /*38870*/  IMAD.WIDE R70, R159, 0x4, R166 ;  /* 0x000000049f467825 */ /* 0x000fc800078e02a6 */
[C---:B------:R-:W-:Y:S01]  /*38880*/  IMAD.WIDE R68, R159.reuse, 0x4, R142 ;  /* 0x000000049f447825 */ /* 0x040fe200078e028e */
[----:B------:R-:W-:Y:S03]  /*38890*/  STL.64 [R1+0x2520], R70 ;  /* 0x0025204601007387 */ /* 0x000fe60000100a00 */
[C---:B------:R-:W-:Y:S01]  /*388a0*/  IMAD.WIDE R66, R159.reuse, 0x4, R126 ;  /* 0x000000049f427825 */ /* 0x040fe200078e027e */
[----:B------:R-:W-:Y:S03]  /*388b0*/  STL.64 [R1+0x2540], R68 ;  /* 0x0025404401007387 */ /* 0x000fe60000100a00 */
[C---:B------:R-:W-:Y:S01]  /*388c0*/  IMAD.WIDE R64, R159.reuse, 0x4, R110 ;  /* 0x000000049f407825 */ /* 0x040fe200078e026e */
[----:B------:R-:W-:Y:S03]  /*388d0*/  STL.64 [R1+0x2568], R66 ;  /* 0x0025684201007387 */ /* 0x000fe60000100a00 */
[C---:B------:R-:W-:Y:S01]  /*388e0*/  IMAD.WIDE R62, R159.reuse, 0x4, R62 ;  /* 0x000000049f3e7825 */ /* 0x040fe200078e023e */
[----:B------:R1:W-:Y:S03]  /*388f0*/  STL.64 [R1+0x2590], R64 ;  /* 0x0025904001007387 */ /* 0x0003e60000100a00 */
[C---:B------:R-:W-:Y:S01]  /*38900*/  IMAD.WIDE R48, R159.reuse, 0x4, R94 ;  /* 0x000000049f307825 */ /* 0x040fe200078e025e */
[----:B------:R-:W-:Y:S04]  /*38910*/  STL.64 [R1+0x25b8], R62 ;  /* 0x0025b83e01007387 */ /* 0x000fe80000100a00 */
[----:B------:R2:W-:Y:S01]  /*38920*/  STL.64 [R1+0x25e8], R48 ;  /* 0x0025e83001007387 */ /* 0x0005e20000100a00 */
[----:B------:R-:W-:-:S04]  /*38930*/  IMAD.WIDE R46, R159, 0x4, R46 ;  /* 0x000000049f2e7825 */ /* 0x000fc800078e022e */
[C---:B------:R-:W-:Y:S01]  /*38940*/  IMAD.WIDE R32, R159.reuse, 0x4, R78 ;  /* 0x000000049f207825 */ /* 0x040fe200078e024e */
[----:B------:R-:W-:Y:S03]  /*38950*/  STL.64 [R1+0x2610], R46 ;  /* 0x0026102e01007387 */ /* 0x000fe60000100a00 */
[C---:B------:R-:W-:Y:S01]  /*38960*/  IMAD.WIDE R30, R159.reuse, 0x4, R30 ;  /* 0x000000049f1e7825 */ /* 0x040fe200078e021e */
[----:B------:R3:W-:Y:S04]  /*38970*/  STL.64 [R1+0x2638], R32 ;  /* 0x0026382001007387 */ /* 0x0007e80000100a00 */
[----:B------:R-:W-:Y:S01]  /*38980*/  STL.64 [R1+0x2660], R30 ;  /* 0x0026601e01007387 */ /* 0x000fe20000100a00 */
[----:B------:R-:W-:-:S03]  /*38990*/  IMAD.WIDE R214, R159, 0x4, R214 ;  /* 0x000000049fd67825 */ /* 0x000fc600078e02d6 */
[----:B------:R4:W-:Y:S04]  /*389a0*/  STL.64 [R1+0x2688], R10 ;  /* 0x0026880a01007387 */ /* 0x0009e80000100a00 */
[----:B------:R-:W-:Y:S01]  /*389b0*/  STL.64 [R1+0x26b8], R24 ;  /* 0x0026b81801007387 */ /* 0x000fe20000100a00 */
[----:B------:R-:W-:-:S03]  /*389c0*/  IMAD.WIDE R232, R159, 0x4, R232 ;  /* 0x000000049fe87825 */ /* 0x000fc600078e02e8 */
[----:B------:R-:W-:Y:S01]  /*389d0*/  STL.64 [R1+0x26e0], R40 ;  /* 0x0026e02801007387 */ /* 0x000fe20000100a00 */
[----:B------:R-:W-:-:S03]  /*389e0*/  IMAD.WIDE R240, R159, 0x4, R182 ;  /* 0x000000049ff07825 */ /* 0x000fc600078e02b6 */
[----:B------:R-:W-:Y:S01]  /*389f0*/  STL.64 [R1+0x2720], R56 ;  /* 0x0027203801007387 */ /* 0x000fe20000100a00 */
[----:B------:R-:W-:-:S03]  /*38a00*/  IMAD.WIDE R248, R159, 0x4, R248 ;  /* 0x000000049ff87825 */ /* 0x000fc600078e02f8 */
[----:B------:R4:W-:Y:S04]  /*38a10*/  STL.64 [R1+0x2770], R54 ;  /* 0x0027703601007387 */ /* 0x0009e80000100a00 */
[----:B------:R4:W-:Y:S04]  /*38a20*/  STL.64 [R1+0x2798], R52 ;  /* 0x0027983401007387 */ /* 0x0009e80000100a00 */
[----:B------:R4:W-:Y:S04]  /*38a30*/  STL.64 [R1+0x27c8], R50 ;  /* 0x0027c83201007387 */ /* 0x0009e80000100a00 */
[----:B------:R-:W-:Y:S04]  /*38a40*/  STL.64 [R1+0x2908], R38 ;  /* 0x0029082601007387 */ /* 0x000fe80000100a00 */
        /* <DEDUP_REMOVED lines=27> */
[----:B--2---:R-:W2:Y:S04]  /*38c00*/  LDL.LU.64 R48, [R1+0x280] ;  /* 0x0002800001307983 */ /* 0x004ea80000300a00 */
[----:B------:R-:W-:Y:S04]  /*38c10*/  LDGSTS.E [R6+0x44a80], desc[UR60][R10.64], P4 ;  /* 0x44a800000a067fae */ /* 0x000fe8000a12187c */
[----:B---3--:R-:W3:Y:S04]  /*38c20*/  LDL.LU.64 R32, [R1+0x240] ;  /* 0x0002400001207983 */ /* 0x008ee80000300a00 */
[----:B------:R-:W-:Y:S04]  /*38c30*/  LDGSTS.E [R6+0x44e80], desc[UR60][R24.64], P4 ;  /* 0x44e8000018067fae */ /* 0x000fe8000a12187c */
[----:B----4-:R-:W4:Y:S04]  /*38c40*/  LDL.LU.64 R10, [R1+0x200] ;  /* 0x00020000010a7983 */ /* 0x010f280000300a00 */
[----:B------:R-:W2:Y:S04]  /*38c50*/  LDL.LU.64 R142, [R1+0x1c0] ;  /* 0x0001c000018e7983 */ /* 0x000ea80000300a00 */
[----:B------:R-:W2:Y:S04]  /*38c60*/  LDL.LU.64 R126, [R1+0x180] ;  /* 0x00018000017e7983 */ /* 0x000ea80000300a00 */
[----:B------:R-:W2:Y:S04]  /*38c70*/  LDL.LU.64 R110, [R1+0x140] ;  /* 0x00014000016e7983 */ /* 0x000ea80000300a00 */
[----:B------:R-:W2:Y:S04]  /*38c80*/  LDL.LU.64 R46, [R1+0x100] ;  /* 0x00010000012e7983 */ /* 0x000ea80000300a00 */
[----:B------:R-:W2:Y:S04]  /*38c90*/  LDL.LU.64 R94, [R1+0xc0] ;  /* 0x0000c000015e7983 */ /* 0x000ea80000300a00 */
[----:B------:R-:W2:Y:S04]  /*38ca0*/  LDL.LU.64 R30, [R1+0x80] ;  /* 0x00008000011e7983 */ /* 0x000ea80000300a00 */
[----:B------:R-:W2:Y:S04]  /*38cb0*/  LDL.LU.64 R78, [R1+0x40] ;  /* 0x00004000014e7983 */ /* 0x000ea80000300a00 */
[----:B------:R-:W2:Y:S04]  /*38cc0*/  LDL.LU.64 R62, [R1] ;  /* 0x00000000013e7983 */ /* 0x000ea80000300a00 */
[----:B------:R-:W-:Y:S04]  /*38cd0*/  LDGSTS.E [R6+0x45280], desc[UR60][R40.64], P4 ;  /* 0x4528000028067fae */ /* 0x000fe8000a12187c */
[----:B------:R-:W-:Y:S04]  /*38ce0*/  LDGSTS.E [R6+0x45680], desc[UR60][R56.64], P4 ;  /* 0x4568000038067fae */ /* 0x000fe8000a12187c */
[----:B------:R1:W-:Y:S04]  /*38cf0*/  LDGSTS.E [R6+0x45a80], desc[UR60][R54.64], P4 ;  /* 0x45a8000036067fae */ /* 0x0003e8000a12187c */
[----:B------:R1:W-:Y:S04]  /*38d00*/  LDGSTS.E [R6+0x45e80], desc[UR60][R52.64], P4 ;  /* 0x45e8000034067fae */ /* 0x0003e8000a12187c */
[----:B------:R1:W-:Y:S04]  /*38d10*/  LDGSTS.E [R6+0x46280], desc[UR60][R50.64], P4 ;  /* 0x4628000032067fae */ /* 0x0003e8000a12187c */
[----:B------:R-:W-:Y:S01]  /*38d20*/  LDGSTS.E [R6+0x46680], desc[UR60][R38.64], P4 ;  /* 0x4668000026067fae */ /* 0x000fe2000a12187c */
[----:B-1----:R-:W-:-:S03]  /*38d30*/  IMAD.WIDE R54, R159, 0x4, R236 ;  /* 0x000000049f367825 */ /* 0x002fc600078e02ec */
        /* <DEDUP_REMOVED lines=19> */
[----:B------:R-:W-:-:S05]  /*38e70*/  IMAD.WIDE R160, R159, 0x4, R128 ;  /* 0x000000049fa07825 */ /* 0x000fca00078e0280 */
[----:B------:R-:W-:Y:S01]  /*38e80*/  LDGSTS.E [R8+0x40300], desc[UR60][R160.64], P4 ;  /* 0x40300000a0087fae */ /* 0x000fe2000a12187c */
        /* <DEDUP_REMOVED lines=12> */
[----:B---3--:R-:W-:-:S04]  /*38f50*/  IMAD.WIDE R206, R159, 0x4, R32 ;  /* 0x000000049fce7825 */ /* 0x008fc800078e0220 */
[----:B----4-:R-:W-:-:S04]  /*38f60*/  IMAD.WIDE R216, R159, 0x4, R10 ;  /* 0x000000049fd87825 */ /* 0x010fc800078e020a */
[----:B--2---:R-:W-:-:S04]  /*38f70*/  IMAD.WIDE R200, R159, 0x4, R48 ;  /* 0x000000049fc87825 */ /* 0x004fc800078e0230 */
[C---:B------:R-:W-:Y:S01]  /*38f80*/  IMAD.WIDE R222, R159.reuse, 0x4, R142 ;  /* 0x000000049fde7825 */ /* 0x040fe200078e028e */
[----:B------:R-:W-:Y:S03]  /*38f90*/  LDGSTS.E [R8+0x41f00], desc[UR60][R200.64], P4 ;  /* 0x41f00000c8087fae */ /* 0x000fe6000a12187c */
[C---:B------:R-:W-:Y:S01]  /*38fa0*/  IMAD.WIDE R238, R159.reuse, 0x4, R126 ;  /* 0x000000049fee7825 */ /* 0x040fe200078e027e */
[----:B------:R-:W-:Y:S03]  /*38fb0*/  LDGSTS.E [R8+0x42300], desc[UR60][R206.64], P4 ;  /* 0x42300000ce087fae */ /* 0x000fe6000a12187c */
[C---:B------:R-:W-:Y:S01]  /*38fc0*/  IMAD.WIDE R46, R159.reuse, 0x4, R46 ;  /* 0x000000049f2e7825 */ /* 0x040fe200078e022e */
        /* <DEDUP_REMOVED lines=8> */
[----:B------:R1:W-:Y:S04]  /*39050*/  STL.64 [R1+0x2578], R10 ;  /* 0x0025780a01007387 */ /* 0x0003e80000100a00 */
[----:B------:R-:W-:Y:S04]  /*39060*/  STL.64 [R1+0x25a0], R56 ;  /* 0x0025a03801007387 */ /* 0x000fe80000100a00 */
[----:B------:R-:W-:Y:S04]  /*39070*/  STL.64 [R1+0x25c8], R54 ;  /* 0x0025c83601007387 */ /* 0x000fe80000100a00 */
[----:B------:R-:W-:Y:S01]  /*39080*/  STL.64 [R1+0x25f8], R26 ;  /* 0x0025f81a01007387 */ /* 0x000fe20000100a00 */
[----:B------:R-:W-:-:S03]  /*39090*/  IMAD.WIDE R244, R159, 0x4, R110 ;  /* 0x000000049ff47825 */ /* 0x000fc600078e026e */
[----:B------:R-:W-:Y:S04]  /*390a0*/  STL.64 [R1+0x2620], R42 ;  /* 0x0026202a01007387 */ /* 0x000fe80000100a00 */
[----:B------:R-:W-:Y:S04]  /*390b0*/  STL.64 [R1+0x2648], R52 ;  /* 0x0026483401007387 */ /* 0x000fe80000100a00 */
[----:B------:R-:W-:Y:S04]  /*390c0*/  STL.64 [R1+0x2670], R50 ;  /* 0x0026703201007387 */ /* 0x000fe80000100a00 */
[----:B------:R-:W-:Y:S04]  /*390d0*/  STL.64 [R1+0x26a0], R40 ;  /* 0x0026a02801007387 */ /* 0x000fe80000100a00 */
[----:B------:R-:W-:Y:S04]  /*390e0*/  STL.64 [R1+0x2808], R36 ;  /* 0x0028082401007387 */ /* 0x000fe80000100a00 */
[----:B------:R-:W-:Y:S04]  /*390f0*/  STL.64 [R1+0x2830], R38 ;  /* 0x0028302601007387 */ /* 0x000fe80000100a00 */
[----:B------:R-:W-:Y:S04]  /*39100*/  STL.64 [R1+0x2818], R34 ;  /* 0x0028182201007387 */ /* 0x000fe80000100a00 */
[----:B------:R-:W-:Y:S04]  /*39110*/  LDGSTS.E [R8+0x42b00], desc[UR60][R222.64], P4 ;  /* 0x42b00000de087fae */ /* 0x000fe8000a12187c */
[----:B------:R2:W-:Y:S04]  /*39120*/  STL.64 [R1+0x2828], R24 ;  /* 0x0028281801007387 */ /* 0x0005e80000100a00 */
[----:B------:R-:W-:Y:S04]  /*39130*/  LDGSTS.E [R8+0x42f00], desc[UR60][R238.64], P4 ;  /* 0x42f00000ee087fae */ /* 0x000fe8000a12187c */
[----:B------:R-:W-:Y:S04]  /*39140*/  STL.64 [R1+0x2858], R22 ;  /* 0x0028581601007387 */ /* 0x000fe80000100a00 */
[----:B------:R-:W-:Y:S04]  /*39150*/  LDGSTS.E [R8+0x43300], desc[UR60][R244.64], P4 ;  /* 0x43300000f4087fae */ /* 0x000fe8000a12187c */
[----:B------:R-:W-:Y:S04]  /*39160*/  STL.64 [R1+0x2850], R20 ;  /* 0x0028501401007387 */ /* 0x000fe80000100a00 */
[----:B------:R-:W-:Y:S04]  /*39170*/  LDGSTS.E [R8+0x43700], desc[UR60][R46.64], P4 ;  /* 0x437000002e087fae */ /* 0x000fe8000a12187c */
[----:B------:R-:W-:Y:S04]  /*39180*/  STL.64 [R1+0x2848], R12 ;  /* 0x0028480c01007387 */ /* 0x000fe80000100a00 */
[----:B------:R-:W-:Y:S04]  /*39190*/  LDGSTS.E [R8+0x43b00], desc[UR60][R32.64], P4 ;  /* 0x43b0000020087fae */ /* 0x000fe8000a12187c */
[----:B------:R-:W-:Y:S04]  /*391a0*/  STL.64 [R1+0x2840], R2 ;  /* 0x0028400201007387 */ /* 0x000fe80000100a00 */
[----:B------:R-:W-:Y:S04]  /*391b0*/  LDGSTS.E [R8+0x43f00], desc[UR60][R30.64], P4 ;  /* 0x43f000001e087fae */ /* 0x000fe8000a12187c */
[----:B------:R-:W-:Y:S04]  /*391c0*/  LDGSTS.E [R8+0x44300], desc[UR60][R10.64], P4 ;  /* 0x443000000a087fae */ /* 0x000fe8000a12187c */
[----:B------:R-:W3:Y:S04]  /*391d0*/  LDL.LU.64 R128, [R1+0x438] ;  /* 0x0004380001807983 */ /* 0x000ee80000300a00 */
[----:B------:R-:W-:Y:S04]  /*391e0*/  LDGSTS.E [R8+0x44700], desc[UR60][R56.64], P4 ;  /* 0x4470000038087fae */ /* 0x000fe8000a12187c */
[----:B-1----:R-:W4:Y:S04]  /*391f0*/  LDL.LU.64 R10, [R1+0x3f8] ;  /* 0x0003f800010a7983 */ /* 0x002f280000300a00 */
[----:B------:R-:W4:Y:S04]  /*39200*/  LDL.LU.64 R112, [R1+0x3b8] ;  /* 0x0003b80001707983 */ /* 0x000f280000300a00 */
[----:B------:R-:W4:Y:S04]  /*39210*/  LDL.LU.64 R96, [R1+0x378] ;  /* 0x0003780001607983 */ /* 0x000f280000300a00 */
[----:B------:R-:W4:Y:S04]  /*39220*/  LDL.LU.64 R80, [R1+0x338] ;  /* 0x0003380001507983 */ /* 0x000f280000300a00 */
[----:B------:R-:W4:Y:S04]  /*39230*/  LDL.LU.64 R64, [R1+0x2f8] ;  /* 0x0002f80001407983 */ /* 0x000f280000300a00 */
[----:B------:R-:W4:Y:S04]  /*39240*/  LDL.LU.64 R48, [R1+0x2b8] ;  /* 0x0002b80001307983 */ /* 0x000f280000300a00 */
[----:B------:R-:W3:Y:S04]  /*39250*/  LDL.LU.64 R32, [R1+0x278] ;  /* 0x0002780001207983 */ /* 0x000ee80000300a00 */
        /* <DEDUP_REMOVED lines=17> */
[----:B------:R2:W-:Y:S01]  /*39370*/  LDGSTS.E [R8+0x46f00], desc[UR60][R24.64], P4 ;  /* 0x46f0000018087fae */ /* 0x0005e2000a12187c */
[----:B------:R-:W-:-:S03]  /*39380*/  IMAD.WIDE R226, R159, 0x4, R152 ;  /* 0x000000049fe27825 */ /* 0x000fc600078e0298 */
[----:B------:R-:W5:Y:S01]  /*39390*/  LDL.LU.64 R152, [R1+0x2bd0] ;  /* 0x002bd00001987983 */ /* 0x000f620000300a00 */
[----:B------:R-:W-:-:S03]  /*393a0*/  IMAD.WIDE R236, R159, 0x4, R28 ;  /* 0x000000049fec7825 */ /* 0x000fc600078e021c */
[----:B------:R-:W-:Y:S01]  /*393b0*/  LDGSTS.E [R8+0x47300], desc[UR60][R22.64], P4 ;  /* 0x4730000016087fae */ /* 0x000fe2000a12187c */
[----:B--2---:R-:W-:-:S03]  /*393c0*/  IMAD.WIDE R24, R159, 0x4, R44 ;  /* 0x000000049f187825 */ /* 0x004fc600078e022c */
[----:B------:R-:W-:Y:S01]  /*393d0*/  LDGSTS.E [R8+0x47700], desc[UR60][R20.64], P4 ;  /* 0x4770000014087fae */ /* 0x000fe2000a12187c */
[----:B------:R-:W-:-:S03]  /*393e0*/  IMAD.WIDE R28, R159, 0x4, R60 ;  /* 0x000000049f1c7825 */ /* 0x000fc600078e023c */
[----:B------:R1:W-:Y:S01]  /*393f0*/  STL.64 [R1+0x2560], R24 ;  /* 0x0025601801007387 */ /* 0x0003e20000100a00 */
[----:B------:R-:W-:-:S03]  /*39400*/  IMAD.WIDE R26, R159, 0x4, R76 ;  /* 0x000000049f1a7825 */ /* 0x000fc600078e024c */
[----:B------:R2:W-:Y:S01]  /*39410*/  STL.64 [R1+0x2588], R28 ;  /* 0x0025881c01007387 */ /* 0x0005e20000100a00 */
[----:B------:R-:W-:-:S03]  /*39420*/  IMAD.WIDE R36, R159, 0x4, R108 ;  /* 0x000000049f247825 */ /* 0x000fc600078e026c */
[----:B------:R-:W-:Y:S01]  /*39430*/  STL.64 [R1+0x25b0], R26 ;  /* 0x0025b01a01007387 */ /* 0x000fe20000100a00 */
[----:B-1----:R-:W-:-:S03]  /*39440*/  IMAD.WIDE R24, R159, 0x4, R92 ;  /* 0x000000049f187825 */ /* 0x002fc600078e025c */
[----:B------:R-:W-:Y:S04]  /*39450*/  LDGSTS.E [R8+0x47b00], desc[UR60][R12.64], P4 ;  /* 0x47b000000c087fae */ /* 0x000fe8000a12187c */
[----:B------:R1:W-:Y:S01]  /*39460*/  STL.64 [R1+0x25e0], R24 ;  /* 0x0025e01801007387 */ /* 0x0003e20000100a00 */
[----:B------:R-:W-:-:S03]  /*39470*/  IMAD.WIDE R34, R159, 0x4, R124 ;  /* 0x000000049f227825 */ /* 0x000fc600078e027c */
[----:B------:R-:W-:Y:S01]  /*39480*/  STL.64 [R1+0x2700], R36 ;  /* 0x0027002401007387 */ /* 0x000fe20000100a00 */
[----:B--2---:R-:W-:-:S03]  /*39490*/  IMAD.WIDE R28, R159, 0x4, R196 ;  /* 0x000000049f1c7825 */ /* 0x004fc600078e02c4 */
[----:B------:R2:W-:Y:S01]  /*394a0*/  LDGSTS.E [R8+0x47f00], desc[UR60][R2.64], P4 ;  /* 0x47f0000002087fae */ /* 0x0005e2000a12187c */
[----:B-1----:R-:W-:-:S05]  /*394b0*/  IMAD.WIDE R24, R159, 0x4, R140 ;  /* 0x000000049f187825 */ /* 0x002fca00078e028c */
[----:B------:R1:W-:Y:S01]  /*394c0*/  STL.64 [R1+0x2718], R24 ;  /* 0x0027181801007387 */ /* 0x0003e20000100a00 */
[----:B------:R-:W-:-:S04]  /*394d0*/  IMAD.WIDE R26, R159, 0x4, R212 ;  /* 0x000000049f1a7825 */ /* 0x000fc800078e02d4 */
[----:B-1----:R-:W-:-:S04]  /*394e0*/  IMAD.WIDE R24, R159, 0x4, R228 ;  /* 0x000000049f187825 */ /* 0x002fc800078e02e4 */
[----:B---3--:R-:W-:-:S04]  /*394f0*/  IMAD.WIDE R172, R159, 0x4, R32 ;  /* 0x000000049fac7825 */ /* 0x008fc800078e0220 */
[C---:B------:R-:W-:Y:S02]  /*39500*/  IMAD.WIDE R32, R159.reuse, 0x4, R164 ;  /* 0x000000049f207825 */ /* 0x040fe400078e02a4 */
[----:B------:R-:W3:Y:S04]  /*39510*/  LDL.64 R164, [R1+0x2718] ;  /* 0x0027180001a47983 */ /* 0x000ee80000100a00 */
[----:B------:R-:W-:Y:S01]  /*39520*/  STL.64 [R1+0x2710], R34 ;  /* 0x0027102201007387 */ /* 0x000fe20000100a00 */
[----:B----4-:R-:W-:-:S04]  /*39530*/  IMAD.WIDE R224, R159, 0x4, R30 ;  /* 0x000000049fe07825 */ /* 0x010fc800078e021e */
[C---:B------:R-:W-:Y:S02]  /*39540*/  IMAD.WIDE R30, R159.reuse, 0x4, R180 ;  /* 0x000000049f1e7825 */ /* 0x040fe400078e02b4 */
[----:B------:R-:W4:Y:S04]  /*39550*/  LDL.64 R180, [R1+0x25e0] ;  /* 0x0025e00001b47983 */ /* 0x000f280000100a00 */
[----:B------:R-:W-:Y:S04]  /*39560*/  STL.64 [R1+0x2730], R32 ;  /* 0x0027302001007387 */ /* 0x000fe80000100a00 */
[----:B------:R-:W3:Y:S04]  /*39570*/  LDL.64 R196, [R1+0x25b0] ;  /* 0x0025b00001c47983 */ /* 0x000ee80000100a00 */
[----:B------:R-:W-:Y:S04]  /*39580*/  STL.64 [R1+0x2768], R30 ;  /* 0x0027681e01007387 */ /* 0x000fe80000100a00 */
[----:B------:R-:W4:Y:S04]  /*39590*/  LDL.64 R212, [R1+0x2588] ;  /* 0x0025880001d47983 */ /* 0x000f280000100a00 */
[----:B------:R-:W-:Y:S04]  /*395a0*/  STL.64 [R1+0x2760], R28 ;  /* 0x0027601c01007387 */ /* 0x000fe80000100a00 */
[----:B------:R-:W3:Y:S04]  /*395b0*/  LDL.64 R228, [R1+0x2560] ;  /* 0x0025600001e47983 */ /* 0x000ee80000100a00 */
[----:B------:R-:W-:Y:S04]  /*395c0*/  STL.64 [R1+0x2758], R26 ;  /* 0x0027581a01007387 */ /* 0x000fe80000100a00 */
[----:B------:R1:W-:Y:S04]  /*395d0*/  STL.64 [R1+0x2750], R24 ;  /* 0x0027501801007387 */ /* 0x0003e80000100a00 */
[----:B------:R1:W-:Y:S04]  /*395e0*/  STL [R1+0xc04], RZ ;  /* 0x000c04ff01007387 */ /* 0x0003e80000100800 */
        /* <DEDUP_REMOVED lines=766> */
[----:B------:R1:W-:Y:S04]  /*3c5d0*/  STL [R1], RZ ;  /* 0x000000ff01007387 */ /* 0x0003e80000100800 */
        /* <DEDUP_REMOVED lines=85> */
[----:B------:R1:W-:Y:S01]  /*3cb30*/  STL [R1+0x158], RZ ;  /* 0x000158ff01007387 */ /* 0x0003e20000100800 */
[----:B--2---:R-:W-:-:S03]  /*3cb40*/  IMAD.WIDE R2, R159, 0x4, R128 ;  /* 0x000000049f027825 */ /* 0x004fc600078e0280 */
[----:B------:R2:W-:Y:S01]  /*3cb50*/  STL [R1+0x15c], RZ ;  /* 0x00015cff01007387 */ /* 0x0005e20000100800 */
[----:B------:R-:W-:-:S03]  /*3cb60*/  IMAD.WIDE R10, R159, 0x4, R10 ;  /* 0x000000049f0a7825 */ /* 0x000fc600078e020a */
        /* <DEDUP_REMOVED lines=10> */
[----:B------:R2:W-:Y:S04]  /*3cc10*/  STL [R1+0x174], RZ ;  /* 0x000174ff01007387 */ /* 0x0005e80000100800 */
[----:B------:R2:W-:Y:S01]  /*3cc20*/  STL [R1+0x178], RZ ;  /* 0x000178ff01007387 */ /* 0x0005e20000100800 */
[----:B------:R-:W-:-:S03]  /*3cc30*/  IMAD.WIDE R176, R159, 0x4, R142 ;  /* 0x000000049fb07825 */ /* 0x000fc600078e028e */
[----:B------:R-:W-:Y:S04]  /*3cc40*/  LDGSTS.E [R9+0x40380], desc[UR60][R2.64], P4 ;  /* 0x4038000002097fae */ /* 0x000fe8000a12187c */
        /* <DEDUP_REMOVED lines=18> */
[----:B------:R2:W-:Y:S04]  /*3cd70*/  STL [R1+0x194], RZ ;  /* 0x000194ff01007387 */ /* 0x0005e80000100800 */
[----:B------:R-:W-:Y:S04]  /*3cd80*/  LDGSTS.E [R9+0x41f80], desc[UR60][R172.64], P4 ;  /* 0x41f80000ac097fae */ /* 0x000fe8000a12187c */
[----:B------:R2:W-:Y:S04]  /*3cd90*/  STL [R1+0x198], RZ ;  /* 0x000198ff01007387 */ /* 0x0005e80000100800 */
        /* <DEDUP_REMOVED lines=26> */
[----:B---3--:R-:W-:Y:S04]  /*3cf40*/  LDGSTS.E [R9+0x45380], desc[UR60][R228.64], P4 ;  /* 0x45380000e4097fae */ /* 0x008fe8000a12187c */
[----:B------:R2:W-:Y:S04]  /*3cf50*/  STL [R1+0x1cc], RZ ;  /* 0x0001ccff01007387 */ /* 0x0005e80000100800 */
[----:B----4-:R-:W-:Y:S04]  /*3cf60*/  LDGSTS.E [R9+0x45780], desc[UR60][R212.64], P4 ;  /* 0x45780000d4097fae */ /* 0x010fe8000a12187c */
        /* <DEDUP_REMOVED lines=19> */
[----:B------:R1:W-:Y:S04]  /*3d0a0*/  LDGSTS.E [R9+0x47f80], desc[UR60][R24.64], P4 ;  /* 0x47f8000018097fae */ /* 0x0003e8000a12187c */
[----:B------:R2:W-:Y:S04]  /*3d0b0*/  STL [R1+0x1f8], RZ ;  /* 0x0001f8ff01007387 */ /* 0x0005e80000100800 */
[----:B------:R2:W-:Y:S04]  /*3d0c0*/  STL [R1+0x1fc], RZ ;  /* 0x0001fcff01007387 */ /* 0x0005e80000100800 */
[----:B------:R-:W0:Y:S01]  /*3d0d0*/  LDGDEPBAR ;  /* 0x00000000000079af */ /* 0x000e220000000000 */
[----:B-1----:R-:W-:-:S02]  /*3d0e0*/  CS2R R24, SRZ ;  /* 0x0000000000187805 */ /* 0x002fc4000001ff00 */
[----:B------:R-:W-:Y:S02]  /*3d0f0*/  CS2R R26, SRZ ;  /* 0x00000000001a7805 */ /* 0x000fe4000001ff00 */
[----:B------:R-:W-:Y:S02]  /*3d100*/  CS2R R28, SRZ ;  /* 0x00000000001c7805 */ /* 0x000fe4000001ff00 */
[----:B------:R-:W-:Y:S02]  /*3d110*/  CS2R R30, SRZ ;  /* 0x00000000001e7805 */ /* 0x000fe4000001ff00 */
[----:B------:R-:W-:Y:S02]  /*3d120*/  CS2R R32, SRZ ;  /* 0x0000000000207805 */ /* 0x000fe4000001ff00 */
[----:B------:R-:W-:Y:S02]  /*3d130*/  CS2R R34, SRZ ;  /* 0x0000000000227805 */ /* 0x000fe4000001ff00 */
[----:B------:R-:W-:-:S02]  /*3d140*/  CS2R R36, SRZ ;  /* 0x0000000000247805 */ /* 0x000fc4000001ff00 */
        /* <DEDUP_REMOVED lines=55> */
[----:B------:R-:W-:Y:S01]  /*3d4c0*/  CS2R R148, SRZ ;  /* 0x0000000000947805 */ /* 0x000fe2000001ff00 */
[----:B------:R-:W-:Y:S01]  /*3d4d0*/  IMAD.MOV.U32 R150, RZ, RZ, RZ ;  /* 0x000000ffff967224 */ /* 0x000fe200078e00ff */
[----:B------:R-:W-:Y:S02]  /*3d4e0*/  PLOP3.LUT P0, PT, PT, PT, UP0, 0x40, 0x0 ;  /* 0x000000000000781c */ /* 0x000fe40003f0e808 */
[----:B------:R-:W-:-:S11]  /*3d4f0*/  MOV R151, RZ ;  /* 0x000000ff00977202 */ /* 0x000fd60000000f00 */
[----:B--2---:R-:W-:Y:S05]  /*3d500*/  @P0 BRA `(.L_x_0) ;  /* 0x000002ec006c0947 */ /* 0x004fea0003800000 */
[----:B------:R-:W2:Y:S04]  /*3d510*/  LDL.LU.64 R142, [R1+0x1228] ;  /* 0x00122800018e7983 */ /* 0x000ea80000300a00 */
        /* <DEDUP_REMOVED lines=10> */
[----:B--2---:R1:W-:Y:S01]  /*3d5c0*/  STL [R1+0x14b8], R142 ;  /* 0x0014b88e01007387 */ /* 0x0043e20000100800 */
[----:B------:R-:W-:-:S03]  /*3d5d0*/  IMAD.MOV.U32 R0, RZ, RZ, R143 ;  /* 0x000000ffff007224 */ /* 0x000fc600078e008f */
[----:B-1----:R-:W2:Y:S04]  /*3d5e0*/  LDL.LU.64 R142, [R1+0xe40] ;  /* 0x000e4000018e7983 */ /* 0x002ea80000300a00 */
[----:B------:R1:W-:Y:S04]  /*3d5f0*/  STL [R1+0x14b4], R0 ;  /* 0x0014b40001007387 */ /* 0x0003e80000100800 */
[----:B---3--:R3:W-:Y:S01]  /*3d600*/  STL [R1+0x14c0], R134 ;  /* 0x0014c08601007387 */ /* 0x0087e20000100800 */
[----:B-1----:R-:W-:-:S03]  /*3d610*/  IMAD.MOV.U32 R0, RZ, RZ, R135 ;  /* 0x000000ffff007224 */ /* 0x002fc600078e0087 */
[----:B---3--:R-:W3:Y:S04]  /*3d620*/  LDL.LU.64 R134, [R1+0xe48] ;  /* 0x000e480001867983 */ /* 0x008ee80000300a00 */
[----:B------:R1:W-:Y:S04]  /*3d630*/  STL [R1+0x14bc], R0 ;  /* 0x0014bc0001007387 */ /* 0x0003e80000100800 */
[----:B----4-:R4:W-:Y:S01]  /*3d640*/  STL [R1+0x14c8], R136 ;  /* 0x0014c88801007387 */ /* 0x0109e20000100800 */
[----:B-1----:R-:W-:-:S03]  /*3d650*/  IMAD.MOV.U32 R0, RZ, RZ, R137 ;  /* 0x000000ffff007224 */ /* 0x002fc600078e0089 */
[----:B----4-:R-:W4:Y:S04]  /*3d660*/  LDL.LU.64 R136, [R1+0xe50] ;  /* 0x000e500001887983 */ /* 0x010f280000300a00 */
[----:B------:R1:W-:Y:S04]  /*3d670*/  STL [R1+0x14c4], R0 ;  /* 0x0014c40001007387 */ /* 0x0003e80000100800 */
[----:B------:R1:W-:Y:S02]  /*3d680*/  STL [R1+0x14d0], R138 ;  /* 0x0014d08a01007387 */ /* 0x0003e40000100800 */
[----:B-1----:R-:W-:-:S02]  /*3d690*/  MOV R0, R139 ;  /* 0x0000008b00007202 */ /* 0x002fc40000000f00 */
[----:B------:R-:W4:Y:S04]  /*3d6a0*/  LDL.LU.64 R138, [R1+0xe58] ;  /* 0x000e5800018a7983 */ /* 0x000f280000300a00 */
[----:B------:R1:W-:Y:S04]  /*3d6b0*/  STL [R1+0x14cc], R0 ;  /* 0x0014cc0001007387 */ /* 0x0003e80000100800 */
[----:B------:R1:W-:Y:S02]  /*3d6c0*/  STL [R1+0x14d8], R144 ;  /* 0x0014d89001007387 */ /* 0x0003e40000100800 */
[----:B-1----:R-:W-:-:S02]  /*3d6d0*/  IMAD.MOV.U32 R0, RZ, RZ, R145 ;  /* 0x000000ffff007224 */ /* 0x002fc400078e0091 */
        /* <DEDUP_REMOVED lines=26> */
[----:B--2---:R2:W-:Y:S01]  /*3d880*/  STL [R1+0x1510], R142 ;  /* 0x0015108e01007387 */ /* 0x0045e20000100800 */
[----:B-1----:R-:W-:-:S03]  /*3d890*/  MOV R0, R143 ;  /* 0x0000008f00007202 */ /* 0x002fc60000000f00 */
[----:B--2---:R-:W2:Y:S04]  /*3d8a0*/  LDL.LU.64 R142, [R1+0xe98] ;  /* 0x000e9800018e7983 */ /* 0x004ea80000300a00 */
        /* <DEDUP_REMOVED lines=42> */
[----:B-1----:R-:W-:-:S03]  /*3db50*/  IMAD.MOV.U32 R0, RZ, RZ, R143 ;  /* 0x000000ffff007224 */ /* 0x002fc600078e008f */
[----:B--2---:R-:W2:Y:S04]  /*3db60*/  LDL.LU.64 R142, [R1+0xef0] ;  /* 0x000ef000018e7983 */ /* 0x004ea80000300a00 */
[----:B------:R1:W-:Y:S04]  /*3db70*/  STL [R1+0x1564], R0 ;  /* 0x0015640001007387 */ /* 0x0003e80000100800 */
[----:B---3--:R3:W-:Y:S01]  /*3db80*/  STL [R1+0x1570], R134 ;  /* 0x0015708601007387 */ /* 0x0087e20000100800 */
[----:B-1----:R-:W-:-:S03]  /*3db90*/  MOV R0, R135 ;  /* 0x0000008700007202 */ /* 0x002fc60000000f00 */
        /* <DEDUP_REMOVED lines=14> */
[----:B------:R-:W-:Y:S04]  /*3dc80*/  STL [R1+0x1590], R132 ;  /* 0x0015908401007387 */ /* 0x000fe80000100800 */
[----:B------:R-:W4:Y:S01]  /*3dc90*/  LDL.LU.64 R130, [R1+0xf18] ;  /* 0x000f180001827983 */ /* 0x000f220000300a00 */
[----:B-1----:R-:W-:-:S05]  /*3dca0*/  MOV R0, R133 ;  /* 0x0000008500007202 */ /* 0x002fca0000000f00 */
[----:B------:R1:W-:Y:S04]  /*3dcb0*/  STL [R1+0x158c], R0 ;  /* 0x00158c0001007387 */ /* 0x0003e80000100800 */
[----:B------:R1:W-:Y:S02]  /*3dcc0*/  STL [R1+0x1598], R146 ;  /* 0x0015989201007387 */ /* 0x0003e40000100800 */
[----:B-1----:R-:W-:Y:S02]  /*3dcd0*/  IMAD.MOV.U32 R0, RZ, RZ, R147 ;  /* 0x000000ffff007224 */ /* 0x002fe400078e0093 */
[----:B------:R-:W4:Y:S04]  /*3dce0*/  LDL.LU.64 R132, [R1+0xf20] ;  /* 0x000f200001847983 */ /* 0x000f280000300a00 */
[----:B------:R1:W-:Y:S04]  /*3dcf0*/  STL [R1+0x1594], R0 ;  /* 0x0015940001007387 */ /* 0x0003e80000100800 */
[----:B------:R1:W-:Y:S04]  /*3dd00*/  STL [R1+0x15a0], R148 ;  /* 0x0015a09401007387 */ /* 0x0003e80000100800 */
[----:B------:R-:W4:Y:S01]  /*3dd10*/  LDL.LU.64 R146, [R1+0xf28] ;  /* 0x000f280001927983 */ /* 0x000f220000300a00 */
[----:B-1----:R-:W-:-:S03]  /*3dd20*/  IMAD.MOV.U32 R0, RZ, RZ, R149 ;  /* 0x000000ffff007224 */ /* 0x002fc600078e0095 */
[----:B------:R-:W-:Y:S04]  /*3dd30*/  STL [R1+0x15a8], R150 ;  /* 0x0015a89601007387 */ /* 0x000fe80000100800 */
[----:B------:R1:W-:Y:S04]  /*3dd40*/  STL [R1+0x159c], R0 ;  /* 0x00159c0001007387 */ /* 0x0003e80000100800 */
[----:B------:R-:W4:Y:S01]  /*3dd50*/  LDL.LU.64 R148, [R1+0xf30] ;  /* 0x000f300001947983 */ /* 0x000f220000300a00 */
[----:B-1----:R-:W-:-:S03]  /*3dd60*/  IMAD.MOV.U32 R0, RZ, RZ, R151 ;  /* 0x000000ffff007224 */ /* 0x002fc600078e0097 */
[----:B------:R-:W-:Y:S04]  /*3dd70*/  STL [R1+0x15b0], R140 ;  /* 0x0015b08c01007387 */ /* 0x000fe80000100800 */
[----:B------:R1:W-:Y:S04]  /*3dd80*/  STL [R1+0x15a4], R0 ;  /* 0x0015a40001007387 */ /* 0x0003e80000100800 */
[----:B------:R-:W4:Y:S01]  /*3dd90*/  LDL.LU.64 R150, [R1+0xf38] ;  /* 0x000f380001967983 */ /* 0x000f220000300a00 */
[----:B-1----:R-:W-:-:S03]  /*3dda0*/  MOV R0, R141 ;  /* 0x0000008d00007202 */ /* 0x002fc60000000f00 */
[----:B------:R-:W-:Y:S04]  /*3ddb0*/  STL [R1+0x15b8], R8 ;  /* 0x0015b80801007387 */ /* 0x000fe80000100800 */
[----:B------:R1:W-:Y:S04]  /*3ddc0*/  STL [R1+0x15ac], R0 ;  /* 0x0015ac0001007387 */ /* 0x0003e80000100800 */
[----:B------:R-:W4:Y:S01]  /*3ddd0*/  LDL.LU.64 R140, [R1+0xf40] ;  /* 0x000f4000018c7983 */ /* 0x000f220000300a00 */
[----:B-1----:R-:W-:-:S03]  /*3dde0*/  IMAD.MOV.U32 R0, RZ, RZ, R9 ;  /* 0x000000ffff007224 */ /* 0x002fc600078e0009 */
[----:B--2---:R-:W-:Y:S04]  /*3ddf0*/  STL [R1+0x15c0], R142 ;  /* 0x0015c08e01007387 */ /* 0x004fe80000100800 */
[----:B------:R1:W-:Y:S04]  /*3de00*/  STL [R1+0x15b4], R0 ;  /* 0x0015b40001007387 */ /* 0x0003e80000100800 */
[----:B------:R-:W2:Y:S01]  /*3de10*/  LDL.LU.64 R8, [R1+0xf48] ;  /* 0x000f480001087983 */ /* 0x000ea20000300a00 */
[----:B-1----:R-:W-:-:S03]  /*3de20*/  IMAD.MOV.U32 R0, RZ, RZ, R143 ;  /* 0x000000ffff007224 */ /* 0x002fc600078e008f */
[----:B---3--:R-:W-:Y:S04]  /*3de30*/  STL [R1+0x15c8], R134 ;  /* 0x0015c88601007387 */ /* 0x008fe80000100800 */
[----:B------:R1:W-:Y:S04]  /*3de40*/  STL [R1+0x15bc], R0 ;  /* 0x0015bc0001007387 */ /* 0x0003e80000100800 */
[----:B------:R-:W3:Y:S01]  /*3de50*/  LDL.LU.64 R142, [R1+0xf50] ;  /* 0x000f5000018e7983 */ /* 0x000ee20000300a00 */
[----:B-1----:R-:W-:-:S03]  /*3de60*/  IMAD.MOV.U32 R0, RZ, RZ, R135 ;  /* 0x000000ffff007224 */ /* 0x002fc600078e0087 */
[----:B----4-:R-:W-:Y:S04]  /*3de70*/  STL [R1+0x15d0], R136 ;  /* 0x0015d08801007387 */ /* 0x010fe80000100800 */
[----:B------:R1:W-:Y:S04]  /*3de80*/  STL [R1+0x15c4], R0 ;  /* 0x0015c40001007387 */ /* 0x0003e80000100800 */
[----:B------:R-:W4:Y:S01]  /*3de90*/  LDL.LU.64 R134, [R1+0xf58] ;  /* 0x000f580001867983 */ /* 0x000f220000300a00 */
[----:B-1----:R-:W-:-:S03]  /*3dea0*/  MOV R0, R137 ;  /* 0x0000008900007202 */ /* 0x002fc60000000f00 */
[----:B------:R-:W-:Y:S04]  /*3deb0*/  STL [R1+0x15d8], R138 ;  /* 0x0015d88a01007387 */ /* 0x000fe80000100800 */
        /* <DEDUP_REMOVED lines=12> */
[----:B------:R1:W-:Y:S02]  /*3df80*/  STL [R1+0x15e4], R0 ;  /* 0x0015e40001007387 */ /* 0x0003e40000100800 */
[----:B-1----:R-:W-:Y:S02]  /*3df90*/  MOV R0, R133 ;  /* 0x0000008500007202 */ /* 0x002fe40000000f00 */
[----:B------:R-:W-:Y:S04]  /*3dfa0*/  STL [R1+0x15f8], R146 ;  /* 0x0015f89201007387 */ /* 0x000fe80000100800 */
        /* <DEDUP_REMOVED lines=16> */
[----:B--2---:R2:W-:Y:S01]  /*3e0b0*/  STL [R1+0x1618], R8 ;  /* 0x0016180801007387 */ /* 0x0045e20000100800 */
[----:B-1----:R-:W-:-:S03]  /*3e0c0*/  IMAD.MOV.U32 R0, RZ, RZ, R9 ;  /* 0x000000ffff007224 */ /* 0x002fc600078e0009 */
[----:B--2---:R-:W2:Y:S04]  /*3e0d0*/  LDL.LU.64 R8, [R1+0xf98] ;  /* 0x000f980001087983 */ /* 0x004ea80000300a00 */
[----:B------:R1:W-:Y:S04]  /*3e0e0*/  STL [R1+0x1614], R0 ;  /* 0x0016140001007387 */ /* 0x0003e80000100800 */
[----:B---3--:R3:W-:Y:S01]  /*3e0f0*/  STL [R1+0x1620], R142 ;  /* 0x0016208e01007387 */ /* 0x0087e20000100800 */
[----:B-1----:R-:W-:-:S03]  /*3e100*/  IMAD.MOV.U32 R0, RZ, RZ, R143 ;  /* 0x000000ffff007224 */ /* 0x002fc600078e008f */
[----:B---3--:R-:W3:Y:S04]  /*3e110*/  LDL.LU.64 R142, [R1+0xfa0] ;  /* 0x000fa000018e7983 */ /* 0x008ee80000300a00 */
[----:B------:R1:W-:Y:S04]  /*3e120*/  STL [R1+0x161c], R0 ;  /* 0x00161c0001007387 */ /* 0x0003e80000100800 */
[----:B----4-:R4:W-:Y:S04]  /*3e130*/  STL [R1+0x1628], R134 ;  /* 0x0016288601007387 */ /* 0x0109e80000100800 */
[----:B------:R-:W3:Y:S01]  /*3e140*/  LDL.LU.64 R132, [R1+0xfa8] ;  /* 0x000fa80001847983 */ /* 0x000ee20000300a00 */
[----:B-1----:R-:W-:-:S05]  /*3e150*/  IMAD.MOV.U32 R0, RZ, RZ, R135 ;  /* 0x000000ffff007224 */ /* 0x002fca00078e0087 */
[----:B------:R1:W-:Y:S04]  /*3e160*/  STL [R1+0x1624], R0 ;  /* 0x0016240001007387 */ /* 0x0003e80000100800 */
[----:B------:R-:W-:Y:S04]  /*3e170*/  STL [R1+0x1630], R136 ;  /* 0x0016308801007387 */ /* 0x000fe80000100800 */
[----:B----4-:R-:W4:Y:S01]  /*3e180*/  LDL.LU.64 R134, [R1+0xfb0] ;  /* 0x000fb00001867983 */ /* 0x010f220000300a00 */
        /* <DEDUP_REMOVED lines=8> */
[----:B-1----:R-:W-:-:S05]  /*3e210*/  IMAD.MOV.U32 R0, RZ, RZ, R145 ;  /* 0x000000ffff007224 */ /* 0x002fca00078e0091 */
[----:B------:R1:W-:Y:S04]  /*3e220*/  STL [R1+0x163c], R0 ;  /* 0x00163c0001007387 */ /* 0x0003e80000100800 */
[----:B------:R-:W-:Y:S04]  /*3e230*/  STL [R1+0x1648], R14 ;  /* 0x0016480e01007387 */ /* 0x000fe80000100800 */
[----:B------:R-:W-:Y:S04]  /*3e240*/  STL [R1+0x1644], R15 ;  /* 0x0016440f01007387 */ /* 0x000fe80000100800 */
[----:B------:R-:W4:Y:S04]  /*3e250*/  LDL.LU.64 R144, [R1+0xfc8] ;  /* 0x000fc80001907983 */ /* 0x000f280000300a00 */
        /* <DEDUP_REMOVED lines=24> */
[----:B------:R1:W-:Y:S02]  /*3e3e0*/  STL [R1+0x1680], R132 ;  /* 0x0016808401007387 */ /* 0x0003e40000100800 */
[----:B-1----:R-:W-:-:S02]  /*3e3f0*/  IMAD.MOV.U32 R0, RZ, RZ, R133 ;  /* 0x000000ffff007224 */ /* 0x002fc400078e0085 */
[----:B------:R-:W3:Y:S04]  /*3e400*/  LDL.LU.64 R132, [R1+0x1020] ;  /* 0x0010200001847983 */ /* 0x000ee80000300a00 */
        /* <DEDUP_REMOVED lines=41> */
[----:B------:R1:W-:Y:S02]  /*3e6a0*/  STL [R1+0x16d8], R132 ;  /* 0x0016d88401007387 */ /* 0x0003e40000100800 */
[----:B-1----:R-:W-:-:S02]  /*3e6b0*/  MOV R0, R133 ;  /* 0x0000008500007202 */ /* 0x002fc40000000f00 */
[----:B------:R-:W3:Y:S04]  /*3e6c0*/  LDL.LU.64 R132, [R1+0x10c8] ;  /* 0x0010c80001847983 */ /* 0x000ee80000300a00 */
[----:B------:R1:W-:Y:S04]  /*3e6d0*/  STL [R1+0x16d4], R0 ;  /* 0x0016d40001007387 */ /* 0x0003e80000100800 */
[----:B----4-:R4:W-:Y:S01]  /*3e6e0*/  STL [R1+0x16e0], R134 ;  /* 0x0016e08601007387 */ /* 0x0109e20000100800 */
[----:B-1----:R-:W-:-:S03]  /*3e6f0*/  IMAD.MOV.U32 R0, RZ, RZ, R135 ;  /* 0x000000ffff007224 */ /* 0x002fc600078e0087 */
[----:B----4-:R-:W4:Y:S04]  /*3e700*/  LDL.LU.64 R134, [R1+0x10d0] ;  /* 0x0010d00001867983 */ /* 0x010f280000300a00 */
[----:B------:R1:W-:Y:S04]  /*3e710*/  STL [R1+0x16dc], R0 ;  /* 0x0016dc0001007387 */ /* 0x0003e80000100800 */
[----:B------:R1:W-:Y:S04]  /*3e720*/  STL [R1+0x16e8], R136 ;  /* 0x0016e88801007387 */ /* 0x0003e80000100800 */
[----:B------:R-:W4:Y:S01]  /*3e730*/  LDL.LU.64 R130, [R1+0x10d8] ;  /* 0x0010d80001827983 */ /* 0x000f220000300a00 */
[----:B-1----:R-:W-:-:S05]  /*3e740*/  IMAD.MOV.U32 R0, RZ, RZ, R137 ;  /* 0x000000ffff007224 */ /* 0x002fca00078e0089 */
[----:B------:R1:W-:Y:S04]  /*3e750*/  STL [R1+0x16e4], R0 ;  /* 0x0016e40001007387 */ /* 0x0003e80000100800 */
[----:B------:R-:W-:Y:S04]  /*3e760*/  STL [R1+0x16f0], R138 ;  /* 0x0016f08a01007387 */ /* 0x000fe80000100800 */
[----:B------:R-:W4:Y:S01]  /*3e770*/  LDL.LU.64 R136, [R1+0x10e0] ;  /* 0x0010e00001887983 */ /* 0x000f220000300a00 */
[----:B-1----:R-:W-:-:S05]  /*3e780*/  IMAD.MOV.U32 R0, RZ, RZ, R139 ;  /* 0x000000ffff007224 */ /* 0x002fca00078e008b */
[----:B------:R1:W-:Y:S02]  /*3e790*/  STL [R1+0x16ec], R0 ;  /* 0x0016ec0001007387 */ /* 0x0003e40000100800 */
[----:B-1----:R-:W-:Y:S02]  /*3e7a0*/  MOV R0, R145 ;  /* 0x0000009100007202 */ /* 0x002fe40000000f00 */
[----:B------:R1:W-:Y:S04]  /*3e7b0*/  STL [R1+0x16f8], R144 ;  /* 0x0016f89001007387 */ /* 0x0003e80000100800 */
[----:B------:R-:W4:Y:S04]  /*3e7c0*/  LDL.LU.64 R138, [R1+0x1118] ;  /* 0x00111800018a7983 */ /* 0x000f280000300a00 */
[----:B------:R1:W-:Y:S04]  /*3e7d0*/  STL [R1+0x16f4], R0 ;  /* 0x0016f40001007387 */ /* 0x0003e80000100800 */
[----:B------:R1:W-:Y:S04]  /*3e7e0*/  STL [R1+0x1700], R146 ;  /* 0x0017009201007387 */ /* 0x0003e80000100800 */
[----:B-1----:R-:W4:Y:S01]  /*3e7f0*/  LDL.LU.64 R144, [R1+0x1130] ;  /* 0x0011300001907983 */ /* 0x002f220000300a00 */
[----:B------:R-:W-:-:S03]  /*3e800*/  IMAD.MOV.U32 R0, RZ, RZ, R147 ;  /* 0x000000ffff007224 */ /* 0x000fc600078e0093 */
        /* <DEDUP_REMOVED lines=20> */
[----:B------:R-:W-:Y:S04]  /*3e950*/  STL [R1+0x1730], R132 ;  /* 0x0017308401007387 */ /* 0x000fe80000100800 */
        /* <DEDUP_REMOVED lines=12> */
[----:B------:R1:W-:Y:S02]  /*3ea20*/  STL [R1+0x173c], R0 ;  /* 0x00173c0001007387 */ /* 0x0003e40000100800 */
[----:B-1----:R-:W-:Y:S02]  /*3ea30*/  IMAD.MOV.U32 R0, RZ, RZ, R137 ;  /* 0x000000ffff007224 */ /* 0x002fe400078e0089 */
[----:B------:R-:W4:Y:S04]  /*3ea40*/  LDL.LU.64 R136, [R1+0x11b8] ;  /* 0x0011b80001887983 */ /* 0x000f280000300a00 */
[----:B------:R1:W-:Y:S04]  /*3ea50*/  STL [R1+0x1744], R0 ;  /* 0x0017440001007387 */ /* 0x0003e80000100800 */
[----:B------:R1:W-:Y:S02]  /*3ea60*/  STL [R1+0x1750], R138 ;  /* 0x0017508a01007387 */ /* 0x0003e40000100800 */
[----:B-1----:R-:W-:-:S02]  /*3ea70*/  IMAD.MOV.U32 R0, RZ, RZ, R139 ;  /* 0x000000ffff007224 */ /* 0x002fc400078e008b */
        /* <DEDUP_REMOVED lines=16> */
[----:B--2---:R-:W-:Y:S04]  /*3eb80*/  STL [R1+0x1778], R140 ;  /* 0x0017788c01007387 */ /* 0x004fe80000100800 */
[----:B------:R1:W-:Y:S04]  /*3eb90*/  STL [R1+0x176c], R0 ;  /* 0x00176c0001007387 */ /* 0x0003e80000100800 */
[----:B------:R-:W2:Y:S01]  /*3eba0*/  LDL.LU.64 R150, [R1+0x10f0] ;  /* 0x0010f00001967983 */ /* 0x000ea20000300a00 */
[----:B-1----:R-:W-:-:S03]  /*3ebb0*/  MOV R0, R141 ;  /* 0x0000008d00007202 */ /* 0x002fc60000000f00 */
        /* <DEDUP_REMOVED lines=11> */
[----:B-1----:R-:W-:-:S03]  /*3ec70*/  IMAD.MOV.U32 R0, RZ, RZ, R133 ;  /* 0x000000ffff007224 */ /* 0x002fc600078e0085 */
[----:B------:R-:W-:Y:S04]  /*3ec80*/  STL [R1+0x1798], R134 ;  /* 0x0017988601007387 */ /* 0x000fe80000100800 */
[----:B------:R1:W-:Y:S04]  /*3ec90*/  STL [R1+0x178c], R0 ;  /* 0x00178c0001007387 */ /* 0x0003e80000100800 */
[----:B------:R-:W4:Y:S04]  /*3eca0*/  LDL.LU.64 R130, [R1+0x1128] ;  /* 0x0011280001827983 */ /* 0x000f280000300a00 */
[----:B------:R-:W4:Y:S01]  /*3ecb0*/  LDL.LU.64 R132, [R1+0x1120] ;  /* 0x0011200001847983 */ /* 0x000f220000300a00 */
[----:B-1----:R-:W-:-:S05]  /*3ecc0*/  MOV R0, R135 ;  /* 0x0000008700007202 */ /* 0x002fca0000000f00 */
[----:B------:R1:W-:Y:S04]  /*3ecd0*/  STL [R1+0x1794], R0 ;  /* 0x0017940001007387 */ /* 0x0003e80000100800 */
[----:B------:R1:W-:Y:S04]  /*3ece0*/  STL [R1+0x17a0], R136 ;  /* 0x0017a08801007387 */ /* 0x0003e80000100800 */
[----:B------:R-:W4:Y:S01]  /*3ecf0*/  LDL.LU.64 R134, [R1+0x1140] ;  /* 0x0011400001867983 */ /* 0x000f220000300a00 */
[----:B-1----:R-:W-:-:S03]  /*3ed00*/  IMAD.MOV.U32 R0, RZ, RZ, R137 ;  /* 0x000000ffff007224 */ /* 0x002fc600078e0089 */
        /* <DEDUP_REMOVED lines=34> */
[----:B------:R-:W-:Y:S01]  /*3ef30*/  STL [R1+0x17e8], R130 ;  /* 0x0017e88201007387 */ /* 0x000fe20000100800 */
[----:B-1----:R-:W-:-:S03]  /*3ef40*/  IMAD.MOV.U32 R0, RZ, RZ, R131 ;  /* 0x000000ffff007224 */ /* 0x002fc600078e0083 */
[----:B------:R-:W-:Y:S04]  /*3ef50*/  STL [R1+0x17f0], R132 ;  /* 0x0017f08401007387 */ /* 0x000fe80000100800 */
[----:B------:R1:W-:Y:S04]  /*3ef60*/  STL [R1+0x17e4], R0 ;  /* 0x0017e40001007387 */ /* 0x0003e80000100800 */
[----:B------:R-:W-:Y:S01]  /*3ef70*/  STL [R1+0x17f8], R134 ;  /* 0x0017f88601007387 */ /* 0x000fe20000100800 */
[----:B-1----:R-:W-:-:S05]  /*3ef80*/  IMAD.MOV.U32 R0, RZ, RZ, R133 ;  /* 0x000000ffff007224 */ /* 0x002fca00078e0085 */
[----:B------:R1:W-:Y:S04]  /*3ef90*/  STL [R1+0x17ec], R0 ;  /* 0x0017ec0001007387 */ /* 0x0003e80000100800 */
[----:B------:R-:W-:Y:S01]  /*3efa0*/  STL [R1+0x1800], R136 ;  /* 0x0018008801007387 */ /* 0x000fe20000100800 */
[----:B-1----:R-:W-:-:S05]  /*3efb0*/  MOV R0, R135 ;  /* 0x0000008700007202 */ /* 0x002fca0000000f00 */
[----:B------:R1:W-:Y:S04]  /*3efc0*/  STL [R1+0x17f4], R0 ;  /* 0x0017f40001007387 */ /* 0x0003e80000100800 */
[----:B------:R-:W4:Y:S01]  /*3efd0*/  LDL.LU.64 R134, [R1+0x1018] ;  /* 0x0010180001867983 */ /* 0x000f220000300a00 */
[----:B-1----:R-:W-:-:S05]  /*3efe0*/  IMAD.MOV.U32 R0, RZ, RZ, R137 ;  /* 0x000000ffff007224 */ /* 0x002fca00078e0089 */
[----:B------:R1:W-:Y:S04]  /*3eff0*/  STL [R1+0x17fc], R0 ;  /* 0x0017fc0001007387 */ /* 0x0003e80000100800 */
[----:B------:R-:W-:Y:S04]  /*3f000*/  STL [R1+0x1808], R138 ;  /* 0x0018088a01007387 */ /* 0x000fe80000100800 */
[----:B------:R-:W4:Y:S01]  /*3f010*/  LDL.LU.64 R136, [R1+0x1010] ;  /* 0x0010100001887983 */ /* 0x000f220000300a00 */
[----:B-1----:R-:W-:-:S05]  /*3f020*/  IMAD.MOV.U32 R0, RZ, RZ, R139 ;  /* 0x000000ffff007224 */ /* 0x002fca00078e008b */
[----:B------:R1:W-:Y:S04]  /*3f030*/  STL [R1+0x1804], R0 ;  /* 0x0018040001007387 */ /* 0x0003e80000100800 */
[----:B------:R1:W-:Y:S02]  /*3f040*/  STL [R1+0x1810], R144 ;  /* 0x0018109001007387 */ /* 0x0003e40000100800 */
[----:B-1----:R-:W-:Y:S02]  /*3f050*/  IMAD.MOV.U32 R0, RZ, RZ, R145 ;  /* 0x000000ffff007224 */ /* 0x002fe400078e0091 */
        /* <DEDUP_REMOVED lines=14> */
[----:B---3--:R-:W-:Y:S04]  /*3f140*/  STL [R1+0x1830], R140 ;  /* 0x0018308c01007387 */ /* 0x008fe80000100800 */
[----:B------:R-:W3:Y:S01]  /*3f150*/  LDL.LU.64 R138, [R1+0x1058] ;  /* 0x00105800018a7983 */ /* 0x000ee20000300a00 */
[----:B-1----:R-:W-:-:S05]  /*3f160*/  IMAD.MOV.U32 R0, RZ, RZ, R141 ;  /* 0x000000ffff007224 */ /* 0x002fca00078e008d */
[----:B------:R1:W-:Y:S04]  /*3f170*/  STL [R1+0x182c], R0 ;  /* 0x00182c0001007387 */ /* 0x0003e80000100800 */
[----:B------:R1:W-:Y:S02]  /*3f180*/  STL [R1+0x1838], R8 ;  /* 0x0018380801007387 */ /* 0x0003e40000100800 */
[----:B-1----:R-:W-:Y:S02]  /*3f190*/  MOV R0, R9 ;  /* 0x0000000900007202 */ /* 0x002fe40000000f00 */
[----:B------:R-:W3:Y:S04]  /*3f1a0*/  LDL.LU.64 R8, [R1+0x1060] ;  /* 0x0010600001087983 */ /* 0x000ee80000300a00 */
[----:B------:R1:W-:Y:S04]  /*3f1b0*/  STL [R1+0x1834], R0 ;  /* 0x0018340001007387 */ /* 0x0003e80000100800 */
[----:B----4-:R4:W-:Y:S04]  /*3f1c0*/  STL [R1+0x1840], R142 ;  /* 0x0018408e01007387 */ /* 0x0109e80000100800 */
[----:B------:R-:W3:Y:S01]  /*3f1d0*/  LDL.LU.64 R132, [R1+0x1078] ;  /* 0x0010780001847983 */ /* 0x000ee20000300a00 */
[----:B-1----:R-:W-:-:S05]  /*3f1e0*/  IMAD.MOV.U32 R0, RZ, RZ, R143 ;  /* 0x000000ffff007224 */ /* 0x002fca00078e008f */
[----:B------:R1:W-:Y:S04]  /*3f1f0*/  STL [R1+0x183c], R0 ;  /* 0x00183c0001007387 */ /* 0x0003e80000100800 */
[----:B------:R-:W-:Y:S04]  /*3f200*/  STL [R1+0x1848], R18 ;  /* 0x0018481201007387 */ /* 0x000fe80000100800 */
[----:B------:R-:W-:Y:S04]  /*3f210*/  STL [R1+0x1844], R19 ;  /* 0x0018441301007387 */ /* 0x000fe80000100800 */
[----:B------:R-:W3:Y:S04]  /*3f220*/  LDL.LU.64 R140, [R1+0x1070] ;  /* 0x00107000018c7983 */ /* 0x000ee80000300a00 */
[----:B------:R-:W-:Y:S04]  /*3f230*/  STL [R1+0x1850], R16 ;  /* 0x0018501001007387 */ /* 0x000fe80000100800 */
[----:B------:R-:W-:Y:S04]  /*3f240*/  STL [R1+0x184c], R17 ;  /* 0x00184c1101007387 */ /* 0x000fe80000100800 */
[----:B----4-:R-:W4:Y:S04]  /*3f250*/  LDL.LU.64 R142, [R1+0x1080] ;  /* 0x00108000018e7983 */ /* 0x010f280000300a00 */
        /* <DEDUP_REMOVED lines=40> */
[----:B----4-:R4:W-:Y:S01]  /*3f4e0*/  STL [R1+0x18a8], R142 ;  /* 0x0018a88e01007387 */ /* 0x0109e20000100800 */
[----:B-1----:R-:W-:-:S03]  /*3f4f0*/  MOV R0, R143 ;  /* 0x0000008f00007202 */ /* 0x002fc60000000f00 */
        /* <DEDUP_REMOVED lines=75> */
[----:B-1----:R-:W-:-:S02]  /*3f9b0*/  IMAD.MOV.U32 R0, RZ, RZ, R9 ;  /* 0x000000ffff007224 */ /* 0x002fc400078e0009 */
[----:B------:R-:W3:Y:S04]  /*3f9c0*/  LDL.LU.64 R8, [R1+0x13c8] ;  /* 0x0013c80001087983 */ /* 0x000ee80000300a00 */
        /* <DEDUP_REMOVED lines=1228> */
[----:B------:R1:W-:Y:S02]  /*44690*/  STL [R1+0x22d4], R0 ;  /* 0x0022d40001007387 */ /* 0x0003e40000100800 */
[----:B-1----:R-:W-:Y:S02]  /*446a0*/  IMAD.MOV.U32 R0, RZ, RZ, R9 ;  /* 0x000000ffff007224 */ /* 0x002fe400078e0009 */
[----:B------:R1:W-:Y:S04]  /*446b0*/  STL [R1+0x22e0], R8 ;  /* 0x0022e00801007387 */ /* 0x0003e80000100800 */
[----:B-1----:R-:W3:Y:S04]  /*446c0*/  LDL.LU.64 R8, [R1+0x2338] ;  /* 0x0023380001087983 */ /* 0x002ee80000300a00 */
[----:B------:R1:W-:Y:S04]  /*446d0*/  STL [R1+0x22dc], R0 ;  /* 0x0022dc0001007387 */ /* 0x0003e80000100800 */
[----:B------:R1:W-:Y:S04]  /*446e0*/  STL [R1+0x22e8], R132 ;  /* 0x0022e88401007387 */ /* 0x0003e80000100800 */
[----:B------:R-:W3:Y:S01]  /*446f0*/  LDL.LU.64 R138, [R1+0x2340] ;  /* 0x00234000018a7983 */ /* 0x000ee20000300a00 */
[----:B-1----:R-:W-:-:S03]  /*44700*/  MOV R0, R133 ;  /* 0x0000008500007202 */ /* 0x002fc60000000f00 */
        /* <DEDUP_REMOVED lines=39> */
[----:B------:R-:W-:Y:S04]  /*44980*/  STL [R1+0x2340], R138 ;  /* 0x0023408a01007387 */ /* 0x000fe80000100800 */
[----:B------:R1:W-:Y:S04]  /*44990*/  STL [R1+0x2334], R0 ;  /* 0x0023340001007387 */ /* 0x0003e80000100800 */
[----:B------:R-:W3:Y:S01]  /*449a0*/  LDL.LU.64 R8, [R1+0x2390] ;  /* 0x0023900001087983 */ /* 0x000ee20000300a00 */
[----:B-1----:R-:W-:-:S03]  /*449b0*/  IMAD.MOV.U32 R0, RZ, RZ, R139 ;  /* 0x000000ffff007224 */ /* 0x002fc600078e008b */
[----:B------:R-:W-:Y:S04]  /*449c0*/  STL [R1+0x2348], R132 ;  /* 0x0023488401007387 */ /* 0x000fe80000100800 */
[----:B------:R1:W-:Y:S04]  /*449d0*/  STL [R1+0x233c], R0 ;  /* 0x00233c0001007387 */ /* 0x0003e80000100800 */
[----:B------:R-:W3:Y:S01]  /*449e0*/  LDL.LU.64 R138, [R1+0x2398] ;  /* 0x00239800018a7983 */ /* 0x000ee20000300a00 */
[----:B-1----:R-:W-:-:S03]  /*449f0*/  MOV R0, R133 ;  /* 0x0000008500007202 */ /* 0x002fc60000000f00 */
        /* <DEDUP_REMOVED lines=10> */
[----:B------:R-:W4:Y:S04]  /*44aa0*/  LDL.LU.64 R142, [R1+0x23b0] ;  /* 0x0023b000018e7983 */ /* 0x000f280000300a00 */
[----:B------:R-:W4:Y:S01]  /*44ab0*/  LDL.LU.64 R130, [R1+0x23b8] ;  /* 0x0023b80001827983 */ /* 0x000f220000300a00 */
[----:B-1----:R-:W-:-:S05]  /*44ac0*/  IMAD.MOV.U32 R0, RZ, RZ, R135 ;  /* 0x000000ffff007224 */ /* 0x002fca00078e0087 */
[----:B------:R1:W-:Y:S04]  /*44ad0*/  STL [R1+0x235c], R0 ;  /* 0x00235c0001007387 */ /* 0x0003e80000100800 */
[----:B------:R1:W-:Y:S02]  /*44ae0*/  STL [R1+0x2368], R144 ;  /* 0x0023689001007387 */ /* 0x0003e40000100800 */
[----:B-1----:R-:W-:Y:S02]  /*44af0*/  MOV R0, R145 ;  /* 0x0000009100007202 */ /* 0x002fe40000000f00 */
[----:B------:R-:W4:Y:S04]  /*44b00*/  LDL.LU.64 R144, [R1+0x23c0] ;  /* 0x0023c00001907983 */ /* 0x000f280000300a00 */
[----:B------:R1:W-:Y:S04]  /*44b10*/  STL [R1+0x2364], R0 ;  /* 0x0023640001007387 */ /* 0x0003e80000100800 */
[----:B------:R1:W-:Y:S02]  /*44b20*/  STL [R1+0x2370], R146 ;  /* 0x0023709201007387 */ /* 0x0003e40000100800 */
[----:B-1----:R-:W-:-:S02]  /*44b30*/  IMAD.MOV.U32 R0, RZ, RZ, R147 ;  /* 0x000000ffff007224 */ /* 0x002fc400078e0093 */
[----:B------:R-:W4:Y:S04]  /*44b40*/  LDL.LU.64 R146, [R1+0x23c8] ;  /* 0x0023c80001927983 */ /* 0x000f280000300a00 */
[----:B------:R1:W-:Y:S04]  /*44b50*/  STL [R1+0x236c], R0 ;  /* 0x00236c0001007387 */ /* 0x0003e80000100800 */
        /* <DEDUP_REMOVED lines=9> */
[----:B------:R-:W3:Y:S04]  /*44bf0*/  LDL.LU.64 R150, [R1+0x23e0] ;  /* 0x0023e00001967983 */ /* 0x000ee80000300a00 */
[----:B------:R-:W3:Y:S01]  /*44c00*/  LDL.LU.64 R134, [R1+0x23e8] ;  /* 0x0023e80001867983 */ /* 0x000ee20000300a00 */
[----:B-1----:R-:W-:-:S05]  /*44c10*/  MOV R0, R137 ;  /* 0x0000008900007202 */ /* 0x002fca0000000f00 */
[----:B------:R1:W-:Y:S04]  /*44c20*/  STL [R1+0x2384], R0 ;  /* 0x0023840001007387 */ /* 0x0003e80000100800 */
[----:B------:R1:W-:Y:S02]  /*44c30*/  STL [R1+0x2390], R8 ;  /* 0x0023900801007387 */ /* 0x0003e40000100800 */
[----:B-1----:R-:W-:Y:S02]  /*44c40*/  IMAD.MOV.U32 R0, RZ, RZ, R9 ;  /* 0x000000ffff007224 */ /* 0x002fe400078e0009 */
[----:B------:R-:W3:Y:S04]  /*44c50*/  LDL.LU.64 R8, [R1+0x23f0] ;  /* 0x0023f00001087983 */ /* 0x000ee80000300a00 */
[----:B------:R1:W-:Y:S04]  /*44c60*/  STL [R1+0x238c], R0 ;  /* 0x00238c0001007387 */ /* 0x0003e80000100800 */
[----:B------:R4:W-:Y:S01]  /*44c70*/  STL [R1+0x2398], R138 ;  /* 0x0023988a01007387 */ /* 0x0009e20000100800 */
[----:B-1----:R-:W-:-:S03]  /*44c80*/  IMAD.MOV.U32 R0, RZ, RZ, R139 ;  /* 0x000000ffff007224 */ /* 0x002fc600078e008b */
[----:B------:R-:W3:Y:S04]  /*44c90*/  LDL.LU.64 R136, [R1+0x23f8] ;  /* 0x0023f80001887983 */ /* 0x000ee80000300a00 */
[----:B------:R1:W-:Y:S04]  /*44ca0*/  STL [R1+0x2394], R0 ;  /* 0x0023940001007387 */ /* 0x0003e80000100800 */
[----:B----4-:R-:W-:Y:S04]  /*44cb0*/  STL [R1+0x23a0], R128 ;  /* 0x0023a08001007387 */ /* 0x010fe80000100800 */
[----:B------:R-:W4:Y:S01]  /*44cc0*/  LDL.LU.64 R138, [R1+0x2400] ;  /* 0x00240000018a7983 */ /* 0x000f220000300a00 */
[----:B-1----:R-:W-:-:S03]  /*44cd0*/  IMAD.MOV.U32 R0, RZ, RZ, R129 ;  /* 0x000000ffff007224 */ /* 0x002fc600078e0081 */
[----:B------:R-:W-:Y:S04]  /*44ce0*/  STL [R1+0x23a8], R140 ;  /* 0x0023a88c01007387 */ /* 0x000fe80000100800 */
[----:B------:R1:W-:Y:S02]  /*44cf0*/  STL [R1+0x239c], R0 ;  /* 0x00239c0001007387 */ /* 0x0003e40000100800 */
[----:B-1----:R-:W-:Y:S02]  /*44d00*/  MOV R0, R141 ;  /* 0x0000008d00007202 */ /* 0x002fe40000000f00 */
[----:B------:R-:W4:Y:S04]  /*44d10*/  LDL.LU.64 R140, [R1+0x2408] ;  /* 0x00240800018c7983 */ /* 0x000f280000300a00 */
[----:B------:R1:W-:Y:S04]  /*44d20*/  STL [R1+0x23a4], R0 ;  /* 0x0023a40001007387 */ /* 0x0003e80000100800 */
[----:B------:R1:W-:Y:S02]  /*44d30*/  STL [R1+0x23b0], R142 ;  /* 0x0023b08e01007387 */ /* 0x0003e40000100800 */
[----:B-1----:R-:W-:-:S02]  /*44d40*/  IMAD.MOV.U32 R0, RZ, RZ, R143 ;  /* 0x000000ffff007224 */ /* 0x002fc400078e008f */
        /* <DEDUP_REMOVED lines=10> */
[----:B-1----:R-:W-:-:S02]  /*44df0*/  MOV R0, R147 ;  /* 0x0000009300007202 */ /* 0x002fc40000000f00 */
[----:B------:R-:W-:Y:S04]  /*44e00*/  STL [R1+0x23d0], R132 ;  /* 0x0023d08401007387 */ /* 0x000fe80000100800 */
[----:B------:R1:W-:Y:S04]  /*44e10*/  STL [R1+0x23c4], R0 ;  /* 0x0023c40001007387 */ /* 0x0003e80000100800 */
[----:B------:R-:W4:Y:S01]  /*44e20*/  LDL.LU.64 R146, [R1+0x2420] ;  /* 0x0024200001927983 */ /* 0x000f220000300a00 */
[----:B-1----:R-:W-:-:S03]  /*44e30*/  IMAD.MOV.U32 R0, RZ, RZ, R133 ;  /* 0x000000ffff007224 */ /* 0x002fc600078e0085 */
[----:B--2---:R-:W-:Y:S04]  /*44e40*/  STL [R1+0x23d8], R148 ;  /* 0x0023d89401007387 */ /* 0x004fe80000100800 */
[----:B------:R1:W-:Y:S02]  /*44e50*/  STL [R1+0x23cc], R0 ;  /* 0x0023cc0001007387 */ /* 0x0003e40000100800 */
[----:B-1----:R-:W-:Y:S02]  /*44e60*/  IMAD.MOV.U32 R0, RZ, RZ, R149 ;  /* 0x000000ffff007224 */ /* 0x002fe400078e0095 */
[----:B------:R-:W2:Y:S04]  /*44e70*/  LDL.LU.64 R148, [R1+0x2428] ;  /* 0x0024280001947983 */ /* 0x000ea80000300a00 */
[----:B------:R1:W-:Y:S04]  /*44e80*/  STL [R1+0x23d4], R0 ;  /* 0x0023d40001007387 */ /* 0x0003e80000100800 */
[----:B---3--:R3:W-:Y:S01]  /*44e90*/  STL [R1+0x23e0], R150 ;  /* 0x0023e09601007387 */ /* 0x0087e20000100800 */
[----:B-1----:R-:W-:-:S03]  /*44ea0*/  IMAD.MOV.U32 R0, RZ, RZ, R151 ;  /* 0x000000ffff007224 */ /* 0x002fc600078e0097 */
[----:B------:R-:W-:Y:S04]  /*44eb0*/  STL [R1+0x23e8], R134 ;  /* 0x0023e88601007387 */ /* 0x000fe80000100800 */
[----:B------:R1:W-:Y:S04]  /*44ec0*/  STL [R1+0x23dc], R0 ;  /* 0x0023dc0001007387 */ /* 0x0003e80000100800 */
[----:B---3--:R-:W3:Y:S01]  /*44ed0*/  LDL.LU.64 R150, [R1+0x2430] ;  /* 0x0024300001967983 */ /* 0x008ee20000300a00 */
[----:B-1----:R-:W-:-:S03]  /*44ee0*/  MOV R0, R135 ;  /* 0x0000008700007202 */ /* 0x002fc60000000f00 */
[----:B------:R-:W-:Y:S04]  /*44ef0*/  STL [R1+0x23f0], R8 ;  /* 0x0023f00801007387 */ /* 0x000fe80000100800 */
[----:B------:R1:W-:Y:S02]  /*44f00*/  STL [R1+0x23e4], R0 ;  /* 0x0023e40001007387 */ /* 0x0003e40000100800 */
[----:B-1----:R-:W-:Y:S02]  /*44f10*/  IMAD.MOV.U32 R0, RZ, RZ, R9 ;  /* 0x000000ffff007224 */ /* 0x002fe400078e0009 */
[----:B------:R-:W3:Y:S04]  /*44f20*/  LDL.LU.64 R8, [R1+0x2438] ;  /* 0x0024380001087983 */ /* 0x000ee80000300a00 */
[----:B------:R1:W-:Y:S04]  /*44f30*/  STL [R1+0x23ec], R0 ;  /* 0x0023ec0001007387 */ /* 0x0003e80000100800 */
[----:B------:R-:W-:Y:S01]  /*44f40*/  STL [R1+0x23f8], R136 ;  /* 0x0023f88801007387 */ /* 0x000fe20000100800 */
[----:B-1----:R-:W-:-:S03]  /*44f50*/  IMAD.MOV.U32 R0, RZ, RZ, R137 ;  /* 0x000000ffff007224 */ /* 0x002fc600078e0089 */
[----:B----4-:R-:W-:Y:S04]  /*44f60*/  STL [R1+0x2400], R138 ;  /* 0x0024008a01007387 */ /* 0x010fe80000100800 */
[----:B------:R1:W-:Y:S04]  /*44f70*/  STL [R1+0x23f4], R0 ;  /* 0x0023f40001007387 */ /* 0x0003e80000100800 */
[----:B------:R-:W4:Y:S04]  /*44f80*/  LDL.LU.64 R122, [R1+0x2440] ;  /* 0x00244000017a7983 */ /* 0x000f280000300a00 */
[----:B------:R-:W4:Y:S01]  /*44f90*/  LDL.LU.64 R124, [R1+0x2448] ;  /* 0x00244800017c7983 */ /* 0x000f220000300a00 */
[----:B-1----:R-:W-:-:S05]  /*44fa0*/  IMAD.MOV.U32 R0, RZ, RZ, R139 ;  /* 0x000000ffff007224 */ /* 0x002fca00078e008b */
[----:B------:R1:W-:Y:S04]  /*44fb0*/  STL [R1+0x23fc], R0 ;  /* 0x0023fc0001007387 */ /* 0x0003e80000100800 */
[----:B------:R-:W-:Y:S04]  /*44fc0*/  STL [R1+0x2408], R140 ;  /* 0x0024088c01007387 */ /* 0x000fe80000100800 */
[----:B------:R-:W4:Y:S01]  /*44fd0*/  LDL.LU.64 R126, [R1+0x2450] ;  /* 0x00245000017e7983 */ /* 0x000f220000300a00 */
[----:B-1----:R-:W-:-:S03]  /*44fe0*/  MOV R0, R141 ;  /* 0x0000008d00007202 */ /* 0x002fc60000000f00 */
[----:B------:R-:W4:Y:S04]  /*44ff0*/  LDL.LU.64 R128, [R1+0x2458] ;  /* 0x0024580001807983 */ /* 0x000f280000300a00 */
[----:B------:R1:W-:Y:S04]  /*45000*/  STL [R1+0x2404], R0 ;  /* 0x0024040001007387 */ /* 0x0003e80000100800 */
[----:B------:R-:W-:Y:S04]  /*45010*/  STL [R1+0x2410], R142 ;  /* 0x0024108e01007387 */ /* 0x000fe80000100800 */
[----:B------:R-:W4:Y:S01]  /*45020*/  LDL.LU.64 R130, [R1+0x2460] ;  /* 0x0024600001827983 */ /* 0x000f220000300a00 */
[----:B-1----:R-:W-:-:S03]  /*45030*/  IMAD.MOV.U32 R0, RZ, RZ, R143 ;  /* 0x000000ffff007224 */ /* 0x002fc600078e008f */
        /* <DEDUP_REMOVED lines=12> */
[----:B--2---:R-:W-:Y:S04]  /*45100*/  STL [R1+0x2428], R148 ;  /* 0x0024289401007387 */ /* 0x004fe80000100800 */
[----:B------:R-:W2:Y:S01]  /*45110*/  LDL.LU.64 R142, [R1+0x2490] ;  /* 0x00249000018e7983 */ /* 0x000ea20000300a00 */
[----:B-1----:R-:W-:-:S03]  /*45120*/  MOV R0, R149 ;  /* 0x0000009500007202 */ /* 0x002fc60000000f00 */
[----:B------:R-:W2:Y:S04]  /*45130*/  LDL.LU.64 R144, [R1+0x2498] ;  /* 0x0024980001907983 */ /* 0x000ea80000300a00 */
[----:B------:R1:W-:Y:S04]  /*45140*/  STL [R1+0x2424], R0 ;  /* 0x0024240001007387 */ /* 0x0003e80000100800 */
[----:B---3--:R3:W-:Y:S04]  /*45150*/  STL [R1+0x2430], R150 ;  /* 0x0024309601007387 */ /* 0x0087e80000100800 */
[----:B------:R-:W2:Y:S01]  /*45160*/  LDL.LU.64 R146, [R1+0x24a0] ;  /* 0x0024a00001927983 */ /* 0x000ea20000300a00 */
[----:B-1----:R-:W-:-:S03]  /*45170*/  IMAD.MOV.U32 R0, RZ, RZ, R151 ;  /* 0x000000ffff007224 */ /* 0x002fc600078e0097 */
[----:B------:R-:W2:Y:S04]  /*45180*/  LDL.LU.64 R148, [R1+0x24a8] ;  /* 0x0024a80001947983 */ /* 0x000ea80000300a00 */
[----:B------:R1:W-:Y:S04]  /*45190*/  STL [R1+0x242c], R0 ;  /* 0x00242c0001007387 */ /* 0x0003e80000100800 */
[----:B------:R1:W-:Y:S04]  /*451a0*/  STL [R1+0x2438], R8 ;  /* 0x0024380801007387 */ /* 0x0003e80000100800 */
[----:B---3--:R-:W3:Y:S01]  /*451b0*/  LDL.LU.64 R150, [R1+0x24b0] ;  /* 0x0024b00001967983 */ /* 0x008ee20000300a00 */
[----:B-1----:R-:W-:-:S03]  /*451c0*/  IMAD.MOV.U32 R0, RZ, RZ, R9 ;  /* 0x000000ffff007224 */ /* 0x002fc600078e0009 */
[----:B------:R-:W3:Y:S04]  /*451d0*/  LDL.LU.64 R8, [R1+0x24b8] ;  /* 0x0024b80001087983 */ /* 0x000ee80000300a00 */
[----:B------:R4:W-:Y:S02]  /*451e0*/  STL [R1+0x2434], R0 ;  /* 0x0024340001007387 */ /* 0x0009e40000100800 */
[----:B----4-:R-:W-:Y:S02]  /*451f0*/  IMAD.MOV.U32 R0, RZ, RZ, R123 ;  /* 0x000000ffff007224 */ /* 0x010fe400078e007b */
[----:B------:R-:W-:Y:S04]  /*45200*/  STL [R1+0x2440], R122 ;  /* 0x0024407a01007387 */ /* 0x000fe80000100800 */
[----:B------:R-:W-:Y:S04]  /*45210*/  STL [R1+0x2448], R124 ;  /* 0x0024487c01007387 */ /* 0x000fe80000100800 */
[----:B------:R1:W-:Y:S02]  /*45220*/  STL [R1+0x243c], R0 ;  /* 0x00243c0001007387 */ /* 0x0003e40000100800 */
[----:B-1----:R-:W-:-:S02]  /*45230*/  MOV R0, R125 ;  /* 0x0000007d00007202 */ /* 0x002fc40000000f00 */
[----:B------:R-:W-:Y:S04]  /*45240*/  STL [R1+0x2450], R126 ;  /* 0x0024507e01007387 */ /* 0x000fe80000100800 */
[----:B------:R1:W-:Y:S04]  /*45250*/  STL [R1+0x2444], R0 ;  /* 0x0024440001007387 */ /* 0x0003e80000100800 */
[----:B------:R-:W-:Y:S01]  /*45260*/  STL [R1+0x2458], R128 ;  /* 0x0024588001007387 */ /* 0x000fe20000100800 */
[----:B-1----:R-:W-:-:S05]  /*45270*/  IMAD.MOV.U32 R0, RZ, RZ, R127 ;  /* 0x000000ffff007224 */ /* 0x002fca00078e007f */
        /* <DEDUP_REMOVED lines=8> */
[----:B-1----:R-:W-:-:S05]  /*45300*/  MOV R0, R133 ;  /* 0x0000008500007202 */ /* 0x002fca0000000f00 */
        /* <DEDUP_REMOVED lines=9> */
[----:B------:R1:W-:Y:S02]  /*453a0*/  STL [R1+0x247c], R0 ;  /* 0x00247c0001007387 */ /* 0x0003e40000100800 */
[----:B-1----:R-:W-:Y:S02]  /*453b0*/  MOV R0, R141 ;  /* 0x0000008d00007202 */ /* 0x002fe40000000f00 */
[----:B--2---:R-:W-:Y:S04]  /*453c0*/  STL [R1+0x2490], R142 ;  /* 0x0024908e01007387 */ /* 0x004fe80000100800 */
        /* <DEDUP_REMOVED lines=10> */
[----:B---3--:R-:W-:Y:S01]  /*45470*/  STL [R1+0x24b0], R150 ;  /* 0x0024b09601007387 */ /* 0x008fe20000100800 */
[----:B-1----:R-:W-:-:S05]  /*45480*/  MOV R0, R149 ;  /* 0x0000009500007202 */ /* 0x002fca0000000f00 */
[----:B------:R1:W-:Y:S04]  /*45490*/  STL [R1+0x24a4], R0 ;  /* 0x0024a40001007387 */ /* 0x0003e80000100800 */
[----:B------:R-:W-:Y:S01]  /*454a0*/  STL [R1+0x24b8], R8 ;  /* 0x0024b80801007387 */ /* 0x000fe20000100800 */
[----:B-1----:R-:W-:-:S05]  /*454b0*/  IMAD.MOV.U32 R0, RZ, RZ, R151 ;  /* 0x000000ffff007224 */ /* 0x002fca00078e0097 */
[----:B------:R1:W-:Y:S02]  /*454c0*/  STL [R1+0x24ac], R0 ;  /* 0x0024ac0001007387 */ /* 0x0003e40000100800 */
[----:B-1----:R-:W-:Y:S02]  /*454d0*/  IMAD.MOV.U32 R0, RZ, RZ, R9 ;  /* 0x000000ffff007224 */ /* 0x002fe400078e0009 */
[----:B------:R-:W2:Y:S04]  /*454e0*/  LDL.LU.64 R8, [R1+0x2698] ;  /* 0x0026980001087983 */ /* 0x000ea80000300a00 */
[----:B------:R-:W-:Y:S04]  /*454f0*/  STL [R1+0x24b4], R0 ;  /* 0x0024b40001007387 */ /* 0x000fe80000100800 */
[----:B------:R-:W3:Y:S04]  /*45500*/  LDL.LU.64 R14, [R1+0x25d8] ;  /* 0x0025d800010e7983 */ /* 0x000ee80000300a00 */
[----:B--2---:R1:W-:Y:S04]  /*45510*/  STL.64 [R1+0x1440], R8 ;  /* 0x0014400801007387 */ /* 0x0043e80000100a00 */
[----:B-1----:R-:W2:Y:S04]  /*45520*/  LDL.LU.64 R8, [R1+0x2528] ;  /* 0x0025280001087983 */ /* 0x002ea80000300a00 */
[----:B---3--:R-:W-:Y:S04]  /*45530*/  STL.64 [R1+0x1438], R14 ;  /* 0x0014380e01007387 */ /* 0x008fe80000100a00 */
[----:B------:R-:W-:Y:S04]  /*45540*/  STL.64 [R1+0x1428], R218 ;  /* 0x001428da01007387 */ /* 0x000fe80000100a00 */
[----:B--2---:R1:W-:Y:S04]  /*45550*/  STL.64 [R1+0x1430], R8 ;  /* 0x0014300801007387 */ /* 0x0043e80000100a00 */
[----:B------:R-:W-:Y:S04]  /*45560*/  STL.64 [R1+0x1420], R184 ;  /* 0x001420b801007387 */ /* 0x000fe80000100a00 */
[----:B------:R-:W-:Y:S04]  /*45570*/  STL.64 [R1+0x1418], R160 ;  /* 0x001418a001007387 */ /* 0x000fe80000100a00 */
[----:B------:R2:W-:Y:S04]  /*45580*/  STL.64 [R1+0x1410], R2 ;  /* 0x0014100201007387 */ /* 0x0005e80000100a00 */
[----:B-1----:R-:W3:Y:S04]  /*45590*/  LDL.LU.64 R8, [R1+0x27c0] ;  /* 0x0027c00001087983 */ /* 0x002ee80000300a00 */
[----:B--2---:R-:W2:Y:S04]  /*455a0*/  LDL.LU.64 R2, [R1+0x26c8] ;  /* 0x0026c80001027983 */ /* 0x004ea80000300a00 */
[----:B---3--:R1:W-:Y:S04]  /*455b0*/  STL.64 [R1+0x1408], R8 ;  /* 0x0014080801007387 */ /* 0x0083e80000100a00 */
[----:B-1----:R-:W3:Y:S04]  /*455c0*/  LDL.LU.64 R8, [R1+0x2608] ;  /* 0x0026080001087983 */ /* 0x002ee80000300a00 */
[----:B--2---:R1:W-:Y:S04]  /*455d0*/  STL.64 [R1+0x1400], R2 ;  /* 0x0014000201007387 */ /* 0x0043e80000100a00 */
[----:B-1----:R-:W2:Y:S04]  /*455e0*/  LDL.LU.64 R2, [R1+0x2548] ;  /* 0x0025480001027983 */ /* 0x002ea80000300a00 */
[----:B---3--:R1:W-:Y:S04]  /*455f0*/  STL.64 [R1+0x13f8], R8 ;  /* 0x0013f80801007387 */ /* 0x0083e80000100a00 */
[----:B------:R-:W-:Y:S04]  /*45600*/  STL.64 [R1+0x13e8], R230 ;  /* 0x0013e8e601007387 */ /* 0x000fe80000100a00 */
[----:B--2---:R2:W-:Y:S04]  /*45610*/  STL.64 [R1+0x13f0], R2 ;  /* 0x0013f00201007387 */ /* 0x0045e80000100a00 */
[----:B------:R-:W-:Y:S04]  /*45620*/  STL.64 [R1+0x13e0], R190 ;  /* 0x0013e0be01007387 */ /* 0x000fe80000100a00 */
[----:B------:R-:W-:Y:S04]  /*45630*/  STL.64 [R1+0x13d8], R166 ;  /* 0x0013d8a601007387 */ /* 0x000fe80000100a00 */
[----:B------:R-:W-:Y:S04]  /*45640*/  STL.64 [R1+0x13d0], R10 ;  /* 0x0013d00a01007387 */ /* 0x000fe80000100a00 */
        /* <DEDUP_REMOVED lines=18> */
[----:B---3--:R-:W-:Y:S04]  /*45770*/  STL.64 [R1+0x1378], R8 ;  /* 0x0013780801007387 */ /* 0x008fe80000100a00 */
[----:B------:R-:W-:Y:S04]  /*45780*/  STL.64 [R1+0x1368], R246 ;  /* 0x001368f601007387 */ /* 0x000fe80000100a00 */
[----:B--2---:R1:W-:Y:S04]  /*45790*/  STL.64 [R1+0x1370], R2 ;  /* 0x0013700201007387 */ /* 0x0043e80000100a00 */
[----:B------:R-:W-:Y:S04]  /*457a0*/  STL.64 [R1+0x1360], R204 ;  /* 0x001360cc01007387 */ /* 0x000fe80000100a00 */
[----:B------:R-:W-:Y:S04]  /*457b0*/  STL.64 [R1+0x1358], R174 ;  /* 0x001358ae01007387 */ /* 0x000fe80000100a00 */
[----:B------:R-:W-:Y:S04]  /*457c0*/  STL.64 [R1+0x1350], R20 ;  /* 0x0013501401007387 */ /* 0x000fe80000100a00 */
[----:B-1----:R-:W2:Y:S04]  /*457d0*/  LDL.LU.64 R2, [R1+0x2880] ;  /* 0x0028800001027983 */ /* 0x002ea80000300a00 */
[----:B------:R-:W3:Y:S04]  /*457e0*/  LDL.LU.64 R8, [R1+0x2780] ;  /* 0x0027800001087983 */ /* 0x000ee80000300a00 */
[----:B--2---:R1:W-:Y:S04]  /*457f0*/  STL.64 [R1+0x1348], R2 ;  /* 0x0013480201007387 */ /* 0x0043e80000100a00 */
[----:B-1----:R-:W2:Y:S04]  /*45800*/  LDL.LU.64 R2, [R1+0x2680] ;  /* 0x0026800001027983 */ /* 0x002ea80000300a00 */
        /* <DEDUP_REMOVED lines=233> */
[----:B------:R-:W3:Y:S04]  /*466a0*/  LDL.LU.64 R10, [R1+0x2620] ;  /* 0x00262000010a7983 */ /* 0x000ee80000300a00 */
[----:B--2---:R2:W-:Y:S04]  /*466b0*/  STL.64 [R1+0xf20], R2 ;  /* 0x000f200201007387 */ /* 0x0045e80000100a00 */
[----:B-1----:R-:W4:Y:S01]  /*466c0*/  LDL.LU.64 R8, [R1+0x2b40] ;  /* 0x002b400001087983 */ /* 0x002f220000300a00 */
[----:B--2---:R-:W-:Y:S01]  /*466d0*/  IMAD.MOV.U32 R2, RZ, RZ, R228 ;  /* 0x000000ffff027224 */ /* 0x004fe200078e00e4 */
[----:B------:R-:W-:-:S02]  /*466e0*/  MOV R3, R229 ;  /* 0x000000e500037202 */ /* 0x000fc40000000f00 */
[----:B---3--:R-:W-:Y:S04]  /*466f0*/  STL.64 [R1+0xf18], R10 ;  /* 0x000f180a01007387 */ /* 0x008fe80000100a00 */
[----:B------:R1:W-:Y:S04]  /*46700*/  STL.64 [R1+0xf10], R2 ;  /* 0x000f100201007387 */ /* 0x0003e80000100a00 */
[----:B-1----:R-:W2:Y:S04]  /*46710*/  LDL.LU.64 R2, [R1+0x2a90] ;  /* 0x002a900001027983 */ /* 0x002ea80000300a00 */
[----:B----4-:R1:W-:Y:S04]  /*46720*/  STL.64 [R1+0xf08], R8 ;  /* 0x000f080801007387 */ /* 0x0103e80000100a00 */
        /* <DEDUP_REMOVED lines=10> */
[----:B-1----:R-:W4:Y:S04]  /*467d0*/  LDL.LU.64 R8, [R1+0x2b48] ;  /* 0x002b480001087983 */ /* 0x002f280000300a00 */
[----:B---3--:R-:W-:Y:S01]  /*467e0*/  STL.64 [R1+0xed8], R10 ;  /* 0x000ed80a01007387 */ /* 0x008fe20000100a00 */
[----:B--2---:R-:W-:-:S02]  /*467f0*/  IMAD.MOV.U32 R2, RZ, RZ, R212 ;  /* 0x000000ffff027224 */ /* 0x004fc400078e00d4 */
[----:B------:R-:W-:-:S05]  /*46800*/  IMAD.MOV.U32 R3, RZ, RZ, R213 ;  /* 0x000000ffff037224 */ /* 0x000fca00078e00d5 */
        /* <DEDUP_REMOVED lines=31> */
[----:B--2---:R-:W-:-:S02]  /*46a00*/  IMAD.MOV.U32 R2, RZ, RZ, R180 ;  /* 0x000000ffff027224 */ /* 0x004fc400078e00b4 */
[----:B------:R-:W-:Y:S01]  /*46a10*/  IMAD.MOV.U32 R3, RZ, RZ, R181 ;  /* 0x000000ffff037224 */ /* 0x000fe200078e00b5 */
        /* <DEDUP_REMOVED lines=18> */
[----:B-1----:R-:W2:Y:S01]  /*46b40*/  LDL.LU.64 R2, [R1+0x2b78] ;  /* 0x002b780001027983 */ /* 0x002ea20000300a00 */
[----:B------:R-:W-:Y:S01]  /*46b50*/  IMAD.MOV.U32 R166, RZ, RZ, R164 ;  /* 0x000000ffffa67224 */ /* 0x000fe200078e00a4 */
[----:B------:R-:W-:Y:S01]  /*46b60*/  MOV R167, R165 ;  /* 0x000000a500a77202 */ /* 0x000fe20000000f00 */
[----:B------:R-:W-:Y:S01]  /*46b70*/  UMOV UR7, 0x2 ;  /* 0x0000000200077882 */ /* 0x000fe20000000000 */
[----:B------:R-:W-:Y:S01]  /*46b80*/  UMOV UR5, 0xffffffff ;  /* 0xffffffff00057882 */ /* 0x000fe20000000000 */
[----:B---3--:R-:W-:Y:S04]  /*46b90*/  STL.64 [R1+0xe08], R8 ;  /* 0x000e080801007387 */ /* 0x008fe80000100a00 */
[----:B------:R1:W5:Y:S04]  /*46ba0*/  LDL.LU.64 R250, [R1+0x2b70] ;  /* 0x002b700001fa7983 */ /* 0x0003680000300a00 */
[----:B--2---:R2:W-:Y:S04]  /*46bb0*/  STL.64 [R1+0xe00], R2 ;  /* 0x000e000201007387 */ /* 0x0045e80000100a00 */
[----:B------:R1:W5:Y:S04]  /*46bc0*/  LDL.LU.64 R248, [R1+0x2b68] ;  /* 0x002b680001f87983 */ /* 0x0003680000300a00 */
        /* <DEDUP_REMOVED lines=42> */
[----:B------:R1:W5:Y:S01]  /*46e70*/  LDL.LU.64 R160, [R1+0x2730] ;  /* 0x0027300001a07983 */ /* 0x0003620000300a00 */
[----:B--2---:R-:W-:-:S03]  /*46e80*/  IMAD.U32 R3, RZ, RZ, UR7 ;  /* 0x00000007ff037e24 */ /* 0x004fc6000f8e00ff */
        /* <DEDUP_REMOVED lines=8> */
[----:B------:R2:W-:Y:S02]  /*46f10*/  STL [R1+0x24c0], R3 ;  /* 0x0024c00301007387 */ /* 0x0005e40000100800 */
[----:B--2---:R-:W-:-:S05]  /*46f20*/  IMAD.U32 R3, RZ, RZ, UR5 ;  /* 0x00000005ff037e24 */ /* 0x004fca000f8e00ff */
[----:B------:R2:W-:Y:S04]  /*46f30*/  STL [R1+0x24bc], R3 ;  /* 0x0024bc0301007387 */ /* 0x0005e80000100800 */
[----:B------:R-:W-:Y:S04]  /*46f40*/  STL [R1+0xc00], RZ ;  /* 0x000c00ff01007387 */ /* 0x000fe80000100800 */
        /* <DEDUP_REMOVED lines=767> */
[----:B------:R-:W-:Y:S04]  /*49f40*/  STL [R1], RZ ;  /* 0x000000ff01007387 */ /* 0x000fe80000100800 */
        /* <DEDUP_REMOVED lines=79> */
[----:B------:R-:W-:Y:S01]  /*4a440*/  STL [R1+0x140], RZ ;  /* 0x000140ff01007387 */ /* 0x000fe20000100800 */
[----:B------:R-:W-:-:S03]  /*4a450*/  USHF.R.S32.HI UR4, URZ, 0x1f, UR6 ;  /* 0x0000001f3f047899 */ /* 0x000fc60008011406 */
[----:B------:R-:W-:Y:S04]  /*4a460*/  STL [R1+0x144], RZ ;  /* 0x000144ff01007387 */ /* 0x000fe80000100800 */
[----:B------:R-:W-:Y:S04]  /*4a470*/  STL [R1+0x148], RZ ;  /* 0x000148ff01007387 */ /* 0x000fe80000100800 */
[----:B------:R-:W-:Y:S04]  /*4a480*/  STL [R1+0x14c], RZ ;  /* 0x00014cff01007387 */ /* 0x000fe80000100800 */
[----:B------:R-:W-:Y:S01]  /*4a490*/  STL [R1+0x150], RZ ;  /* 0x000150ff01007387 */ /* 0x000fe20000100800 */
[----:B------:R-:W-:-:S03]  /*4a4a0*/  ULEA.HI UR4, UR4, UR6, URZ, 0x7 ;  /* 0x0000000604047291 */ /* 0x000fc6000f8f383f */
        /* <DEDUP_REMOVED lines=8> */
[----:B------:R-:W-:Y:S04]  /*4a530*/  STL [R1+0x170], RZ ;  /* 0x000170ff01007387 */ /* 0x000fe80000100800 */
[----:B------:R-:W-:Y:S04]  /*4a540*/  STL [R1+0x174], RZ ;  /* 0x000174ff01007387 */ /* 0x000fe80000100800 */
[----:B------:R-:W-:Y:S01]  /*4a550*/  STL [R1+0x178], RZ ;  /* 0x000178ff01007387 */ /* 0x000fe20000100800 */
[----:B--2---:R-:W-:-:S03]  /*4a560*/  IMAD.U32 R3, RZ, RZ, UR4 ;  /* 0x00000004ff037e24 */ /* 0x004fc6000f8e00ff */
        /* <DEDUP_REMOVED lines=8> */
[----:B------:R2:W-:Y:S04]  /*4a5f0*/  STL [R1+0x24c4], R3 ;  /* 0x0024c40301007387 */ /* 0x0005e80000100800 */
        /* <DEDUP_REMOVED lines=25> */
[----:B------:R-:W-:-:S02]  /*4a790*/  SHF.R.S32.HI R0, RZ, 0x1f, R4 ;  /* 0x0000001fff007819 */ /* 0x000fc40000011404 */
[----:B------:R-:W-:Y:S01]  /*4a7a0*/  SHF.R.S32.HI R2, RZ, 0x1f, R159 ;  /* 0x0000001fff027819 */ /* 0x000fe2000001149f */
[----:B------:R-:W-:Y:S01]  /*4a7b0*/  UMOV UR4, URZ ;  /* 0x0000003f00047c82 */ /* 0x000fe20008000000 */
[C---:B------:R-:W-:Y:S01]  /*4a7c0*/  SHF.L.U64.HI R0, R4.reuse, 0x2, R0 ;  /* 0x0000000204007819 */ /* 0x040fe20000010200 */
[----:B------:R-:W-:Y:S01]  /*4a7d0*/  IMAD.SHL.U32 R4, R4, 0x4, RZ ;  /* 0x0000000404047824 */ /* 0x000fe200078e00ff */
[C---:B------:R-:W-:Y:S02]  /*4a7e0*/  SHF.L.U64.HI R2, R159.reuse, 0x2, R2 ;  /* 0x000000029f027819 */ /* 0x040fe40000010202 */
[----:B------:R-:W-:Y:S02]  /*4a7f0*/  CS2R R24, SRZ ;  /* 0x0000000000187805 */ /* 0x000fe4000001ff00 */
[----:B------:R-:W-:Y:S02]  /*4a800*/  SHF.L.U32 R5, R159, 0x2, RZ ;  /* 0x000000029f057819 */ /* 0x000fe400000006ff */
        /* <DEDUP_REMOVED lines=63> */
[----:B-12---:R-:W-:-:S07]  /*4ac00*/  IMAD.U32 R3, RZ, RZ, UR4 ;  /* 0x00000004ff037e24 */ /* 0x006fce000f8e00ff */
.L_x_1:
[----:B------:R-:W2:Y:S01]  /*4ac10*/  LDL.LU R6, [R1+0x24bc] ;  /* 0x0024bc0001067983 */ /* 0x000ea20000300800 */
[----:B------:R-:W-:-:S04]  /*4ac20*/  DEPBAR.LE SB0, 0x4 ;  /* 0x000081000000791a */ /* 0x000fc80000000000 */
[----:B------:R-:W3:Y:S04]  /*4ac30*/  LDL R5, [R1+0x24cc] ;  /* 0x0024cc0001057983 */ /* 0x000ee80000100800 */
[----:B-----5:R-:W-:Y:S04]  /*4ac40*/  STL.64 [R1+0x2eb0], R150 ;  /* 0x002eb09601007387 */ /* 0x020fe80000100a00 */
[----:B------:R-:W-:Y:S04]  /*4ac50*/  STL.64 [R1+0x2ea8], R148 ;  /* 0x002ea89401007387 */ /* 0x000fe80000100a00 */
        /* <DEDUP_REMOVED lines=61> */
[----:B------:R1:W-:Y:S04]  /*4b030*/  STL.64 [R1+0x2cb8], R24 ;  /* 0x002cb81801007387 */ /* 0x0003e80000100a00 */
[----:B-1----:R-:W4:Y:S04]  /*4b040*/  LDL.LU.64 R24, [R1+0xc00] ;  /* 0x000c000001187983 */ /* 0x002f280000300a00 */
        /* <DEDUP_REMOVED lines=62> */
[----:B------:R-:W4:Y:S01]  /*4b430*/  LDL.LU.64 R150, [R1+0xdf8] ;  /* 0x000df80001967983 */ /* 0x000f220000300a00 */
[----:B--2---:R-:W-:Y:S01]  /*4b440*/  R2UR UR4, R6 ;  /* 0x00000000060472ca */ /* 0x004fe200000e0000 */
[----:B------:R-:W-:Y:S01]  /*4b450*/  UMOV UR7, 0x40000040 ;  /* 0x4000004000077882 */ /* 0x000fe20000000000 */
[----:B---3--:R-:W-:Y:S01]  /*4b460*/  R2UR UR44, R5 ;  /* 0x00000000052c72ca */ /* 0x008fe200000e0000 */
[----:B------:R-:W-:Y:S06]  /*4b470*/  BAR.SYNC.DEFER_BLOCKING 0x0 ;  /* 0x0000000000007b1d */ /* 0x000fec0000010000 */
[----:B-----5:R-:W-:Y:S04]  /*4b480*/  STL.64 [R1+0x2cb0], R10 ;  /* 0x002cb00a01007387 */ /* 0x020fe80000100a00 */
[----:B------:R-:W-:Y:S01]  /*4b490*/  UIADD3 UR4, UR4, 0x1, URZ ;  /* 0x0000000104047890 */ /* 0x000fe2000fffe03f */
[----:B------:R-:W-:Y:S03]  /*4b4a0*/  STL [R1+0x2cac], R9 ;  /* 0x002cac0901007387 */ /* 0x000fe60000100800 */
[----:B------:R-:W-:Y:S01]  /*4b4b0*/  UISETP.GT.AND UP0, UPT, UR4, 0x3, UPT ;  /* 0x000000030400788c */ /* 0x000fe2000bf04270 */
[----:B------:R-:W-:Y:S03]  /*4b4c0*/  STL [R1+0x2c98], R158 ;  /* 0x002c989e01007387 */ /* 0x000fe60000100800 */
[----:B------:R-:W-:Y:S01]  /*4b4d0*/  USEL UR6, UR4, URZ, !UP0 ;  /* 0x0000003f04067287 */ /* 0x000fe2000c000000 */
[----:B------:R-:W-:Y:S03]  /*4b4e0*/  STL [R1+0x2c94], R157 ;  /* 0x002c949d01007387 */ /* 0x000fe60000100800 */
[----:B------:R-:W-:-:S02]  /*4b4f0*/  ULEA UR5, UR6, UR44, 0x11 ;  /* 0x0000002c06057291 */ /* 0x000fc4000f8e883f */
[----:B------:R-:W-:Y:S02]  /*4b500*/  ULEA UR4, UR6, UR44, 0x12 ;  /* 0x0000002c06047291 */ /* 0x000fe4000f8e903f */
[----:B------:R-:W-:Y:S01]  /*4b510*/  IMAD.U32 R5, RZ, RZ, UR6 ;  /* 0x00000006ff057e24 */ /* 0x000fe2000f8e00ff */
[----:B------:R-:W-:Y:S01]  /*4b520*/  UIADD3 UR5, UR5, 0x100000, URZ ;  /* 0x0010000005057890 */ /* 0x000fe2000fffe03f */
[----:B------:R-:W-:Y:S01]  /*4b530*/  STL [R1+0x2c90], R155 ;  /* 0x002c909b01007387 */ /* 0x000fe20000100800 */
[----:B------:R-:W-:Y:S02]  /*4b540*/  USHF.R.U32.HI UR4, URZ, 0x4, UR4 ;  /* 0x000000043f047899 */ /* 0x000fe40008011604 */
[----:B------:R-:W-:Y:S01]  /*4b550*/  USHF.R.U32.HI UR5, URZ, 0x4, UR5 ;  /* 0x000000043f057899 */ /* 0x000fe20008011605 */
[----:B------:R-:W-:Y:S01]  /*4b560*/  STL.64 [R1+0x2bd0], R152 ;  /* 0x002bd09801007387 */ /* 0x000fe20000100a00 */
[----:B------:R-:W-:Y:S02]  /*4b570*/  USGXT.U32 UR4, UR4, 0xe ;  /* 0x0000000e0404789a */ /* 0x000fe40008000000 */
[----:B------:R-:W-:Y:S01]  /*4b580*/  USGXT.U32 UR6, UR5, 0xe ;  /* 0x0000000e0506789a */ /* 0x000fe20008000000 */
[----:B------:R-:W-:Y:S01]  /*4b590*/  STL [R1+0x24bc], R5 ;  /* 0x0024bc0501007387 */ /* 0x000fe20000100800 */
[----:B------:R-:W-:Y:S01]  /*4b5a0*/  UIADD3 UR8, UP0, UR4, 0x2, URZ ;  /* 0x0000000204087890 */ /* 0x000fe2000ff1e03f */
[----:B------:R-:W-:Y:S01]  /*4b5b0*/  UMOV UR5, 0x40000040 ;  /* 0x4000004000057882 */ /* 0x000fe20000000000 */
[----:B------:R-:W-:Y:S01]  /*4b5c0*/  UIADD3 UR10, UP1, UR6, 0x2, URZ ;  /* 0x00000002060a7890 */ /* 0x000fe2000ff3e03f */
[----:B----4-:R-:W-:-:S06]  /*4b5d0*/  WARPGROUP.ARRIVE ;  /* 0x00000000000079c5 */ /* 0x010fcc0000000000 */
[----:B------:R-:W-:Y:S01]  /*4b5e0*/  HGMMA.64x256x8.F32.TF32 R24, gdesc[UR4], R24, gsb0 ;  /* 0x07e00000041879f0 */ /* 0x000fe20008002818 */
[----:B------:R-:W-:Y:S01]  /*4b5f0*/  UMOV UR4, URZ ;  /* 0x0000003f00047c82 */ /* 0x000fe20008000000 */
[----:B------:R-:W-:Y:S01]  /*4b600*/  UMOV UR5, URZ ;  /* 0x0000003f00057c82 */ /* 0x000fe20008000000 */
[----:B------:R-:W-:Y:S02]  /*4b610*/  UIADD3.X UR9, UR4, 0x40000040, URZ, UP0, !UPT ;  /* 0x4000004004097890 */ /* 0x000fe400087fe43f */
[----:B------:R-:W-:Y:S02]  /*4b620*/  UIADD3.X UR11, UR5, 0x40000040, URZ, UP1, !UPT ;  /* 0x40000040050b7890 */ /* 0x000fe40008ffe43f */
[----:B------:R-:W-:Y:S02]  /*4b630*/  UIADD3.64 UR12, UR8, 0x2, URZ ;  /* 0x00000002080c7897 */ /* 0x000fe4000fffe03f */
[----:B------:R-:W-:Y:S02]  /*4b640*/  UIADD3.64 UR14, UR10, 0x2, URZ ;  /* 0x000000020a0e7897 */ /* 0x000fe4000fffe03f */
[----:B------:R-:W-:-:S02]  /*4b650*/  UIADD3.64 UR16, UR8, 0x1002, URZ ;  /* 0x0000100208107897 */ /* 0x000fc4000fffe03f */
[----:B------:R-:W-:Y:S02]  /*4b660*/  UIADD3.64 UR18, UR10, 0x802, URZ ;  /* 0x000008020a127897 */ /* 0x000fe4000fffe03f */
[----:B------:R-:W-:Y:S02]  /*4b670*/  UIADD3.64 UR20, UR8, 0x1004, URZ ;  /* 0x0000100408147897 */ /* 0x000fe4000fffe03f */
[----:B------:R-:W-:Y:S02]  /*4b680*/  UIADD3.64 UR22, UR10, 0x804, URZ ;  /* 0x000008040a167897 */ /* 0x000fe4000fffe03f */
        /* <DEDUP_REMOVED lines=14> */
[----:B------:R-:W-:Y:S01]  /*4b770*/  UIADD3.64 UR54, UR10, 0x1804, URZ ;  /* 0x000018040a367897 */ /* 0x000fe2000fffe03f */
[----:B------:R-:W-:-:S02]  /*4b780*/  WARPGROUP.DEPBAR.LE gsb0, 0x0 ;  /* 0x00008000000079c5 */ /* 0x000fc40000010000 */
[----:B------:R-:W-:-:S06]  /*4b790*/  WARPGROUP.ARRIVE ;  /* 0x00000000000079c5 */ /* 0x000fcc0000000000 */
[----:B------:R-:W-:Y:S03]  /*4b7a0*/  HGMMA.64x256x8.F32.TF32 R24, gdesc[UR8], R24, gsb0 ;  /* 0x07e00000081879f0 */ /* 0x000fe60008002818 */
[----:B------:R-:W-:Y:S02]  /*4b7b0*/  WARPGROUP.DEPBAR.LE gsb0, 0x0 ;  /* 0x00008000000079c5 */ /* 0x000fe40000010000 */
[----:B------:R-:W-:-:S15]  /*4b7c0*/  WARPGROUP.ARRIVE ;  /* 0x00000000000079c5 */ /* 0x000fde0000000000 */
[----:B------:R-:W-:-:S08]  /*4b7d0*/  NOP ;  /* 0x0000000000007918 */ /* 0x000fd00000000000 */
[----:B------:R-:W-:Y:S01]  /*4b7e0*/  HGMMA.64x256x8.F32.TF32 R24, gdesc[UR12], R24, gsb0 ;  /* 0x07e000000c1879f0 */ /* 0x000fe20008002818 */
[----:B------:R-:W-:Y:S02]  /*4b7f0*/  UIADD3.64 UR12, UR8, 0x4, URZ ;  /* 0x00000004080c7897 */ /* 0x000fe4000fffe03f */
[----:B------:R-:W-:Y:S01]  /*4b800*/  UIADD3.64 UR14, UR10, 0x4, URZ ;  /* 0x000000040a0e7897 */ /* 0x000fe2000fffe03f */
[----:B------:R-:W-:Y:S02]  /*4b810*/  WARPGROUP.DEPBAR.LE gsb0, 0x0 ;  /* 0x00008000000079c5 */ /* 0x000fe40000010000 */
[----:B------:R-:W-:-:S15]  /*4b820*/  WARPGROUP.ARRIVE ;  /* 0x00000000000079c5 */ /* 0x000fde0000000000 */
[----:B------:R-:W-:-:S07]  /*4b830*/  NOP ;  /* 0x0000000000007918 */ /* 0x000fce0000000000 */
        /* <DEDUP_REMOVED lines=12> */
[----:B------:R-:W-:Y:S03]  /*4b900*/  HGMMA.64x256x8.F32.TF32 R24, gdesc[UR12], R24, gsb0 ;  /* 0x07e000000c1879f0 */ /* 0x000fe60008002818 */
[----:B------:R-:W-:Y:S02]  /*4b910*/  WARPGROUP.DEPBAR.LE gsb0, 0x0 ;  /* 0x00008000000079c5 */ /* 0x000fe40000010000 */
[----:B------:R-:W-:-:S15]  /*4b920*/  WARPGROUP.ARRIVE ;  /* 0x00000000000079c5 */ /* 0x000fde0000000000 */
[----:B------:R-:W-:-:S08]  /*4b930*/  NOP ;  /* 0x0000000000007918 */ /* 0x000fd00000000000 */
        /* <DEDUP_REMOVED lines=24> */
[----:B------:R-:W-:Y:S01]  /*4bac0*/  HGMMA.64x256x8.F32.TF32 R24, gdesc[UR40], R24, gsb0 ;  /* 0x07e00000281879f0 */ /* 0x000fe20008002818 */
[----:B------:R-:W-:Y:S01]  /*4bad0*/  UMOV UR41, UR44 ;  /* 0x0000002c00297c82 */ /* 0x000fe20008000000 */
[----:B------:R-:W-:Y:S01]  /*4bae0*/  UIADD3.64 UR44, UR8, 0x3000, URZ ;  /* 0x00003000082c7897 */ /* 0x000fe2000fffe03f */
        /* <DEDUP_REMOVED lines=13> */
[----:B------:R1:W-:Y:S04]  /*4bbc0*/  STL.64 [R1+0xc00], R24 ;  /* 0x000c001801007387 */ /* 0x0003e80000100a00 */
        /* <DEDUP_REMOVED lines=63> */
[----:B-1----:R-:W4:Y:S04]  /*4bfc0*/  LDL.LU.64 R24, [R1+0x800] ;  /* 0x0008000001187983 */ /* 0x002f280000300a00 */
[----:B--2---:R-:W2:Y:S04]  /*4bfd0*/  LDL.LU.64 R26, [R1+0x808] ;  /* 0x00080800011a7983 */ /* 0x004ea80000300a00 */
[----:B---3--:R-:W3:Y:S04]  /*4bfe0*/  LDL.LU.64 R28, [R1+0x810] ;  /* 0x00081000011c7983 */ /* 0x008ee80000300a00 */
[----:B----4-:R-:W4:Y:S04]  /*4bff0*/  LDL.LU.64 R30, [R1+0x818] ;  /* 0x00081800011e7983 */ /* 0x010f280000300a00 */
[----:B------:R-:W2:Y:S04]  /*4c000*/  LDL.LU.64 R32, [R1+0x820] ;  /* 0x0008200001207983 */ /* 0x000ea80000300a00 */
[----:B------:R-:W3:Y:S04]  /*4c010*/  LDL.LU.64 R34, [R1+0x828] ;  /* 0x0008280001227983 */ /* 0x000ee80000300a00 */
[----:B------:R-:W4:Y:S04]  /*4c020*/  LDL.LU.64 R36, [R1+0x830] ;  /* 0x0008300001247983 */ /* 0x000f280000300a00 */
        /* <DEDUP_REMOVED lines=57> */
[----:B----4-:R-:W-:Y:S04]  /*4c3c0*/  STL.64 [R1+0x34b0], R150 ;  /* 0x0034b09601007387 */ /* 0x010fe80000100a00 */
[----:B---3--:R-:W-:Y:S04]  /*4c3d0*/  STL.64 [R1+0x34a8], R148 ;  /* 0x0034a89401007387 */ /* 0x008fe80000100a00 */
[----:B--2---:R-:W-:Y:S04]  /*4c3e0*/  STL.64 [R1+0x34a0], R146 ;  /* 0x0034a09201007387 */ /* 0x004fe80000100a00 */
        /* <DEDUP_REMOVED lines=57> */
[----:B-1----:R-:W2:Y:S04]  /*4c780*/  LDL.LU.64 R32, [R1+0xa00] ;  /* 0x000a000001207983 */ /* 0x002ea80000300a00 */
[----:B------:R-:W2:Y:S04]  /*4c790*/  LDL.LU.64 R34, [R1+0xa08] ;  /* 0x000a080001227983 */ /* 0x000ea80000300a00 */
        /* <DEDUP_REMOVED lines=61> */
[----:B------:R-:W2:Y:S01]  /*4cb70*/  LDL.LU.64 R158, [R1+0xbf8] ;  /* 0x000bf800019e7983 */ /* 0x000ea20000300a00 */
[----:B------:R-:W-:-:S02]  /*4cb80*/  UIADD3.64 UR4, UR8, 0x1fe, URZ ;  /* 0x000001fe08047897 */ /* 0x000fc4000fffe03f */
[----:B------:R-:W-:Y:S01]  /*4cb90*/  UIADD3.64 UR56, UR8, 0x200, URZ ;  /* 0x0000020008387897 */ /* 0x000fe2000fffe03f */
[----:B------:R-:W-:Y:S01]  /*4cba0*/  STL.64 [R1+0x32d0], R30 ;  /* 0x0032d01e01007387 */ /* 0x000fe20000100a00 */
[----:B------:R-:W-:Y:S01]  /*4cbb0*/  UMOV UR58, UR10 ;  /* 0x0000000a003a7c82 */ /* 0x000fe20008000000 */
[----:B------:R-:W-:Y:S01]  /*4cbc0*/  UMOV UR59, UR11 ;  /* 0x0000000b003b7c82 */ /* 0x000fe20008000000 */
[----:B------:R-:W-:Y:S01]  /*4cbd0*/  UIADD3.64 UR12, UR10, 0x2, URZ ;  /* 0x000000020a0c7897 */ /* 0x000fe2000fffe03f */
[----:B------:R-:W-:Y:S01]  /*4cbe0*/  STL.64 [R1+0x32c8], R28 ;  /* 0x0032c81c01007387 */ /* 0x000fe20000100a00 */
[----:B------:R-:W-:Y:S02]  /*4cbf0*/  UIADD3.64 UR16, UR10, 0x4, URZ ;  /* 0x000000040a107897 */ /* 0x000fe4000fffe03f */
[----:B------:R-:W-:Y:S01]  /*4cc00*/  UIADD3.64 UR20, UR8, 0x1204, URZ ;  /* 0x0000120408147897 */ /* 0x000fe2000fffe03f */
[----:B------:R-:W-:Y:S01]  /*4cc10*/  STL.64 [R1+0x32c0], R26 ;  /* 0x0032c01a01007387 */ /* 0x000fe20000100a00 */
[----:B------:R-:W-:-:S02]  /*4cc20*/  UIADD3.64 UR24, UR8, 0x21fe, URZ ;  /* 0x000021fe08187897 */ /* 0x000fc4000fffe03f */
[----:B------:R-:W-:Y:S01]  /*4cc30*/  UIADD3.64 UR28, UR8, 0x2200, URZ ;  /* 0x00002200081c7897 */ /* 0x000fe2000fffe03f */
[----:B------:R-:W-:Y:S01]  /*4cc40*/  STL.64 [R1+0x32b8], R24 ;  /* 0x0032b81801007387 */ /* 0x000fe20000100a00 */
[----:B------:R-:W-:Y:S02]  /*4cc50*/  UIADD3.64 UR32, UR8, 0x2202, URZ ;  /* 0x0000220208207897 */ /* 0x000fe4000fffe03f */
[----:B------:R-:W-:Y:S02]  /*4cc60*/  UIADD3.64 UR36, UR8, 0x2204, URZ ;  /* 0x0000220408247897 */ /* 0x000fe4000fffe03f */
[----:B------:R-:W-:Y:S02]  /*4cc70*/  UIADD3.64 UR44, UR8, 0x3200, URZ ;  /* 0x00003200082c7897 */ /* 0x000fe4000fffe03f */
[----:B------:R-:W-:Y:S02]  /*4cc80*/  UIADD3.64 UR48, UR8, 0x3202, URZ ;  /* 0x0000320208307897 */ /* 0x000fe4000fffe03f */
[----:B------:R-:W-:Y:S01]  /*4cc90*/  UIADD3.64 UR52, UR8, 0x3204, URZ ;  /* 0x0000320408347897 */ /* 0x000fe2000fffe03f */
[----:B--2---:R-:W-:-:S06]  /*4cca0*/  WARPGROUP.ARRIVE ;  /* 0x00000000000079c5 */ /* 0x004fcc0000000000 */
[----:B------:R-:W-:Y:S03]  /*4ccb0*/  HGMMA.64x256x8.F32.TF32 R32, gdesc[UR4], R32, gsb0 ;  /* 0x07e00000042079f0 */ /* 0x000fe60008002820 */
[----:B------:R-:W-:Y:S02]  /*4ccc0*/  WARPGROUP.DEPBAR.LE gsb0, 0x0 ;  /* 0x00008000000079c5 */ /* 0x000fe40000010000 */
[----:B------:R-:W-:-:S15]  /*4ccd0*/  WARPGROUP.ARRIVE ;  /* 0x00000000000079c5 */ /* 0x000fde0000000000 */
[----:B------:R-:W-:-:S08]  /*4cce0*/  NOP ;  /* 0x0000000000007918 */ /* 0x000fd00000000000 */
[----:B------:R-:W-:Y:S01]  /*4ccf0*/  HGMMA.64x256x8.F32.TF32 R32, gdesc[UR56], R32, gsb0 ;  /* 0x07e00000382079f0 */ /* 0x000fe20008002820 */
[----:B------:R-:W-:Y:S01]  /*4cd00*/  UIADD3.64 UR56, UR8, 0x202, URZ ;  /* 0x0000020208387897 */ /* 0x000fe2000fffe03f */
[----:B------:R-:W-:Y:S01]  /*4cd10*/  UMOV UR58, UR12 ;  /* 0x0000000c003a7c82 */ /* 0x000fe20008000000 */
[----:B------:R-:W-:Y:S01]  /*4cd20*/  UMOV UR59, UR13 ;  /* 0x0000000d003b7c82 */ /* 0x000fe20008000000 */
[----:B------:R-:W-:Y:S01]  /*4cd30*/  UIADD3.64 UR12, UR10, 0x7fe, URZ ;  /* 0x000007fe0a0c7897 */ /* 0x000fe2000fffe03f */
[----:B------:R-:W-:Y:S02]  /*4cd40*/  WARPGROUP.DEPBAR.LE gsb0, 0x0 ;  /* 0x00008000000079c5 */ /* 0x000fe40000010000 */
[----:B------:R-:W-:-:S15]  /*4cd50*/  WARPGROUP.ARRIVE ;  /* 0x00000000000079c5 */ /* 0x000fde0000000000 */
[----:B------:R-:W-:-:S06]  /*4cd60*/  NOP ;  /* 0x0000000000007918 */ /* 0x000fcc0000000000 */
        /* <DEDUP_REMOVED lines=194> */
[----:B------:R-:W-:Y:S01]  /*4d990*/  UMOV UR58, UR10 ;  /* 0x0000000a003a7c82 */ /* 0x000fe20008000000 */
[----:B------:R-:W-:Y:S01]  /*4d9a0*/  UMOV UR59, UR11 ;  /* 0x0000000b003b7c82 */ /* 0x000fe20008000000 */
        /* <DEDUP_REMOVED lines=717> */
[----:B-1----:R-:W4:Y:S04]  /*50680*/  LDL.LU.64 R24, [R1] ;  /* 0x0000000001187983 */ /* 0x002f280000300a00 */
        /* <DEDUP_REMOVED lines=441> */
[----:B------:R-:W-:Y:S02]  /*52220*/  WARPGROUP.DEPBAR.LE gsb0, 0x0 ;  /* 0x00008000000079c5 */ /* 0x000fe40000010000 */
[----:B------:R-:W-:-:S15]  /*52230*/  WARPGROUP.ARRIVE ;  /* 0x00000000000079c5 */ /* 0x000fde0000000000 */
[----:B------:R-:W-:-:S07]  /*52240*/  NOP ;  /* 0x0000000000007918 */ /* 0x000fce0000000000 */
        /* <DEDUP_REMOVED lines=8> */
[----:B------:R-:W-:Y:S01]  /*522d0*/  UMOV UR56, UR12 ;  /* 0x0000000c00387c82 */ /* 0x000fe20008000000 */
[----:B------:R-:W-:Y:S01]  /*522e0*/  UMOV UR57, UR13 ;  /* 0x0000000d00397c82 */ /* 0x000fe20008000000 */
[----:B------:R-:W-:Y:S01]  /*522f0*/  UIADD3.64 UR12, UR8, 0x1c00, URZ ;  /* 0x00001c00080c7897 */ /* 0x000fe2000fffe03f */
[----:B------:R-:W-:Y:S01]  /*52300*/  UMOV UR59, UR21 ;  /* 0x00000015003b7c82 */ /* 0x000fe20008000000 */
[----:B------:R-:W-:Y:S01]  /*52310*/  UIADD3.64 UR20, UR8, 0x1c04, URZ ;  /* 0x00001c0408147897 */ /* 0x000fe2000fffe03f */
[----:B------:R-:W-:Y:S02]  /*52320*/  WARPGROUP.DEPBAR.LE gsb0, 0x0 ;  /* 0x00008000000079c5 */ /* 0x000fe40000010000 */
[----:B------:R-:W-:-:S15]  /*52330*/  WARPGROUP.ARRIVE ;  /* 0x00000000000079c5 */ /* 0x000fde0000000000 */
[----:B------:R-:W-:-:S05]  /*52340*/  NOP ;  /* 0x0000000000007918 */ /* 0x000fca0000000000 */
[----:B------:R-:W-:Y:S01]  /*52350*/  HGMMA.64x256x8.F32.TF32 R24, gdesc[UR12], R24, gsb0 ;  /* 0x07e000000c1879f0 */ /* 0x000fe20008002818 */
[----:B------:R-:W-:Y:S01]  /*52360*/  UMOV UR12, UR16 ;  /* 0x00000010000c7c82 */ /* 0x000fe20008000000 */
[----:B------:R-:W-:Y:S01]  /*52370*/  UMOV UR13, UR17 ;  /* 0x00000011000d7c82 */ /* 0x000fe20008000000 */
        /* <DEDUP_REMOVED lines=42> */
[----:B------:R-:W-:Y:S04]  /*52620*/  STL.64 [R1], R24 ;  /* 0x0000001801007387 */ /* 0x000fe80000100a00 */
        /* <DEDUP_REMOVED lines=129> */
[----:B------:R-:W3:Y:S01]  /*52e40*/  LDL R9, [R1+0x24c8] ;  /* 0x0024c80001097983 */ /* 0x000ee20000100800 */
[----:B------:R-:W-:Y:S02]  /*52e50*/  UIADD3.64 UR20, UR8, 0x1e04, URZ ;  /* 0x00001e0408147897 */ /* 0x000fe4000fffe03f */
[----:B------:R-:W-:Y:S01]  /*52e60*/  UIADD3.64 UR24, UR8, 0x2dfe, URZ ;  /* 0x00002dfe08187897 */ /* 0x000fe2000fffe03f */
[----:B------:R-:W4:Y:S01]  /*52e70*/  LDL.LU R6, [R1+0x24c0] ;  /* 0x0024c00001067983 */ /* 0x000f220000300800 */
[----:B------:R-:W-:Y:S02]  /*52e80*/  UIADD3.64 UR28, UR8, 0x2e00, URZ ;  /* 0x00002e00081c7897 */ /* 0x000fe4000fffe03f */
[----:B------:R-:W-:Y:S01]  /*52e90*/  UIADD3.64 UR32, UR8, 0x2e02, URZ ;  /* 0x00002e0208207897 */ /* 0x000fe2000fffe03f */
[----:B------:R-:W4:Y:S01]  /*52ea0*/  LDL R5, [R1+0x24c4] ;  /* 0x0024c40001057983 */ /* 0x000f220000100800 */
[----:B------:R-:W-:-:S02]  /*52eb0*/  UIADD3.64 UR36, UR8, 0x2e04, URZ ;  /* 0x00002e0408247897 */ /* 0x000fc4000fffe03f */
[----:B------:R-:W-:Y:S01]  /*52ec0*/  UIADD3.64 UR40, UR8, 0x3dfe, URZ ;  /* 0x00003dfe08287897 */ /* 0x000fe2000fffe03f */
[----:B------:R-:W4:Y:S01]  /*52ed0*/  LDL.LU R252, [R1+0x14b8] ;  /* 0x0014b80001fc7983 */ /* 0x000f220000300800 */
[----:B--2---:R-:W-:Y:S01]  /*52ee0*/  WARPGROUP.ARRIVE ;  /* 0x00000000000079c5 */ /* 0x004fe20000000000 */
[----:B------:R-:W-:Y:S02]  /*52ef0*/  UIADD3.64 UR44, UR8, 0x3e00, URZ ;  /* 0x00003e00082c7897 */ /* 0x000fe4000fffe03f */
[----:B------:R-:W-:Y:S01]  /*52f00*/  UIADD3.64 UR48, UR8, 0x3e02, URZ ;  /* 0x00003e0208307897 */ /* 0x000fe2000fffe03f */
[----:B---3--:R-:W-:Y:S02]  /*52f10*/  R2UR UR53, R9 ;  /* 0x00000000093572ca */ /* 0x008fe400000e0000 */
[----:B------:R-:W-:Y:S01]  /*52f20*/  HGMMA.64x256x8.F32.TF32 R24, gdesc[UR4], R24, gsb0 ;  /* 0x07e00000041879f0 */ /* 0x000fe20008002818 */
[----:B------:R-:W-:Y:S01]  /*52f30*/  UIADD3.64 UR4, UR8, 0xe00, URZ ;  /* 0x00000e0008047897 */ /* 0x000fe2000fffe03f */
[----:B----4-:R-:W-:Y:S01]  /*52f40*/  R2UR UR52, R6 ;  /* 0x00000000063472ca */ /* 0x010fe200000e0000 */
[----:B------:R-:W-:Y:S01]  /*52f50*/  UMOV UR6, UR10 ;  /* 0x0000000a00067c82 */ /* 0x000fe20008000000 */
[----:B------:R-:W-:Y:S01]  /*52f60*/  UMOV UR7, UR11 ;  /* 0x0000000b00077c82 */ /* 0x000fe20008000000 */
[----:B------:R-:W-:Y:S01]  /*52f70*/  R2UR UR11, R5 ;  /* 0x00000000050b72ca */ /* 0x000fe200000e0000 */
[----:B------:R-:W-:-:S02]  /*52f80*/  WARPGROUP.DEPBAR.LE gsb0, 0x0 ;  /* 0x00008000000079c5 */ /* 0x000fc40000010000 */
[----:B------:R-:W-:-:S15]  /*52f90*/  WARPGROUP.ARRIVE ;  /* 0x00000000000079c5 */ /* 0x000fde0000000000 */
[----:B------:R-:W-:-:S05]  /*52fa0*/  NOP ;  /* 0x0000000000007918 */ /* 0x000fca0000000000 */
        /* <DEDUP_REMOVED lines=23> */
[----:B------:R-:W-:Y:S02]  /*53120*/  UIADD3.64 UR16, UR8, 0x1e02, URZ ;  /* 0x00001e0208107897 */ /* 0x000fe4000fffe03f */
        /* <DEDUP_REMOVED lines=32> */
[----:B------:R-:W1:Y:S01]  /*53330*/  S2R R5, SR_TID.X ;  /* 0x0000000000057919 */ /* 0x000e620000002100 */
[----:B------:R-:W-:Y:S01]  /*53340*/  R2UR UR10, R3 ;  /* 0x00000000030a72ca */ /* 0x000fe200000e0000 */
[----:B------:R-:W-:Y:S02]  /*53350*/  UIADD3 UR5, UR11, -0x3, URZ ;  /* 0xfffffffd0b057890 */ /* 0x000fe4000fffe03f */
[----:B------:R-:W-:-:S10]  /*53360*/  UIADD3 UR4, UR52, 0x1, URZ ;  /* 0x0000000134047890 */ /* 0x000fd4000fffe03f */
[----:B------:R-:W-:-:S04]  /*53370*/  UIMAD UR6, UR10, -0x80, UR53 ;  /* 0xffffff800a0678a4 */ /* 0x000fc8000f8e0235 */
[----:B------:R-:W-:Y:S02]  /*53380*/  UISETP.GT.AND UP1, UPT, UR6, URZ, UPT ;  /* 0x0000003f0600728c */ /* 0x000fe4000bf24270 */
[----:B------:R-:W-:Y:S01]  /*53390*/  UISETP.GE.AND UP0, UPT, UR10, UR5, UPT ;  /* 0x000000050a00728c */ /* 0x000fe2000bf06270 */
[----:B------:R-:W-:Y:S02]  /*533a0*/  WARPGROUP.DEPBAR.LE gsb0, 0x0 ;  /* 0x00008000000079c5 */ /* 0x000fe40000010000 */
[----:B------:R-:W-:-:S06]  /*533b0*/  WARPGROUP.ARRIVE ;  /* 0x00000000000079c5 */ /* 0x000fcc0000000000 */
[----:B------:R-:W-:Y:S01]  /*533c0*/  HGMMA.64x256x8.F32.TF32 R24, gdesc[UR44], R24, gsb0 ;  /* 0x07e000002c1879f0 */ /* 0x000fe20008002818 */
[C---:B-1----:R-:W-:Y:S02]  /*533d0*/  SHF.L.U32 R6, R5.reuse, 0x4, RZ ;  /* 0x0000000405067819 */ /* 0x042fe400000006ff */
[----:B------:R-:W-:Y:S02]  /*533e0*/  LOP3.LUT R10, R5, 0x7f, RZ, 0xc0, !PT ;  /* 0x0000007f050a7812 */ /* 0x000fe400078ec0ff */
[----:B------:R-:W2:Y:S01]  /*533f0*/  LDL.LU R5, [R1+0x14b4] ;  /* 0x0014b40001057983 */ /* 0x000ea20000300800 */
[----:B------:R-:W-:Y:S02]  /*53400*/  USEL UR5, URZ, 0x4, !UP1 ;  /* 0x000000043f057887 */ /* 0x000fe4000c800000 */
[----:B------:R-:W-:Y:S01]  /*53410*/  UISETP.GT.AND UP1, UPT, UR4, 0x3, UPT ;  /* 0x000000030400788c */ /* 0x000fe2000bf24270 */
[----:B------:R-:W-:Y:S01]  /*53420*/  IADD3 R252, P1, R252, R4, RZ ;  /* 0x00000004fcfc7210 */ /* 0x000fe20007f3e0ff */
[----:B------:R-:W3:Y:S02]  /*53430*/  LDL.LU R159, [R1+0x14bc] ;  /* 0x0014bc00019f7983 */ /* 0x000ee40000300800 */
[----:B------:R-:W-:-:S02]  /*53440*/  USEL UR7, UR4, URZ, !UP1 ;  /* 0x0000003f04077287 */ /* 0x000fc4000c800000 */
[----:B------:R-:W4:Y:S04]  /*53450*/  LDL.LU R158, [R1+0x14c0] ;  /* 0x0014c000019e7983 */ /* 0x000f280000300800 */
[----:B------:R-:W-:-:S05]  /*53460*/  IMAD.U32 R3, RZ, RZ, UR7 ;  /* 0x00000007ff037e24 */ /* 0x000fca000f8e00ff */
[----:B------:R-:W-:Y:S04]  /*53470*/  STL [R1+0x24c0], R3 ;  /* 0x0024c00301007387 */ /* 0x000fe80000100800 */
[----:B------:R-:W-:Y:S04]  /*53480*/  STL [R1+0x14b8], R252 ;  /* 0x0014b8fc01007387 */ /* 0x000fe80000100800 */
[----:B------:R-:W3:Y:S04]  /*53490*/  LDL.LU R157, [R1+0x14c4] ;  /* 0x0014c400019d7983 */ /* 0x000ee80000300800 */
[----:B------:R-:W3:Y:S01]  /*534a0*/  LDL.LU R11, [R1+0x14c8] ;  /* 0x0014c800010b7983 */ /* 0x000ee20000300800 */
[----:B------:R-:W-:-:S03]  /*534b0*/  UIADD3.64 UR52, UR8, 0x3e04, URZ ;  /* 0x00003e0408347897 */ /* 0x000fc6000fffe03f */
[----:B------:R-:W3:Y:S04]  /*534c0*/  LDL.LU R156, [R1+0x14cc] ;  /* 0x0014cc00019c7983 */ /* 0x000ee80000300800 */
[----:B------:R-:W3:Y:S04]  /*534d0*/  LDL.LU R155, [R1+0x14d0] ;  /* 0x0014d000019b7983 */ /* 0x000ee80000300800 */
[----:B------:R-:W3:Y:S04]  /*534e0*/  LDL.LU R154, [R1+0x14d4] ;  /* 0x0014d400019a7983 */ /* 0x000ee80000300800 */
[----:B------:R-:W3:Y:S04]  /*534f0*/  LDL.LU R153, [R1+0x14d8] ;  /* 0x0014d80001997983 */ /* 0x000ee80000300800 */
[----:B------:R-:W3:Y:S04]  /*53500*/  LDL.LU R152, [R1+0x14dc] ;  /* 0x0014dc0001987983 */ /* 0x000ee80000300800 */
[----:B------:R-:W3:Y:S01]  /*53510*/  LDL.LU R9, [R1+0x14e0] ;  /* 0x0014e00001097983 */ /* 0x000ee20000300800 */
[----:B------:R-:W-:-:S02]  /*53520*/  WARPGROUP.DEPBAR.LE gsb0, 0x0 ;  /* 0x00008000000079c5 */ /* 0x000fc40000010000 */
[----:B------:R-:W-:-:S06]  /*53530*/  WARPGROUP.ARRIVE ;  /* 0x00000000000079c5 */ /* 0x000fcc0000000000 */
[----:B------:R-:W-:Y:S01]  /*53540*/  HGMMA.64x256x8.F32.TF32 R24, gdesc[UR48], R24, gsb0 ;  /* 0x07e00000301879f0 */ /* 0x000fe20008002818 */
[----:B--2---:R-:W-:-:S05]  /*53550*/  IMAD.X R5, R5, 0x1, R0, P1 ;  /* 0x0000000105057824 */ /* 0x004fca00008e0600 */
[----:B------:R-:W-:Y:S01]  /*53560*/  STL [R1+0x14b4], R5 ;  /* 0x0014b40501007387 */ /* 0x000fe20000100800 */
[----:B----4-:R-:W-:-:S05]  /*53570*/  IADD3 R158, P1, R158, R4, RZ ;  /* 0x000000049e9e7210 */ /* 0x010fca0007f3e0ff */
[----:B---3--:R-:W-:Y:S01]  /*53580*/  IMAD.X R159, R159, 0x1, R0, P1 ;  /* 0x000000019f9f7824 */ /* 0x008fe200008e0600 */
[----:B------:R-:W-:Y:S02]  /*53590*/  WARPGROUP.DEPBAR.LE gsb0, 0x0 ;  /* 0x00008000000079c5 */ /* 0x000fe40000010000 */
[----:B------:R-:W-:-:S13]  /*535a0*/  WARPGROUP.ARRIVE ;  /* 0x00000000000079c5 */ /* 0x000fda0000000000 */
[----:B------:R-:W-:Y:S01]  /*535b0*/  HGMMA.64x256x8.F32.TF32 R24, gdesc[UR52], R24, gsb0 ;  /* 0x07e00000341879f0 */ /* 0x000fe20008002818 */
[----:B------:R-:W-:-:S05]  /*535c0*/  IADD3 R11, P2, R11, R4, RZ ;  /* 0x000000040b0b7210 */ /* 0x000fca0007f5e0ff */
[----:B------:R-:W-:Y:S01]  /*535d0*/  IMAD.X R157, R157, 0x1, R0, P2 ;  /* 0x000000019d9d7824 */ /* 0x000fe200010e0600 */
[----:B------:R-:W-:Y:S02]  /*535e0*/  WARPGROUP.DEPBAR.LE gsb0, 0x0 ;  /* 0x00008000000079c5 */ /* 0x000fe40000010000 */
[----:B------:R-:W-:Y:S04]  /*535f0*/  STL [R1+0x2ca8], R102 ;  /* 0x002ca86601007387 */ /* 0x000fe80000100800 */
[----:B------:R-:W-:Y:S04]  /*53600*/  STL [R1+0x2ca4], R103 ;  /* 0x002ca46701007387 */ /* 0x000fe80000100800 */
[----:B------:R1:W-:Y:S04]  /*53610*/  STL [R1+0x2ca0], R104 ;  /* 0x002ca06801007387 */ /* 0x0003e80000100800 */
[----:B------:R2:W-:Y:S04]  /*53620*/  STL [R1+0x2c9c], R105 ;  /* 0x002c9c6901007387 */ /* 0x0005e80000100800 */
[----:B------:R-:W-:Y:S04]  /*53630*/  STL.64 [R1+0x2c88], R106 ;  /* 0x002c886a01007387 */ /* 0x000fe80000100a00 */
[----:B------:R3:W-:Y:S04]  /*53640*/  STL.64 [R1+0x2c80], R108 ;  /* 0x002c806c01007387 */ /* 0x0007e80000100a00 */
        /* <DEDUP_REMOVED lines=21> */
[----:B------:R-:W-:Y:S04]  /*537a0*/  STL [R1+0x14c0], R158 ;  /* 0x0014c09e01007387 */ /* 0x000fe80000100800 */
[----:B------:R-:W-:Y:S04]  /*537b0*/  STL [R1+0x14bc], R159 ;  /* 0x0014bc9f01007387 */ /* 0x000fe80000100800 */
[----:B------:R4:W-:Y:S04]  /*537c0*/  STL [R1+0x14c8], R11 ;  /* 0x0014c80b01007387 */ /* 0x0009e80000100800 */
[----:B-1----:R-:W4:Y:S04]  /*537d0*/  LDL.LU R104, [R1+0x14e8] ;  /* 0x0014e80001687983 */ /* 0x002f280000300800 */
[----:B------:R-:W-:Y:S04]  /*537e0*/  STL [R1+0x14c4], R157 ;  /* 0x0014c49d01007387 */ /* 0x000fe80000100800 */
[----:B--2---:R-:W2:Y:S01]  /*537f0*/  LDL.LU R105, [R1+0x14e4] ;  /* 0x0014e40001697983 */ /* 0x004ea20000300800 */
[----:B------:R-:W-:Y:S01]  /*53800*/  USEL UR5, UR5, URZ, !UP0 ;  /* 0x0000003f05057287 */ /* 0x000fe2000c000000 */
[----:B------:R-:W-:Y:S01]  /*53810*/  LOP3.LUT R6, R6, 0x70, RZ, 0xc0, !PT ;  /* 0x0000007006067812 */ /* 0x000fe200078ec0ff */
[----:B------:R-:W-:Y:S01]  /*53820*/  IMAD.MOV.U32 R102, RZ, RZ, R252 ;  /* 0x000000ffff667224 */ /* 0x000fe200078e00fc */
[----:B------:R-:W-:Y:S01]  /*53830*/  IADD3 R155, P1, R155, R4, RZ ;  /* 0x000000049b9b7210 */ /* 0x000fe20007f3e0ff */
[----:B------:R-:W-:Y:S01]  /*53840*/  IMAD.MOV.U32 R103, RZ, RZ, R5 ;  /* 0x000000ffff677224 */ /* 0x000fe200078e0005 */
[----:B---3--:R-:W3:Y:S01]  /*53850*/  LDL.LU R108, [R1+0x14f0] ;  /* 0x0014f000016c7983 */ /* 0x008ee20000300800 */
[----:B------:R-:W-:Y:S01]  /*53860*/  BAR.SYNC.DEFER_BLOCKING 0x0 ;  /* 0x0000000000007b1d */ /* 0x000fe20000010000 */
[----:B------:R-:W-:Y:S01]  /*53870*/  ISETP.NE.U32.AND P0, PT, RZ, UR5, PT ;  /* 0x00000005ff007c0c */ /* 0x000fe2000bf05070 */
[----:B------:R-:W-:Y:S01]  /*53880*/  ULEA UR5, UR7, UR59, 0x12 ;  /* 0x0000003b07057291 */ /* 0x000fe2000f8e903f */
[----:B------:R-:W-:-:S02]  /*53890*/  IMAD R6, R10, 0x80, R6 ;  /* 0x000000800a067824 */ /* 0x000fc400078e0206 */
[----:B------:R-:W-:Y:S01]  /*538a0*/  IMAD.X R156, R156, 0x1, R0, P1 ;  /* 0x000000019c9c7824 */ /* 0x000fe200008e0600 */
[----:B------:R-:W-:Y:S01]  /*538b0*/  UISETP.GT.AND UP1, UPT, UR6, 0x1, UPT ;  /* 0x000000010600788c */ /* 0x000fe2000bf24270 */
[----:B------:R-:W-:Y:S01]  /*538c0*/  IADD3 R9, P2, R9, R4, RZ ;  /* 0x0000000409097210 */ /* 0x000fe20007f5e0ff */
[----:B------:R-:W1:Y:S01]  /*538d0*/  LDC R5, c[0x0][0x23c] ;  /* 0x00008f00ff057b82 */ /* 0x000e620000000800 */
[----:B------:R-:W-:-:S05]  /*538e0*/  IADD3 R3, R6, UR5, RZ ;  /* 0x0000000506037c10 */ /* 0x000fca000fffe0ff */
[----:B------:R-:W-:Y:S01]  /*538f0*/  @!PT LDS RZ, [RZ] ;  /* 0x00000000fffff984 */ /* 0x000fe20000000800 */
[----:B------:R-:W-:Y:S01]  /*53900*/  @!PT LDS RZ, [RZ] ;  /* 0x00000000fffff984 */ /* 0x000fe20000000800 */
[----:B------:R-:W-:Y:S01]  /*53910*/  @!PT LDS RZ, [RZ] ;  /* 0x00000000fffff984 */ /* 0x000fe20000000800 */
[----:B------:R4:W-:Y:S02]  /*53920*/  LDGSTS.E [R3], desc[UR60][R102.64], P0 ;  /* 0x0000000066037fae */ /* 0x0009e4000812187c */
[----:B----4-:R-:W-:Y:S01]  /*53930*/  IMAD.MOV.U32 R102, RZ, RZ, R158 ;  /* 0x000000ffff667224 */ /* 0x010fe200078e009e */
[----:B------:R-:W-:-:S05]  /*53940*/  MOV R103, R159 ;  /* 0x0000009f00677202 */ /* 0x000fca0000000f00 */
[----:B------:R4:W-:Y:S01]  /*53950*/  LDGSTS.E [R3+0x4000], desc[UR60][R102.64], P0 ;  /* 0x0400000066037fae */ /* 0x0009e2000812187c */
[----:B------:R-:W-:Y:S01]  /*53960*/  IADD3 R153, P1, R153, R4, RZ ;  /* 0x0000000499997210 */ /* 0x000fe20007f3e0ff */
[----:B------:R-:W-:Y:S01]  /*53970*/  USEL UR4, URZ, 0x4, !UP1 ;  /* 0x000000043f047887 */ /* 0x000fe2000c800000 */
[----:B----4-:R-:W-:Y:S02]  /*53980*/  IMAD.MOV.U32 R102, RZ, RZ, R11 ;  /* 0x000000ffff667224 */ /* 0x010fe400078e000b */
[----:B------:R-:W4:Y:S01]  /*53990*/  LDL.LU R11, [R1+0x14f8] ;  /* 0x0014f800010b7983 */ /* 0x000f220000300800 */
[----:B------:R-:W-:-:S03]  /*539a0*/  IMAD.MOV.U32 R103, RZ, RZ, R157 ;  /* 0x000000ffff677224 */ /* 0x000fc600078e009d */
[----:B------:R-:W-:Y:S04]  /*539b0*/  STL [R1+0x14d0], R155 ;  /* 0x0014d09b01007387 */ /* 0x000fe80000100800 */
[----:B------:R-:W-:Y:S04]  /*539c0*/  STL [R1+0x14cc], R156 ;  /* 0x0014cc9c01007387 */ /* 0x000fe80000100800 */
[----:B------:R-:W4:Y:S04]  /*539d0*/  LDL.LU R110, [R1+0x14ec] ;  /* 0x0014ec00016e7983 */ /* 0x000f280000300800 */
[----:B------:R1:W-:Y:S01]  /*539e0*/  LDGSTS.E [R3+0x8000], desc[UR60][R102.64], P0 ;  /* 0x0800000066037fae */ /* 0x0003e2000812187c */
[----:B------:R-:W-:Y:S01]  /*539f0*/  USEL UR4, UR4, URZ, !UP0 ;  /* 0x0000003f04047287 */ /* 0x000fe2000c000000 */
[----:B------:R-:W-:-:S02]  /*53a00*/  IMAD.X R154, R154, 0x1, R0, P1 ;  /* 0x000000019a9a7824 */ /* 0x000fc400008e0600 */
[----:B------:R-:W4:Y:S01]  /*53a10*/  LDL.LU R111, [R1+0x14f4] ;  /* 0x0014f400016f7983 */ /* 0x000f220000300800 */
[----:B------:R-:W-:Y:S01]  /*53a20*/  IMAD.X R152, R152, 0x1, R0, P2 ;  /* 0x0000000198987824 */ /* 0x000fe200010e0600 */
[----:B-1----:R-:W-:Y:S01]  /*53a30*/  MOV R102, R155 ;  /* 0x0000009b00667202 */ /* 0x002fe20000000f00 */
[----:B------:R-:W-:-:S05]  /*53a40*/  IMAD.MOV.U32 R103, RZ, RZ, R156 ;  /* 0x000000ffff677224 */ /* 0x000fca00078e009c */
[----:B------:R-:W-:Y:S01]  /*53a50*/  LDGSTS.E [R3+0xc000], desc[UR60][R102.64], P0 ;  /* 0x0c00000066037fae */ /* 0x000fe2000812187c */
[----:B------:R-:W-:-:S03]  /*53a60*/  ISETP.NE.U32.AND P0, PT, RZ, UR4, PT ;  /* 0x00000004ff007c0c */ /* 0x000fc6000bf05070 */
[----:B------:R-:W4:Y:S04]  /*53a70*/  LDL.LU R103, [R1+0x1500] ;  /* 0x0015000001677983 */ /* 0x000f280000300800 */
[----:B------:R-:W4:Y:S04]  /*53a80*/  LDL.LU R102, [R1+0x1508] ;  /* 0x0015080001667983 */ /* 0x000f280000300800 */
[----:B------:R-:W-:Y:S04]  /*53a90*/  STL [R1+0x14d8], R153 ;  /* 0x0014d89901007387 */ /* 0x000fe80000100800 */
[----:B------:R-:W-:Y:S04]  /*53aa0*/  STL [R1+0x14d4], R154 ;  /* 0x0014d49a01007387 */ /* 0x000fe80000100800 */
[----:B------:R1:W-:Y:S04]  /*53ab0*/  STL [R1+0x14e0], R9 ;  /* 0x0014e00901007387 */ /* 0x0003e80000100800 */
[----:B------:R-:W4:Y:S04]  /*53ac0*/  LDL.LU R109, [R1+0x14fc] ;  /* 0x0014fc00016d7983 */ /* 0x000f280000300800 */
[----:B------:R-:W-:Y:S04]  /*53ad0*/  STL [R1+0x14dc], R152 ;  /* 0x0014dc9801007387 */ /* 0x000fe80000100800 */
[----:B------:R-:W4:Y:S01]  /*53ae0*/  LDL.LU R106, [R1+0x1504] ;  /* 0x00150400016a7983 */ /* 0x000f220000300800 */
[----:B------:R-:W-:Y:S01]  /*53af0*/  MOV R112, R153 ;  /* 0x0000009900707202 */ /* 0x000fe20000000f00 */
[----:B------:R-:W-:-:S05]  /*53b00*/  IMAD.MOV.U32 R113, RZ, RZ, R154 ;  /* 0x000000ffff717224 */ /* 0x000fca00078e009a */
[----:B------:R1:W-:Y:S02]  /*53b10*/  LDGSTS.E [R3+0x4], desc[UR60][R112.64], P0 ;  /* 0x0000400070037fae */ /* 0x0003e4000812187c */
[----:B-1----:R-:W-:Y:S02]  /*53b20*/  IMAD.MOV.U32 R112, RZ, RZ, R9 ;  /* 0x000000ffff707224 */ /* 0x002fe400078e0009 */
[----:B------:R-:W-:Y:S01]  /*53b30*/  IMAD.MOV.U32 R113, RZ, RZ, R152 ;  /* 0x000000ffff717224 */ /* 0x000fe200078e0098 */
[----:B------:R-:W4:Y:S04]  /*53b40*/  LDL.LU R9, [R1+0x1510] ;  /* 0x0015100001097983 */ /* 0x000f280000300800 */
[----:B------:R1:W-:Y:S01]  /*53b50*/  LDGSTS.E [R3+0x4004], desc[UR60][R112.64], P0 ;  /* 0x0400400070037fae */ /* 0x0003e2000812187c */
[----:B------:R-:W-:-:S04]  /*53b60*/  IADD3 R104, P1, R104, R4, RZ ;  /* 0x0000000468687210 */ /* 0x000fc80007f3e0ff */
[----:B--2---:R-:W-:Y:S01]  /*53b70*/  IADD3.X R105, R105, R0, RZ, P1, !PT ;  /* 0x0000000069697210 */ /* 0x004fe20000ffe4ff */
[----:B------:R-:W-:Y:S04]  /*53b80*/  STL [R1+0x14e8], R104 ;  /* 0x0014e86801007387 */ /* 0x000fe80000100800 */
[----:B------:R2:W-:Y:S01]  /*53b90*/  STL [R1+0x14e4], R105 ;  /* 0x0014e46901007387 */ /* 0x0005e20000100800 */
[----:B-1----:R-:W-:-:S03]  /*53ba0*/  IMAD.MOV.U32 R113, RZ, RZ, R105 ;  /* 0x000000ffff717224 */ /* 0x002fc600078e0069 */
[----:B--2---:R-:W2:Y:S01]  /*53bb0*/  LDL.LU R105, [R1+0x150c] ;  /* 0x00150c0001697983 */ /* 0x004ea20000300800 */
[----:B------:R-:W-:Y:S01]  /*53bc0*/  UISETP.GT.AND UP1, UPT, UR6, 0x2, UPT ;  /* 0x000000020600788c */ /* 0x000fe2000bf24270 */
[----:B---3--:R-:W-:Y:S01]  /*53bd0*/  IADD3 R108, P2, R108, R4, RZ ;  /* 0x000000046c6c7210 */ /* 0x008fe20007f5e0ff */
[----:B------:R-:W-:Y:S01]  /*53be0*/  IMAD.MOV.U32 R112, RZ, RZ, R104 ;  /* 0x000000ffff707224 */ /* 0x000fe200078e0068 */
[----:B------:R-:W3:Y:S01]  /*53bf0*/  LDL.LU R107, [R1+0x1518] ;  /* 0x00151800016b7983 */ /* 0x000ee20000300800 */
[----:B------:R-:W-:-:S03]  /*53c00*/  USEL UR4, URZ, 0x4, !UP1 ;  /* 0x000000043f047887 */ /* 0x000fc6000c800000 */
[----:B------:R1:W-:Y:S01]  /*53c10*/  LDGSTS.E [R3+0x8004], desc[UR60][R112.64], P0 ;  /* 0x0800400070037fae */ /* 0x0003e2000812187c */
[----:B------:R-:W-:-:S03]  /*53c20*/  USEL UR4, UR4, URZ, !UP0 ;  /* 0x0000003f04047287 */ /* 0x000fc6000c000000 */
[----:B------:R-:W3:Y:S03]  /*53c30*/  LDL.LU R104, [R1+0x1520] ;  /* 0x0015200001687983 */ /* 0x000ee60000300800 */
[----:B------:R-:W-:Y:S01]  /*53c40*/  ISETP.NE.U32.AND P1, PT, RZ, UR4, PT ;  /* 0x00000004ff007c0c */ /* 0x000fe2000bf25070 */
[----:B------:R4:W-:Y:S01]  /*53c50*/  STL [R1+0x14f0], R108 ;  /* 0x0014f06c01007387 */ /* 0x0009e20000100800 */
[----:B-1----:R-:W-:Y:S01]  /*53c60*/  IMAD.MOV.U32 R112, RZ, RZ, R108 ;  /* 0x000000ffff707224 */ /* 0x002fe200078e006c */
[----:B----4-:R-:W-:Y:S01]  /*53c70*/  IADD3 R11, P3, R11, R4, RZ ;  /* 0x000000040b0b7210 */ /* 0x010fe20007f7e0ff */
[----:B------:R-:W-:-:S04]  /*53c80*/  IMAD.X R110, R110, 0x1, R0, P2 ;  /* 0x000000016e6e7824 */ /* 0x000fc800010e0600 */
[----:B------:R-:W-:Y:S01]  /*53c90*/  IMAD.MOV.U32 R113, RZ, RZ, R110 ;  /* 0x000000ffff717224 */ /* 0x000fe200078e006e */
[----:B------:R1:W-:Y:S01]  /*53ca0*/  STL [R1+0x14ec], R110 ;  /* 0x0014ec6e01007387 */ /* 0x0003e20000100800 */
[----:B------:R-:W-:-:S03]  /*53cb0*/  IADD3.X R111, R111, R0, RZ, P3, !PT ;  /* 0x000000006f6f7210 */ /* 0x000fc60001ffe4ff */
[----:B------:R4:W-:Y:S04]  /*53cc0*/  LDGSTS.E [R3+0xc004], desc[UR60][R112.64], P0 ;  /* 0x0c00400070037fae */ /* 0x0009e8000812187c */
[----:B------:R1:W-:Y:S04]  /*53cd0*/  STL [R1+0x14f8], R11 ;  /* 0x0014f80b01007387 */ /* 0x0003e80000100800 */
[----:B------:R-:W-:Y:S04]  /*53ce0*/  STL [R1+0x14f4], R111 ;  /* 0x0014f46f01007387 */ /* 0x000fe80000100800 */
[----:B------:R-:W3:Y:S01]  /*53cf0*/  LDL.LU R108, [R1+0x1514] ;  /* 0x00151400016c7983 */ /* 0x000ee20000300800 */
[----:B----4-:R-:W-:Y:S01]  /*53d00*/  IMAD.MOV.U32 R112, RZ, RZ, R11 ;  /* 0x000000ffff707224 */ /* 0x010fe200078e000b */
[----:B------:R-:W-:-:S02]  /*53d10*/  MOV R113, R111 ;  /* 0x0000006f00717202 */ /* 0x000fc40000000f00 */
[----:B-1----:R-:W4:Y:S04]  /*53d20*/  LDL.LU R110, [R1+0x151c] ;  /* 0x00151c00016e7983 */ /* 0x002f280000300800 */
[----:B------:R-:W4:Y:S04]  /*53d30*/  LDL.LU R11, [R1+0x1528] ;  /* 0x00152800010b7983 */ /* 0x000f280000300800 */
[----:B------:R1:W-:Y:S01]  /*53d40*/  LDGSTS.E [R3+0x8], desc[UR60][R112.64], P1 ;  /* 0x0000800070037fae */ /* 0x0003e2000892187c */
[-C--:B------:R-:W-:Y:S02]  /*53d50*/  IADD3 R103, P0, R103, R4.reuse, RZ ;  /* 0x0000000467677210 */ /* 0x080fe40007f1e0ff */
[----:B------:R-:W-:-:S03]  /*53d60*/  IADD3 R102, P2, R102, R4, RZ ;  /* 0x0000000466667210 */ /* 0x000fc60007f5e0ff */
[----:B------:R1:W-:Y:S02]  /*53d70*/  STL [R1+0x1500], R103 ;  /* 0x0015006701007387 */ /* 0x0003e40000100800 */
[----:B-1----:R-:W-:Y:S02]  /*53d80*/  IMAD.MOV.U32 R112, RZ, RZ, R103 ;  /* 0x000000ffff707224 */ /* 0x002fe400078e0067 */
[----:B------:R-:W-:-:S05]  /*53d90*/  IMAD.X R109, R109, 0x1, R0, P0 ;  /* 0x000000016d6d7824 */ /* 0x000fca00000e0600 */
[----:B------:R-:W-:Y:S01]  /*53da0*/  STL [R1+0x14fc], R109 ;  /* 0x0014fc6d01007387 */ /* 0x000fe20000100800 */
[----:B------:R-:W-:-:S03]  /*53db0*/  IMAD.X R106, R106, 0x1, R0, P2 ;  /* 0x000000016a6a7824 */ /* 0x000fc600010e0600 */
[----:B------:R-:W-:Y:S04]  /*53dc0*/  STL [R1+0x1508], R102 ;  /* 0x0015086601007387 */ /* 0x000fe80000100800 */
[----:B------:R1:W-:Y:S04]  /*53dd0*/  STL [R1+0x1504], R106 ;  /* 0x0015046a01007387 */ /* 0x0003e80000100800 */
[----:B------:R-:W4:Y:S01]  /*53de0*/  LDL.LU R103, [R1+0x1524] ;  /* 0x0015240001677983 */ /* 0x000f220000300800 */
[----:B------:R-:W-:-:S05]  /*53df0*/  MOV R113, R109 ;  /* 0x0000006d00717202 */ /* 0x000fca0000000f00 */
[----:B------:R1:W-:Y:S01]  /*53e00*/  LDGSTS.E [R3+0x4008], desc[UR60][R112.64], P1 ;  /* 0x0400800070037fae */ /* 0x0003e2000892187c */
[----:B------:R-:W-:Y:S01]  /*53e10*/  IADD3 R9, P0, R9, R4, RZ ;  /* 0x0000000409097210 */ /* 0x000fe20007f1e0ff */
[----:B-1----:R-:W-:Y:S02]  /*53e20*/  IMAD.MOV.U32 R113, RZ, RZ, R106 ;  /* 0x000000ffff717224 */ /* 0x002fe400078e006a */
[----:B------:R-:W4:Y:S01]  /*53e30*/  LDL.LU R106, [R1+0x1530] ;  /* 0x00153000016a7983 */ /* 0x000f220000300800 */
[----:B------:R-:W-:-:S03]  /*53e40*/  IMAD.MOV.U32 R112, RZ, RZ, R102 ;  /* 0x000000ffff707224 */ /* 0x000fc600078e0066 */
[----:B------:R-:W4:Y:S04]  /*53e50*/  LDL.LU R102, [R1+0x18b8] ;  /* 0x0018b80001667983 */ /* 0x000f280000300800 */
[----:B------:R-:W-:Y:S01]  /*53e60*/  STL [R1+0x1510], R9 ;  /* 0x0015100901007387 */ /* 0x000fe20000100800 */
[----:B------:R-:W-:-:S03]  /*53e70*/  UISETP.GT.AND UP1, UPT, UR6, 0x3, UPT ;  /* 0x000000030600788c */ /* 0x000fc6000bf24270 */
[----:B------:R1:W-:Y:S01]  /*53e80*/  LDGSTS.E [R3+0x8008], desc[UR60][R112.64], P1 ;  /* 0x0800800070037fae */ /* 0x0003e2000892187c */
[----:B--2---:R-:W-:-:S05]  /*53e90*/  IMAD.X R105, R105, 0x1, R0, P0 ;  /* 0x0000000169697824 */ /* 0x004fca00000e0600 */
[----:B------:R2:W-:Y:S04]  /*53ea0*/  STL [R1+0x150c], R105 ;  /* 0x00150c6901007387 */ /* 0x0005e80000100800 */
[----:B------:R-:W4:Y:S04]  /*53eb0*/  LDL.LU R111, [R1+0x152c] ;  /* 0x00152c00016f7983 */ /* 0x000f280000300800 */
[----:B------:R-:W4:Y:S01]  /*53ec0*/  LDL.LU R109, [R1+0x18b4] ;  /* 0x0018b400016d7983 */ /* 0x000f220000300800 */
[----:B------:R-:W-:Y:S01]  /*53ed0*/  USEL UR4, URZ, 0x4, !UP1 ;  /* 0x000000043f047887 */ /* 0x000fe2000c800000 */
[----:B-1----:R-:W-:Y:S01]  /*53ee0*/  MOV R112, R9 ;  /* 0x0000000900707202 */ /* 0x002fe20000000f00 */
[----:B------:R-:W-:-:S02]  /*53ef0*/  IMAD.MOV.U32 R113, RZ, RZ, R105 ;  /* 0x000000ffff717224 */ /* 0x000fc400078e0069 */
[----:B------:R-:W-:Y:S01]  /*53f00*/  USEL UR4, UR4, URZ, !UP0 ;  /* 0x0000003f04047287 */ /* 0x000fe2000c000000 */
[-C--:B---3--:R-:W-:Y:S01]  /*53f10*/  IADD3 R104, P2, R104, R4.reuse, RZ ;  /* 0x0000000468687210 */ /* 0x088fe20007f5e0ff */
[----:B--2---:R-:W2:Y:S04]  /*53f20*/  LDL.LU R105, [R1+0x18c0] ;  /* 0x0018c00001697983 */ /* 0x004ea80000300800 */
[----:B------:R1:W-:Y:S01]  /*53f30*/  LDGSTS.E [R3+0xc008], desc[UR60][R112.64], P1 ;  /* 0x0c00800070037fae */ /* 0x0003e2000892187c */
[----:B------:R-:W-:Y:S02]  /*53f40*/  IADD3 R107, P1, R107, R4, RZ ;  /* 0x000000046b6b7210 */ /* 0x000fe40007f3e0ff */
[----:B------:R-:W-:Y:S01]  /*53f50*/  ISETP.NE.U32.AND P0, PT, RZ, UR4, PT ;  /* 0x00000004ff007c0c */ /* 0x000fe2000bf05070 */
[----:B------:R-:W3:Y:S04]  /*53f60*/  LDL.LU R9, [R1+0x18c8] ;  /* 0x0018c80001097983 */ /* 0x000ee80000300800 */
[----:B------:R-:W-:Y:S01]  /*53f70*/  STL [R1+0x1518], R107 ;  /* 0x0015186b01007387 */ /* 0x000fe20000100800 */
[----:B-1----:R-:W-:Y:S01]  /*53f80*/  MOV R112, R107 ;  /* 0x0000006b00707202 */ /* 0x002fe20000000f00 */
[----:B------:R-:W-:-:S02]  /*53f90*/  IMAD.X R108, R108, 0x1, R0, P1 ;  /* 0x000000016c6c7824 */ /* 0x000fc400008e0600 */
[----:B----4-:R-:W-:Y:S02]  /*53fa0*/  IMAD.X R110, R110, 0x1, R0, P2 ;  /* 0x000000016e6e7824 */ /* 0x010fe400010e0600 */
[----:B------:R-:W-:Y:S01]  /*53fb0*/  IMAD.MOV.U32 R113, RZ, RZ, R108 ;  /* 0x000000ffff717224 */ /* 0x000fe200078e006c */
[----:B------:R1:W-:Y:S01]  /*53fc0*/  STL [R1+0x1514], R108 ;  /* 0x0015146c01007387 */ /* 0x0003e20000100800 */
[----:B------:R-:W-:-:S03]  /*53fd0*/  IADD3 R11, P1, R11, R4, RZ ;  /* 0x000000040b0b7210 */ /* 0x000fc60007f3e0ff */
[----:B------:R-:W-:Y:S04]  /*53fe0*/  STL [R1+0x1520], R104 ;  /* 0x0015206801007387 */ /* 0x000fe80000100800 */
[----:B------:R4:W-:Y:S04]  /*53ff0*/  LDGSTS.E [R3+0xc], desc[UR60][R112.64], P0 ;  /* 0x0000c00070037fae */ /* 0x0009e8000812187c */
[----:B-1----:R-:W3:Y:S04]  /*54000*/  LDL.LU R108, [R1+0x18bc] ;  /* 0x0018bc00016c7983 */ /* 0x002ee80000300800 */
[----:B------:R-:W-:Y:S04]  /*54010*/  STL [R1+0x151c], R110 ;  /* 0x00151c6e01007387 */ /* 0x000fe80000100800 */
[----:B------:R-:W3:Y:S01]  /*54020*/  LDL.LU R107, [R1+0x18c4] ;  /* 0x0018c400016b7983 */ /* 0x000ee20000300800 */
[----:B----4-:R-:W-:-:S02]  /*54030*/  IMAD.MOV.U32 R112, RZ, RZ, R104 ;  /* 0x000000ffff707224 */ /* 0x010fc400078e0068 */
[----:B------:R-:W-:Y:S01]  /*54040*/  IMAD.MOV.U32 R113, RZ, RZ, R110 ;  /* 0x000000ffff717224 */ /* 0x000fe200078e006e */
[----:B------:R1:W-:Y:S04]  /*54050*/  STL [R1+0x1528], R11 ;  /* 0x0015280b01007387 */ /* 0x0003e80000100800 */
[----:B------:R4:W-:Y:S01]  /*54060*/  LDGSTS.E [R3+0x400c], desc[UR60][R112.64], P0 ;  /* 0x0400c00070037fae */ /* 0x0009e2000812187c */
[----:B------:R-:W-:Y:S01]  /*54070*/  IADD3.X R103, R103, R0, RZ, P1, !PT ;  /* 0x0000000067677210 */ /* 0x000fe20000ffe4ff */
[----:B----4-:R-:W-:-:S04]  /*54080*/  IMAD.MOV.U32 R112, RZ, RZ, R11 ;  /* 0x000000ffff707224 */ /* 0x010fc800078e000b */
[----:B------:R4:W-:Y:S04]  /*54090*/  STL [R1+0x1524], R103 ;  /* 0x0015246701007387 */ /* 0x0009e80000100800 */
[----:B-1----:R-:W3:Y:S04]  /*540a0*/  LDL.LU R11, [R1+0x18d0] ;  /* 0x0018d000010b7983 */ /* 0x002ee80000300800 */
[----:B------:R-:W3:Y:S01]  /*540b0*/  LDL.LU R104, [R1+0x18cc] ;  /* 0x0018cc0001687983 */ /* 0x000ee20000300800 */
[----:B------:R-:W-:-:S03]  /*540c0*/  IMAD.MOV.U32 R113, RZ, RZ, R103 ;  /* 0x000000ffff717224 */ /* 0x000fc600078e0067 */
[----:B----4-:R-:W4:Y:S01]  /*540d0*/  LDL.LU R103, [R1+0x18d8] ;  /* 0x0018d80001677983 */ /* 0x010f220000300800 */
[----:B------:R-:W-:-:S03]  /*540e0*/  IADD3 R106, P2, R106, R4, RZ ;  /* 0x000000046a6a7210 */ /* 0x000fc60007f5e0ff */
[----:B------:R-:W4:Y:S01]  /*540f0*/  LDL.LU R110, [R1+0x18e0] ;  /* 0x0018e000016e7983 */ /* 0x000f220000300800 */
[----:B------:R-:W-:-:S03]  /*54100*/  IADD3 R102, P3, R102, R4, RZ ;  /* 0x0000000466667210 */ /* 0x000fc60007f7e0ff */
[----:B------:R1:W-:Y:S04]  /*54110*/  STL [R1+0x1530], R106 ;  /* 0x0015306a01007387 */ /* 0x0003e80000100800 */
[----:B------:R1:W-:Y:S02]  /*54120*/  LDGSTS.E [R3+0x800c], desc[UR60][R112.64], P0 ;  /* 0x0800c00070037fae */ /* 0x0003e4000812187c */
[----:B-1----:R-:W-:Y:S02]  /*54130*/  IMAD.MOV.U32 R112, RZ, RZ, R106 ;  /* 0x000000ffff707224 */ /* 0x002fe400078e006a */
[----:B------:R-:W-:Y:S01]  /*54140*/  IMAD.X R111, R111, 0x1, R0, P2 ;  /* 0x000000016f6f7824 */ /* 0x000fe200010e0600 */
[----:B------:R-:W-:-:S04]  /*54150*/  IADD3.X R109, R109, R0, RZ, P3, !PT ;  /* 0x000000006d6d7210 */ /* 0x000fc80001ffe4ff */
[----:B------:R1:W-:Y:S04]  /*54160*/  STL [R1+0x152c], R111 ;  /* 0x00152c6f01007387 */ /* 0x0003e80000100800 */
[----:B------:R3:W-:Y:S01]  /*54170*/  STL [R1+0x18b8], R102 ;  /* 0x0018b86601007387 */ /* 0x0007e20000100800 */
[----:B------:R-:W-:-:S03]  /*54180*/  IMAD.MOV.U32 R113, RZ, RZ, R111 ;  /* 0x000000ffff717224 */ /* 0x000fc600078e006f */
[----:B------:R3:W-:Y:S04]  /*54190*/  STL [R1+0x18b4], R109 ;  /* 0x0018b46d01007387 */ /* 0x0007e80000100800 */
[----:B------:R-:W4:Y:S04]  /*541a0*/  LDL.LU R106, [R1+0x18d4] ;  /* 0x0018d400016a7983 */ /* 0x000f280000300800 */
[----:B-1----:R-:W4:Y:S01]  /*541b0*/  LDL.LU R111, [R1+0x18dc] ;  /* 0x0018dc00016f7983 */ /* 0x002f220000300800 */
[----:B------:R-:W-:-:S03]  /*541c0*/  UISETP.GT.AND UP1, UPT, UR6, 0x20, UPT ;  /* 0x000000200600788c */ /* 0x000fc6000bf24270 */
[----:B------:R1:W-:Y:S01]  /*541d0*/  LDGSTS.E [R3+0xc00c], desc[UR60][R112.64], P0 ;  /* 0x0c00c00070037fae */ /* 0x0003e2000812187c */
[----:B------:R-:W-:Y:S01]  /*541e0*/  USEL UR4, URZ, 0x4, !UP1 ;  /* 0x000000043f047887 */ /* 0x000fe2000c800000 */
[----:B--2---:R-:W-:-:S03]  /*541f0*/  IADD3 R105, P0, R105, R4, RZ ;  /* 0x0000000469697210 */ /* 0x004fc60007f1e0ff */
[----:B------:R-:W-:Y:S01]  /*54200*/  USEL UR4, UR4, URZ, !UP0 ;  /* 0x0000003f04047287 */ /* 0x000fe2000c000000 */
[----:B---3--:R-:W-:-:S05]  /*54210*/  IADD3 R9, P2, R9, R4, RZ ;  /* 0x0000000409097210 */ /* 0x008fca0007f5e0ff */
[----:B------:R-:W-:Y:S01]  /*54220*/  ISETP.NE.U32.AND P1, PT, RZ, UR4, PT ;  /* 0x00000004ff007c0c */ /* 0x000fe2000bf25070 */
[----:B-1----:R-:W-:Y:S02]  /*54230*/  IMAD.MOV.U32 R112, RZ, RZ, R102 ;  /* 0x000000ffff707224 */ /* 0x002fe400078e0066 */
[----:B------:R-:W2:Y:S01]  /*54240*/  LDL.LU R102, [R1+0x18e8] ;  /* 0x0018e80001667983 */ /* 0x000ea20000300800 */
[----:B------:R-:W-:-:S03]  /*54250*/  MOV R113, R109 ;  /* 0x0000006d00717202 */ /* 0x000fc60000000f00 */
[----:B------:R-:W-:Y:S06]  /*54260*/  STL [R1+0x18c0], R105 ;  /* 0x0018c06901007387 */ /* 0x000fec0000100800 */
[----:B------:R-:W-:Y:S01]  /*54270*/  LDGSTS.E [R3+0x10000], desc[UR60][R112.64], P1 ;  /* 0x1000000070037fae */ /* 0x000fe2000892187c */
[----:B------:R-:W-:-:S04]  /*54280*/  IMAD.X R108, R108, 0x1, R0, P0 ;  /* 0x000000016c6c7824 */ /* 0x000fc800000e0600 */
[----:B------:R-:W-:Y:S01]  /*54290*/  IMAD.MOV.U32 R109, RZ, RZ, R108 ;  /* 0x000000ffff6d7224 */ /* 0x000fe200078e006c */
[----:B------:R1:W-:Y:S01]  /*542a0*/  STL [R1+0x18bc], R108 ;  /* 0x0018bc6c01007387 */ /* 0x0003e20000100800 */
[----:B------:R-:W-:-:S03]  /*542b0*/  IMAD.X R107, R107, 0x1, R0, P2 ;  /* 0x000000016b6b7824 */ /* 0x000fc600010e0600 */
[----:B------:R-:W-:Y:S04]  /*542c0*/  STL [R1+0x18c8], R9 ;  /* 0x0018c80901007387 */ /* 0x000fe80000100800 */
[----:B------:R3:W-:Y:S01]  /*542d0*/  STL [R1+0x18c4], R107 ;  /* 0x0018c46b01007387 */ /* 0x0007e20000100800 */
[----:B-1----:R-:W-:-:S03]  /*542e0*/  MOV R108, R105 ;  /* 0x00000069006c7202 */ /* 0x002fc60000000f00 */
[----:B------:R-:W2:Y:S04]  /*542f0*/  LDL.LU R105, [R1+0x18e4] ;  /* 0x0018e40001697983 */ /* 0x000ea80000300800 */
[----:B------:R1:W-:Y:S02]  /*54300*/  LDGSTS.E [R3+0x14000], desc[UR60][R108.64], P1 ;  /* 0x140000006c037fae */ /* 0x0003e4000892187c */
[----:B-1----:R-:W-:Y:S02]  /*54310*/  IMAD.MOV.U32 R108, RZ, RZ, R9 ;  /* 0x000000ffff6c7224 */ /* 0x002fe400078e0009 */
[----:B------:R-:W-:Y:S01]  /*54320*/  IMAD.MOV.U32 R109, RZ, RZ, R107 ;  /* 0x000000ffff6d7224 */ /* 0x000fe200078e006b */
[----:B------:R-:W-:-:S04]  /*54330*/  IADD3 R11, P0, R11, R4, RZ ;  /* 0x000000040b0b7210 */ /* 0x000fc80007f1e0ff */
[----:B------:R-:W-:Y:S01]  /*54340*/  LDGSTS.E [R3+0x18000], desc[UR60][R108.64], P1 ;  /* 0x180000006c037fae */ /* 0x000fe2000892187c */
[----:B------:R-:W-:Y:S01]  /*54350*/  IMAD.X R104, R104, 0x1, R0, P0 ;  /* 0x0000000168687824 */ /* 0x000fe200000e0600 */
[----:B------:R-:W-:-:S03]  /*54360*/  MOV R112, R11 ;  /* 0x0000000b00707202 */ /* 0x000fc60000000f00 */
[----:B------:R-:W-:Y:S01]  /*54370*/  IMAD.MOV.U32 R113, RZ, RZ, R104 ;  /* 0x000000ffff717224 */ /* 0x000fe200078e0068 */
[----:B------:R-:W2:Y:S04]  /*54380*/  LDL.LU R109, [R1+0x18ec] ;  /* 0x0018ec00016d7983 */ /* 0x000ea80000300800 */
[----:B------:R-:W2:Y:S04]  /*54390*/  LDL.LU R108, [R1+0x18f0] ;  /* 0x0018f000016c7983 */ /* 0x000ea80000300800 */
[----:B---3--:R-:W3:Y:S04]  /*543a0*/  LDL.LU R107, [R1+0x18f4] ;  /* 0x0018f400016b7983 */ /* 0x008ee80000300800 */
[----:B------:R-:W3:Y:S04]  /*543b0*/  LDL.LU R9, [R1+0x18f8] ;  /* 0x0018f80001097983 */ /* 0x000ee80000300800 */
[----:B------:R1:W-:Y:S01]  /*543c0*/  LDGSTS.E [R3+0x1c000], desc[UR60][R112.64], P1 ;  /* 0x1c00000070037fae */ /* 0x0003e2000892187c */
[----:B----4-:R-:W-:-:S02]  /*543d0*/  IADD3 R103, P1, R103, R4, RZ ;  /* 0x0000000467677210 */ /* 0x010fc40007f3e0ff */
[----:B------:R-:W-:Y:S01]  /*543e0*/  IADD3 R110, P2, R110, R4, RZ ;  /* 0x000000046e6e7210 */ /* 0x000fe20007f5e0ff */
[----:B------:R-:W-:Y:S04]  /*543f0*/  STL [R1+0x18d0], R11 ;  /* 0x0018d00b01007387 */ /* 0x000fe80000100800 */
[----:B------:R4:W-:Y:S01]  /*54400*/  STL [R1+0x18cc], R104 ;  /* 0x0018cc6801007387 */ /* 0x0009e20000100800 */
[----:B-1----:R-:W-:-:S03]  /*54410*/  MOV R112, R103 ;  /* 0x0000006700707202 */ /* 0x002fc60000000f00 */
[----:B----4-:R-:W4:Y:S04]  /*54420*/  LDL.LU R104, [R1+0x1900] ;  /* 0x0019000001687983 */ /* 0x010f280000300800 */
[----:B------:R-:W4:Y:S04]  /*54430*/  LDL.LU R11, [R1+0x1908] ;  /* 0x00190800010b7983 */ /* 0x000f280000300800 */
[----:B------:R-:W-:Y:S01]  /*54440*/  STL [R1+0x18d8], R103 ;  /* 0x0018d86701007387 */ /* 0x000fe20000100800 */
[--C-:B------:R-:W-:Y:S02]  /*54450*/  IMAD.X R106, R106, 0x1, R0.reuse, P1 ;  /* 0x000000016a6a7824 */ /* 0x100fe400008e0600 */
[----:B------:R-:W-:-:S03]  /*54460*/  IMAD.X R111, R111, 0x1, R0, P2 ;  /* 0x000000016f6f7824 */ /* 0x000fc600010e0600 */
[----:B------:R1:W-:Y:S01]  /*54470*/  STL [R1+0x18d4], R106 ;  /* 0x0018d46a01007387 */ /* 0x0003e20000100800 */
[----:B------:R-:W-:-:S03]  /*54480*/  IMAD.MOV.U32 R113, RZ, RZ, R106 ;  /* 0x000000ffff717224 */ /* 0x000fc600078e006a */
[----:B------:R2:W-:Y:S04]  /*54490*/  STL [R1+0x18e0], R110 ;  /* 0x0018e06e01007387 */ /* 0x0005e80000100800 */
[----:B-1----:R-:W4:Y:S04]  /*544a0*/  LDL.LU R106, [R1+0x18fc] ;  /* 0x0018fc00016a7983 */ /* 0x002f280000300800 */
[----:B------:R-:W-:Y:S04]  /*544b0*/  STL [R1+0x18dc], R111 ;  /* 0x0018dc6f01007387 */ /* 0x000fe80000100800 */
[----:B------:R-:W4:Y:S01]  /*544c0*/  LDL.LU R103, [R1+0x1904] ;  /* 0x0019040001677983 */ /* 0x000f220000300800 */
[----:B------:R-:W-:-:S04]  /*544d0*/  UISETP.GT.AND UP1, UPT, UR6, 0x21, UPT ;  /* 0x000000210600788c */ /* 0x000fc8000bf24270 */
[----:B------:R-:W-:-:S04]  /*544e0*/  USEL UR4, URZ, 0x4, !UP1 ;  /* 0x000000043f047887 */ /* 0x000fc8000c800000 */
[----:B------:R-:W-:Y:S01]  /*544f0*/  USEL UR4, UR4, URZ, !UP0 ;  /* 0x0000003f04047287 */ /* 0x000fe2000c000000 */
[----:B--2---:R-:W-:-:S05]  /*54500*/  IADD3 R102, P1, R102, R4, RZ ;  /* 0x0000000466667210 */ /* 0x004fca0007f3e0ff */
[----:B------:R-:W-:Y:S01]  /*54510*/  ISETP.NE.U32.AND P0, PT, RZ, UR4, PT ;  /* 0x00000004ff007c0c */ /* 0x000fe2000bf05070 */
[----:B------:R1:W-:-:S12]  /*54520*/  STL [R1+0x18e8], R102 ;  /* 0x0018e86601007387 */ /* 0x0003d80000100800 */
[----:B------:R-:W-:Y:S04]  /*54530*/  LDGSTS.E [R3+0x10004], desc[UR60][R112.64], P0 ;  /* 0x1000400070037fae */ /* 0x000fe8000812187c */
[----:B------:R2:W-:Y:S02]  /*54540*/  LDGSTS.E [R3+0x14004], desc[UR60][R110.64], P0 ;  /* 0x140040006e037fae */ /* 0x0005e4000812187c */
[----:B--2---:R-:W-:Y:S02]  /*54550*/  IMAD.MOV.U32 R110, RZ, RZ, R102 ;  /* 0x000000ffff6e7224 */ /* 0x004fe400078e0066 */
[----:B------:R-:W-:-:S05]  /*54560*/  IMAD.X R105, R105, 0x1, R0, P1 ;  /* 0x0000000169697824 */ /* 0x000fca00008e0600 */
[----:B------:R2:W-:Y:S04]  /*54570*/  STL [R1+0x18e4], R105 ;  /* 0x0018e46901007387 */ /* 0x0005e80000100800 */
[----:B-1----:R-:W4:Y:S01]  /*54580*/  LDL.LU R102, [R1+0x1910] ;  /* 0x0019100001667983 */ /* 0x002f220000300800 */
[----:B------:R-:W-:-:S03]  /*54590*/  MOV R111, R105 ;  /* 0x00000069006f7202 */ /* 0x000fc60000000f00 */
[----:B--2---:R-:W2:Y:S04]  /*545a0*/  LDL.LU R105, [R1+0x190c] ;  /* 0x00190c0001697983 */ /* 0x004ea80000300800 */
[----:B------:R-:W-:Y:S01]  /*545b0*/  LDGSTS.E [R3+0x18004], desc[UR60][R110.64], P0 ;  /* 0x180040006e037fae */ /* 0x000fe2000812187c */
[----:B------:R-:W-:-:S05]  /*545c0*/  IADD3 R108, P2, R108, R4, RZ ;  /* 0x000000046c6c7210 */ /* 0x000fca0007f5e0ff */
[--C-:B------:R-:W-:Y:S01]  /*545d0*/  IMAD.X R109, R109, 0x1, R0.reuse, P2 ;  /* 0x000000016d6d7824 */ /* 0x100fe200010e0600 */
[-C--:B---3--:R-:W-:Y:S01]  /*545e0*/  IADD3 R9, P3, R9, R4.reuse, RZ ;  /* 0x0000000409097210 */ /* 0x088fe20007f7e0ff */
[----:B------:R1:W-:Y:S04]  /*545f0*/  STL [R1+0x18f0], R108 ;  /* 0x0018f06c01007387 */ /* 0x0003e80000100800 */
[----:B------:R-:W-:Y:S01]  /*54600*/  IMAD.X R107, R107, 0x1, R0, P3 ;  /* 0x000000016b6b7824 */ /* 0x000fe200018e0600 */
[----:B------:R1:W-:Y:S04]  /*54610*/  LDGSTS.E [R3+0x1c004], desc[UR60][R108.64], P0 ;  /* 0x1c0040006c037fae */ /* 0x0003e8000812187c */
[----:B------:R3:W-:Y:S04]  /*54620*/  STL [R1+0x18ec], R109 ;  /* 0x0018ec6d01007387 */ /* 0x0007e80000100800 */
[----:B------:R3:W-:Y:S04]  /*54630*/  STL [R1+0x18f8], R9 ;  /* 0x0018f80901007387 */ /* 0x0007e80000100800 */
[----:B------:R3:W-:Y:S01]  /*54640*/  STL [R1+0x18f4], R107 ;  /* 0x0018f46b01007387 */ /* 0x0007e20000100800 */
[----:B----4-:R-:W-:-:S03]  /*54650*/  IADD3 R104, P0, R104, R4, RZ ;  /* 0x0000000468687210 */ /* 0x010fc60007f1e0ff */
[----:B------:R-:W4:Y:S01]  /*54660*/  LDL.LU R112, [R1+0x1918] ;  /* 0x0019180001707983 */ /* 0x000f220000300800 */
[----:B------:R-:W-:-:S03]  /*54670*/  IADD3 R11, P2, R11, R4, RZ ;  /* 0x000000040b0b7210 */ /* 0x000fc60007f5e0ff */
[----:B------:R-:W4:Y:S01]  /*54680*/  LDL.LU R110, [R1+0x1920] ;  /* 0x00192000016e7983 */ /* 0x000f220000300800 */
[----:B-1----:R-:W-:-:S03]  /*54690*/  IMAD.MOV.U32 R108, RZ, RZ, R9 ;  /* 0x000000ffff6c7224 */ /* 0x002fc600078e0009 */
[----:B------:R-:W4:Y:S01]  /*546a0*/  LDL.LU R113, [R1+0x1914] ;  /* 0x0019140001717983 */ /* 0x000f220000300800 */
[----:B---3--:R-:W-:-:S03]  /*546b0*/  MOV R109, R107 ;  /* 0x0000006b006d7202 */ /* 0x008fc60000000f00 */
[----:B------:R-:W3:Y:S04]  /*546c0*/  LDL.LU R111, [R1+0x191c] ;  /* 0x00191c00016f7983 */ /* 0x000ee80000300800 */
[----:B------:R-:W3:Y:S04]  /*546d0*/  LDL.LU R9, [R1+0x1928] ;  /* 0x0019280001097983 */ /* 0x000ee80000300800 */
[----:B------:R-:W-:Y:S01]  /*546e0*/  STL [R1+0x1900], R104 ;  /* 0x0019006801007387 */ /* 0x000fe20000100800 */
[----:B------:R-:W-:-:S04]  /*546f0*/  IMAD.X R106, R106, 0x1, R0, P0 ;  /* 0x000000016a6a7824 */ /* 0x000fc800000e0600 */
[----:B------:R-:W-:Y:S01]  /*54700*/  IMAD.MOV.U32 R107, RZ, RZ, R106 ;  /* 0x000000ffff6b7224 */ /* 0x000fe200078e006a */
[----:B------:R1:W-:Y:S01]  /*54710*/  STL [R1+0x18fc], R106 ;  /* 0x0018fc6a01007387 */ /* 0x0003e20000100800 */
[----:B------:R-:W-:-:S03]  /*54720*/  IMAD.X R103, R103, 0x1, R0, P2 ;  /* 0x0000000167677824 */ /* 0x000fc600010e0600 */
[----:B------:R1:W-:Y:S04]  /*54730*/  STL [R1+0x1908], R11 ;  /* 0x0019080b01007387 */ /* 0x0003e80000100800 */
[----:B------:R1:W-:Y:S02]  /*54740*/  STL [R1+0x1904], R103 ;  /* 0x0019046701007387 */ /* 0x0003e40000100800 */
[----:B-1----:R-:W-:Y:S02]  /*54750*/  MOV R106, R104 ;  /* 0x00000068006a7202 */ /* 0x002fe40000000f00 */
[----:B------:R-:W3:Y:S01]  /*54760*/  LDL.LU R104, [R1+0x1924] ;  /* 0x0019240001687983 */ /* 0x000ee20000300800 */
[----:B------:R-:W-:-:S04]  /*54770*/  UISETP.GT.AND UP1, UPT, UR6, 0x22, UPT ;  /* 0x000000220600788c */ /* 0x000fc8000bf24270 */
[----:B------:R-:W-:-:S04]  /*54780*/  USEL UR4, URZ, 0x4, !UP1 ;  /* 0x000000043f047887 */ /* 0x000fc8000c800000 */
[----:B------:R-:W-:-:S06]  /*54790*/  USEL UR4, UR4, URZ, !UP0 ;  /* 0x0000003f04047287 */ /* 0x000fcc000c000000 */
[----:B------:R-:W-:Y:S01]  /*547a0*/  ISETP.NE.U32.AND P1, PT, RZ, UR4, PT ;  /* 0x00000004ff007c0c */ /* 0x000fe2000bf25070 */
[----:B------:R-:W-:-:S12]  /*547b0*/  UISETP.GT.AND UP1, UPT, UR6, 0x23, UPT ;  /* 0x000000230600788c */ /* 0x000fd8000bf24270 */
[----:B------:R-:W-:Y:S04]  /*547c0*/  LDGSTS.E [R3+0x10008], desc[UR60][R108.64], P1 ;  /* 0x100080006c037fae */ /* 0x000fe8000892187c */
[----:B------:R1:W-:Y:S04]  /*547d0*/  LDGSTS.E [R3+0x14008], desc[UR60][R106.64], P1 ;  /* 0x140080006a037fae */ /* 0x0003e8000892187c */
[----:B------:R-:W3:Y:S01]  /*547e0*/  LDL.LU R109, [R1+0x192c] ;  /* 0x00192c00016d7983 */ /* 0x000ee20000300800 */
[----:B-1----:R-:W-:-:S03]  /*547f0*/  IMAD.MOV.U32 R106, RZ, RZ, R11 ;  /* 0x000000ffff6a7224 */ /* 0x002fc600078e000b */
[----:B------:R-:W3:Y:S01]  /*54800*/  LDL.LU R11, [R1+0x1930] ;  /* 0x00193000010b7983 */ /* 0x000ee20000300800 */
[----:B------:R-:W-:-:S03]  /*54810*/  IMAD.MOV.U32 R107, RZ, RZ, R103 ;  /* 0x000000ffff6b7224 */ /* 0x000fc600078e0067 */
[----:B------:R-:W3:Y:S04]  /*54820*/  LDL.LU R108, [R1+0x1cb4] ;  /* 0x001cb400016c7983 */ /* 0x000ee80000300800 */
[----:B------:R-:W3:Y:S01]  /*54830*/  LDL.LU R103, [R1+0x1cb8] ;  /* 0x001cb80001677983 */ /* 0x000ee20000300800 */
[----:B------:R-:W-:-:S03]  /*54840*/  USEL UR4, URZ, 0x4, !UP1 ;  /* 0x000000043f047887 */ /* 0x000fc6000c800000 */
[----:B------:R1:W-:Y:S01]  /*54850*/  LDGSTS.E [R3+0x18008], desc[UR60][R106.64], P1 ;  /* 0x180080006a037fae */ /* 0x0003e2000892187c */
[----:B------:R-:W-:-:S05]  /*54860*/  IADD3 R102, P0, R102, R4, RZ ;  /* 0x0000000466667210 */ /* 0x000fca0007f1e0ff */
[----:B--2---:R-:W-:Y:S01]  /*54870*/  IMAD.X R105, R105, 0x1, R0, P0 ;  /* 0x0000000169697824 */ /* 0x004fe200000e0600 */
[----:B-1----:R-:W-:-:S03]  /*54880*/  MOV R106, R102 ;  /* 0x00000066006a7202 */ /* 0x002fc60000000f00 */
[----:B------:R-:W-:Y:S01]  /*54890*/  IMAD.MOV.U32 R107, RZ, RZ, R105 ;  /* 0x000000ffff6b7224 */ /* 0x000fe200078e0069 */
[----:B------:R-:W-:Y:S01]  /*548a0*/  STL [R1+0x1910], R102 ;  /* 0x0019106601007387 */ /* 0x000fe20000100800 */
[----:B------:R-:W-:-:S03]  /*548b0*/  USEL UR4, UR4, URZ, !UP0 ;  /* 0x0000003f04047287 */ /* 0x000fc6000c000000 */
[----:B------:R1:W-:Y:S04]  /*548c0*/  STL [R1+0x190c], R105 ;  /* 0x00190c6901007387 */ /* 0x0003e80000100800 */
[----:B------:R-:W-:Y:S01]  /*548d0*/  LDGSTS.E [R3+0x1c008], desc[UR60][R106.64], P1 ;  /* 0x1c0080006a037fae */ /* 0x000fe2000892187c */
[----:B------:R-:W-:-:S03]  /*548e0*/  ISETP.NE.U32.AND P0, PT, RZ, UR4, PT ;  /* 0x00000004ff007c0c */ /* 0x000fc6000bf05070 */
[----:B------:R-:W2:Y:S04]  /*548f0*/  LDL.LU R107, [R1+0x1cbc] ;  /* 0x001cbc00016b7983 */ /* 0x000ea80000300800 */
[----:B------:R-:W2:Y:S04]  /*54900*/  LDL.LU R106, [R1+0x1cc0] ;  /* 0x001cc000016a7983 */ /* 0x000ea80000300800 */
[----:B-1----:R-:W2:Y:S04]  /*54910*/  LDL.LU R105, [R1+0x1cc4] ;  /* 0x001cc40001697983 */ /* 0x002ea80000300800 */
[----:B------:R-:W2:Y:S01]  /*54920*/  LDL.LU R102, [R1+0x1cc8] ;  /* 0x001cc80001667983 */ /* 0x000ea20000300800 */
[----:B----4-:R-:W-:-:S02]  /*54930*/  IADD3 R112, P1, R112, R4, RZ ;  /* 0x0000000470707210 */ /* 0x010fc40007f3e0ff */
[----:B------:R-:W-:-:S03]  /*54940*/  IADD3 R110, P2, R110, R4, RZ ;  /* 0x000000046e6e7210 */ /* 0x000fc60007f5e0ff */
[--C-:B------:R-:W-:Y:S01]  /*54950*/  IMAD.X R113, R113, 0x1, R0.reuse, P1 ;  /* 0x0000000171717824 */ /* 0x100fe200008e0600 */
[----:B------:R-:W-:Y:S01]  /*54960*/  STL [R1+0x1918], R112 ;  /* 0x0019187001007387 */ /* 0x000fe20000100800 */
[----:B---3--:R-:W-:Y:S01]  /*54970*/  IMAD.X R111, R111, 0x1, R0, P2 ;  /* 0x000000016f6f7824 */ /* 0x008fe200010e0600 */
[----:B------:R-:W-:Y:S02]  /*54980*/  IADD3 R9, P1, R9, R4, RZ ;  /* 0x0000000409097210 */ /* 0x000fe40007f3e0ff */
[----:B------:R-:W-:Y:S04]  /*54990*/  STL [R1+0x1914], R113 ;  /* 0x0019147101007387 */ /* 0x000fe80000100800 */
[----:B------:R1:W-:Y:S04]  /*549a0*/  STL [R1+0x1920], R110 ;  /* 0x0019206e01007387 */ /* 0x0003e80000100800 */
[----:B------:R-:W-:Y:S04]  /*549b0*/  LDGSTS.E [R3+0x1000c], desc[UR60][R112.64], P0 ;  /* 0x1000c00070037fae */ /* 0x000fe8000812187c */
[----:B------:R-:W-:Y:S04]  /*549c0*/  STL [R1+0x191c], R111 ;  /* 0x00191c6f01007387 */ /* 0x000fe80000100800 */
[----:B------:R1:W-:Y:S04]  /*549d0*/  LDGSTS.E [R3+0x1400c], desc[UR60][R110.64], P0 ;  /* 0x1400c0006e037fae */ /* 0x0003e8000812187c */
[----:B------:R3:W-:Y:S01]  /*549e0*/  STL [R1+0x1928], R9 ;  /* 0x0019280901007387 */ /* 0x0007e20000100800 */
[----:B-1----:R-:W-:Y:S01]  /*549f0*/  IMAD.MOV.U32 R110, RZ, RZ, R9 ;  /* 0x000000ffff6e7224 */ /* 0x002fe200078e0009 */
[----:B------:R-:W-:-:S05]  /*54a00*/  IADD3.X R104, R104, R0, RZ, P1, !PT ;  /* 0x0000000068687210 */ /* 0x000fca0000ffe4ff */
[----:B------:R1:W-:Y:S04]  /*54a10*/  STL [R1+0x1924], R104 ;  /* 0x0019246801007387 */ /* 0x0003e80000100800 */
[----:B---3--:R-:W3:Y:S01]  /*54a20*/  LDL.LU R9, [R1+0x1cd0] ;  /* 0x001cd00001097983 */ /* 0x008ee20000300800 */
[----:B------:R-:W-:-:S03]  /*54a30*/  IMAD.MOV.U32 R111, RZ, RZ, R104 ;  /* 0x000000ffff6f7224 */ /* 0x000fc600078e0068 */
[----:B-1----:R-:W4:Y:S01]  /*54a40*/  LDL.LU R104, [R1+0x1ccc] ;  /* 0x001ccc0001687983 */ /* 0x002f220000300800 */
[----:B------:R-:W-:-:S03]  /*54a50*/  UISETP.GT.AND UP1, UPT, UR6, 0x40, UPT ;  /* 0x000000400600788c */ /* 0x000fc6000bf24270 */
[----:B------:R1:W-:Y:S01]  /*54a60*/  LDGSTS.E [R3+0x1800c], desc[UR60][R110.64], P0 ;  /* 0x1800c0006e037fae */ /* 0x0003e2000812187c */
[----:B------:R-:W-:-:S04]  /*54a70*/  USEL UR4, URZ, 0x4, !UP1 ;  /* 0x000000043f047887 */ /* 0x000fc8000c800000 */
[----:B------:R-:W-:-:S06]  /*54a80*/  USEL UR4, UR4, URZ, !UP0 ;  /* 0x0000003f04047287 */ /* 0x000fcc000c000000 */
[----:B------:R-:W-:Y:S02]  /*54a90*/  ISETP.NE.U32.AND P1, PT, RZ, UR4, PT ;  /* 0x00000004ff007c0c */ /* 0x000fe4000bf25070 */
[----:B------:R-:W-:-:S05]  /*54aa0*/  IADD3 R11, P2, R11, R4, RZ ;  /* 0x000000040b0b7210 */ /* 0x000fca0007f5e0ff */
[----:B------:R-:W-:Y:S01]  /*54ab0*/  IMAD.X R109, R109, 0x1, R0, P2 ;  /* 0x000000016d6d7824 */ /* 0x000fe200010e0600 */
[----:B------:R-:W-:Y:S01]  /*54ac0*/  IADD3 R103, P3, R103, R4, RZ ;  /* 0x0000000467677210 */ /* 0x000fe20007f7e0ff */
[----:B-1----:R-:W-:Y:S01]  /*54ad0*/  IMAD.MOV.U32 R110, RZ, RZ, R11 ;  /* 0x000000ffff6e7224 */ /* 0x002fe200078e000b */
[----:B------:R-:W-:Y:S01]  /*54ae0*/  STL [R1+0x1930], R11 ;  /* 0x0019300b01007387 */ /* 0x000fe20000100800 */
[----:B------:R-:W-:Y:S01]  /*54af0*/  IMAD.MOV.U32 R111, RZ, RZ, R109 ;  /* 0x000000ffff6f7224 */ /* 0x000fe200078e006d */
[----:B------:R-:W-:Y:S02]  /*54b00*/  IADD3.X R108, R108, R0, RZ, P3, !PT ;  /* 0x000000006c6c7210 */ /* 0x000fe40001ffe4ff */
[----:B------:R1:W-:Y:S04]  /*54b10*/  STL [R1+0x192c], R109 ;  /* 0x00192c6d01007387 */ /* 0x0003e80000100800 */
[----:B------:R-:W-:Y:S04]  /*54b20*/  STL [R1+0x1cb8], R103 ;  /* 0x001cb86701007387 */ /* 0x000fe80000100800 */
[----:B------:R1:W-:Y:S04]  /*54b30*/  STL [R1+0x1cb4], R108 ;  /* 0x001cb46c01007387 */ /* 0x0003e80000100800 */
[----:B------:R-:W-:Y:S04]  /*54b40*/  LDGSTS.E [R3+0x1c00c], desc[UR60][R110.64], P0 ;  /* 0x1c00c0006e037fae */ /* 0x000fe8000812187c */
[----:B------:R-:W4:Y:S01]  /*54b50*/  LDL.LU R112, [R1+0x1cd8] ;  /* 0x001cd80001707983 */ /* 0x000f220000300800 */
[----:B-1----:R-:W-:-:S03]  /*54b60*/  IMAD.MOV.U32 R109, RZ, RZ, R108 ;  /* 0x000000ffff6d7224 */ /* 0x002fc600078e006c */
[----:B------:R-:W4:Y:S01]  /*54b70*/  LDL.LU R11, [R1+0x1ce0] ;  /* 0x001ce000010b7983 */ /* 0x000f220000300800 */
[----:B------:R-:W-:-:S03]  /*54b80*/  MOV R108, R103 ;  /* 0x00000067006c7202 */ /* 0x000fc60000000f00 */
[----:B------:R-:W4:Y:S04]  /*54b90*/  LDL.LU R113, [R1+0x1cd4] ;  /* 0x001cd40001717983 */ /* 0x000f280000300800 */
[----:B------:R-:W4:Y:S04]  /*54ba0*/  LDL.LU R103, [R1+0x1cdc] ;  /* 0x001cdc0001677983 */ /* 0x000f280000300800 */
[----:B------:R-:W-:Y:S01]  /*54bb0*/  LDGSTS.E [R3+0x20000], desc[UR60][R108.64], P1 ;  /* 0x200000006c037fae */ /* 0x000fe2000892187c */
[----:B--2---:R-:W-:-:S05]  /*54bc0*/  IADD3 R106, P0, R106, R4, RZ ;  /* 0x000000046a6a7210 */ /* 0x004fca0007f1e0ff */
[--C-:B------:R-:W-:Y:S01]  /*54bd0*/  IMAD.X R107, R107, 0x1, R0.reuse, P0 ;  /* 0x000000016b6b7824 */ /* 0x100fe200000e0600 */
[----:B------:R-:W-:Y:S01]  /*54be0*/  IADD3 R102, P2, R102, R4, RZ ;  /* 0x0000000466667210 */ /* 0x000fe20007f5e0ff */
[----:B------:R1:W-:Y:S04]  /*54bf0*/  STL [R1+0x1cc0], R106 ;  /* 0x001cc06a01007387 */ /* 0x0003e80000100800 */
[----:B------:R-:W-:Y:S01]  /*54c00*/  IMAD.X R105, R105, 0x1, R0, P2 ;  /* 0x0000000169697824 */ /* 0x000fe200010e0600 */
[----:B------:R-:W-:Y:S04]  /*54c10*/  STL [R1+0x1cbc], R107 ;  /* 0x001cbc6b01007387 */ /* 0x000fe80000100800 */
[----:B------:R2:W-:Y:S04]  /*54c20*/  STL [R1+0x1cc8], R102 ;  /* 0x001cc86601007387 */ /* 0x0005e80000100800 */
[----:B------:R4:W-:Y:S04]  /*54c30*/  STL [R1+0x1cc4], R105 ;  /* 0x001cc46901007387 */ /* 0x0009e80000100800 */
[----:B------:R-:W4:Y:S04]  /*54c40*/  LDL.LU R110, [R1+0x1ce8] ;  /* 0x001ce800016e7983 */ /* 0x000f280000300800 */
[----:B------:R1:W-:Y:S04]  /*54c50*/  LDGSTS.E [R3+0x24000], desc[UR60][R106.64], P1 ;  /* 0x240000006a037fae */ /* 0x0003e8000892187c */
[----:B------:R-:W4:Y:S04]  /*54c60*/  LDL.LU R111, [R1+0x1ce4] ;  /* 0x001ce400016f7983 */ /* 0x000f280000300800 */
[----:B------:R-:W4:Y:S01]  /*54c70*/  LDL.LU R108, [R1+0x1cec] ;  /* 0x001cec00016c7983 */ /* 0x000f220000300800 */
[----:B-1----:R-:W-:-:S03]  /*54c80*/  IMAD.MOV.U32 R106, RZ, RZ, R102 ;  /* 0x000000ffff6a7224 */ /* 0x002fc600078e0066 */
[----:B--2---:R-:W2:Y:S01]  /*54c90*/  LDL.LU R102, [R1+0x1cf0] ;  /* 0x001cf00001667983 */ /* 0x004ea20000300800 */
[----:B------:R-:W-:-:S03]  /*54ca0*/  MOV R107, R105 ;  /* 0x00000069006b7202 */ /* 0x000fc60000000f00 */
[----:B------:R-:W2:Y:S04]  /*54cb0*/  LDL.LU R109, [R1+0x1cf4] ;  /* 0x001cf400016d7983 */ /* 0x000ea80000300800 */
[----:B------:R-:W-:Y:S04]  /*54cc0*/  LDGSTS.E [R3+0x28000], desc[UR60][R106.64], P1 ;  /* 0x280000006a037fae */ /* 0x000fe8000892187c */
[----:B------:R-:W2:Y:S01]  /*54cd0*/  LDL.LU R107, [R1+0x1cf8] ;  /* 0x001cf800016b7983 */ /* 0x000ea20000300800 */
[----:B---3--:R-:W-:-:S05]  /*54ce0*/  IADD3 R9, P0, R9, R4, RZ ;  /* 0x0000000409097210 */ /* 0x008fca0007f1e0ff */
[----:B----4-:R-:W-:Y:S01]  /*54cf0*/  IMAD.X R104, R104, 0x1, R0, P0 ;  /* 0x0000000168687824 */ /* 0x010fe200000e0600 */
[----:B------:R-:W-:Y:S03]  /*54d00*/  STL [R1+0x1cd0], R9 ;  /* 0x001cd00901007387 */ /* 0x000fe60000100800 */
[----:B------:R-:W-:Y:S01]  /*54d10*/  IMAD.MOV.U32 R105, RZ, RZ, R104 ;  /* 0x000000ffff697224 */ /* 0x000fe200078e0068 */
[----:B------:R1:W-:Y:S04]  /*54d20*/  STL [R1+0x1ccc], R104 ;  /* 0x001ccc6801007387 */ /* 0x0003e80000100800 */
[----:B------:R-:W3:Y:S01]  /*54d30*/  LDL.LU R106, [R1+0x1cfc] ;  /* 0x001cfc00016a7983 */ /* 0x000ee20000300800 */
[----:B-1----:R-:W-:-:S03]  /*54d40*/  IMAD.MOV.U32 R104, RZ, RZ, R9 ;  /* 0x000000ffff687224 */ /* 0x002fc600078e0009 */
[----:B------:R-:W4:Y:S04]  /*54d50*/  LDL.LU R9, [R1+0x1d00] ;  /* 0x001d000001097983 */ /* 0x000f280000300800 */
[----:B------:R-:W-:Y:S04]  /*54d60*/  LDGSTS.E [R3+0x2c000], desc[UR60][R104.64], P1 ;  /* 0x2c00000068037fae */ /* 0x000fe8000892187c */
[----:B------:R-:W3:Y:S04]  /*54d70*/  LDL.LU R105, [R1+0x1d04] ;  /* 0x001d040001697983 */ /* 0x000ee80000300800 */
[----:B------:R-:W3:Y:S01]  /*54d80*/  LDL.LU R104, [R1+0x1d08] ;  /* 0x001d080001687983 */ /* 0x000ee20000300800 */
[----:B------:R-:W-:-:S04]  /*54d90*/  UISETP.GT.AND UP1, UPT, UR6, 0x41, UPT ;  /* 0x000000410600788c */ /* 0x000fc8000bf24270 */
[----:B------:R-:W-:-:S04]  /*54da0*/  USEL UR4, URZ, 0x4, !UP1 ;  /* 0x000000043f047887 */ /* 0x000fc8000c800000 */
[----:B------:R-:W-:-:S06]  /*54db0*/  USEL UR4, UR4, URZ, !UP0 ;  /* 0x0000003f04047287 */ /* 0x000fcc000c000000 */
[----:B------:R-:W-:Y:S02]  /*54dc0*/  ISETP.NE.U32.AND P0, PT, RZ, UR4, PT ;  /* 0x00000004ff007c0c */ /* 0x000fe4000bf05070 */
[-C--:B------:R-:W-:Y:S02]  /*54dd0*/  IADD3 R112, P1, R112, R4.reuse, RZ ;  /* 0x0000000470707210 */ /* 0x080fe40007f3e0ff */
[----:B------:R-:W-:Y:S02]  /*54de0*/  IADD3 R11, P2, R11, R4, RZ ;  /* 0x000000040b0b7210 */ /* 0x000fe40007f5e0ff */
[----:B------:R-:W-:Y:S01]  /*54df0*/  IADD3.X R113, R113, R0, RZ, P1, !PT ;  /* 0x0000000071717210 */ /* 0x000fe20000ffe4ff */
[----:B------:R-:W-:Y:S02]  /*54e00*/  STL [R1+0x1cd8], R112 ;  /* 0x001cd87001007387 */ /* 0x000fe40000100800 */
[----:B------:R-:W-:Y:S02]  /*54e10*/  IMAD.X R103, R103, 0x1, R0, P2 ;  /* 0x0000000167677824 */ /* 0x000fe400010e0600 */
[----:B------:R1:W-:Y:S04]  /*54e20*/  STL [R1+0x1cd4], R113 ;  /* 0x001cd47101007387 */ /* 0x0003e80000100800 */
[----:B------:R-:W-:Y:S04]  /*54e30*/  STL [R1+0x1ce0], R11 ;  /* 0x001ce00b01007387 */ /* 0x000fe80000100800 */
[----:B------:R1:W-:Y:S04]  /*54e40*/  LDGSTS.E [R3+0x20004], desc[UR60][R112.64], P0 ;  /* 0x2000400070037fae */ /* 0x0003e8000812187c */
[----:B------:R1:W-:Y:S01]  /*54e50*/  STL [R1+0x1cdc], R103 ;  /* 0x001cdc6701007387 */ /* 0x0003e20000100800 */
[----:B------:R-:W-:Y:S01]  /*54e60*/  UISETP.GT.AND UP1, UPT, UR6, 0x42, UPT ;  /* 0x000000420600788c */ /* 0x000fe2000bf24270 */
[----:B-1----:R-:W-:-:S02]  /*54e70*/  IMAD.MOV.U32 R113, RZ, RZ, R103 ;  /* 0x000000ffff717224 */ /* 0x002fc400078e0067 */
[----:B------:R-:W-:Y:S01]  /*54e80*/  IMAD.MOV.U32 R112, RZ, RZ, R11 ;  /* 0x000000ffff707224 */ /* 0x000fe200078e000b */
[----:B------:R-:W3:Y:S04]  /*54e90*/  LDL.LU R103, [R1+0x1d0c] ;  /* 0x001d0c0001677983 */ /* 0x000ee80000300800 */
[----:B------:R-:W3:Y:S01]  /*54ea0*/  LDL.LU R11, [R1+0x1d10] ;  /* 0x001d1000010b7983 */ /* 0x000ee20000300800 */
[----:B------:R-:W-:-:S03]  /*54eb0*/  USEL UR4, URZ, 0x4, !UP1 ;  /* 0x000000043f047887 */ /* 0x000fc6000c800000 */
[----:B------:R-:W-:Y:S01]  /*54ec0*/  LDGSTS.E [R3+0x24004], desc[UR60][R112.64], P0 ;  /* 0x2400400070037fae */ /* 0x000fe2000812187c */
[----:B------:R-:W-:Y:S01]  /*54ed0*/  USEL UR4, UR4, URZ, !UP0 ;  /* 0x0000003f04047287 */ /* 0x000fe2000c000000 */
[----:B------:R-:W-:-:S04]  /*54ee0*/  IADD3 R110, P1, R110, R4, RZ ;  /* 0x000000046e6e7210 */ /* 0x000fc80007f3e0ff */
[----:B------:R-:W-:Y:S01]  /*54ef0*/  IADD3.X R111, R111, R0, RZ, P1, !PT ;  /* 0x000000006f6f7210 */ /* 0x000fe20000ffe4ff */
[----:B------:R1:W-:Y:S01]  /*54f00*/  STL [R1+0x1ce8], R110 ;  /* 0x001ce86e01007387 */ /* 0x0003e20000100800 */
[----:B--2---:R-:W-:-:S03]  /*54f10*/  IADD3 R102, P2, R102, R4, RZ ;  /* 0x0000000466667210 */ /* 0x004fc60007f5e0ff */
[----:B------:R2:W-:Y:S02]  /*54f20*/  STL [R1+0x1ce4], R111 ;  /* 0x001ce46f01007387 */ /* 0x0005e40000100800 */
[----:B------:R-:W-:Y:S02]  /*54f30*/  IMAD.X R108, R108, 0x1, R0, P2 ;  /* 0x000000016c6c7824 */ /* 0x000fe400010e0600 */
[----:B------:R1:W-:Y:S01]  /*54f40*/  LDGSTS.E [R3+0x28004], desc[UR60][R110.64], P0 ;  /* 0x280040006e037fae */ /* 0x0003e2000812187c */
[----:B------:R-:W-:-:S03]  /*54f50*/  ISETP.NE.U32.AND P1, PT, RZ, UR4, PT ;  /* 0x00000004ff007c0c */ /* 0x000fc6000bf25070 */
[----:B------:R-:W-:Y:S01]  /*54f60*/  STL [R1+0x1cf0], R102 ;  /* 0x001cf06601007387 */ /* 0x000fe20000100800 */
[----:B-1----:R-:W-:Y:S01]  /*54f70*/  IMAD.MOV.U32 R110, RZ, RZ, R102 ;  /* 0x000000ffff6e7224 */ /* 0x002fe200078e0066 */
[----:B--2---:R-:W-:Y:S02]  /*54f80*/  MOV R111, R108 ;  /* 0x0000006c006f7202 */ /* 0x004fe40000000f00 */
[----:B------:R-:W-:-:S03]  /*54f90*/  IADD3 R107, P3, R107, R4, RZ ;  /* 0x000000046b6b7210 */ /* 0x000fc60007f7e0ff */
[----:B------:R1:W-:Y:S02]  /*54fa0*/  LDGSTS.E [R3+0x2c004], desc[UR60][R110.64], P0 ;  /* 0x2c0040006e037fae */ /* 0x0003e4000812187c */
[----:B------:R-:W-:Y:S02]  /*54fb0*/  IMAD.X R109, R109, 0x1, R0, P3 ;  /* 0x000000016d6d7824 */ /* 0x000fe400018e0600 */
[----:B------:R2:W-:Y:S04]  /*54fc0*/  STL [R1+0x1cec], R108 ;  /* 0x001cec6c01007387 */ /* 0x0005e80000100800 */
[----:B------:R-:W-:Y:S04]  /*54fd0*/  STL [R1+0x1cf8], R107 ;  /* 0x001cf86b01007387 */ /* 0x000fe80000100800 */
[----:B------:R2:W-:Y:S01]  /*54fe0*/  STL [R1+0x1cf4], R109 ;  /* 0x001cf46d01007387 */ /* 0x0005e20000100800 */
[----:B-1----:R-:W-:-:S02]  /*54ff0*/  IMAD.MOV.U32 R110, RZ, RZ, R107 ;  /* 0x000000ffff6e7224 */ /* 0x002fc400078e006b */
[----:B------:R-:W-:Y:S01]  /*55000*/  IMAD.MOV.U32 R111, RZ, RZ, R109 ;  /* 0x000000ffff6f7224 */ /* 0x000fe200078e006d */
[----:B--2---:R-:W2:Y:S04]  /*55010*/  LDL.LU R108, [R1+0x1d18] ;  /* 0x001d1800016c7983 */ /* 0x004ea80000300800 */
[----:B------:R-:W2:Y:S04]  /*55020*/  LDL.LU R102, [R1+0x1d20] ;  /* 0x001d200001667983 */ /* 0x000ea80000300800 */
[----:B------:R-:W2:Y:S04]  /*55030*/  LDL.LU R109, [R1+0x1d14] ;  /* 0x001d1400016d7983 */ /* 0x000ea80000300800 */
[----:B------:R-:W2:Y:S04]  /*55040*/  LDL.LU R107, [R1+0x1d1c] ;  /* 0x001d1c00016b7983 */ /* 0x000ea80000300800 */
[----:B------:R1:W-:Y:S01]  /*55050*/  LDGSTS.E [R3+0x20008], desc[UR60][R110.64], P1 ;  /* 0x200080006e037fae */ /* 0x0003e2000892187c */
[----:B----4-:R-:W-:-:S05]  /*55060*/  IADD3 R9, P0, R9, R4, RZ ;  /* 0x0000000409097210 */ /* 0x010fca0007f1e0ff */
[----:B---3--:R-:W-:Y:S01]  /*55070*/  IMAD.X R106, R106, 0x1, R0, P0 ;  /* 0x000000016a6a7824 */ /* 0x008fe200000e0600 */
[----:B------:R3:W-:Y:S01]  /*55080*/  STL [R1+0x1d00], R9 ;  /* 0x001d000901007387 */ /* 0x0007e20000100800 */
[----:B-1----:R-:W-:-:S03]  /*55090*/  IMAD.MOV.U32 R110, RZ, RZ, R9 ;  /* 0x000000ffff6e7224 */ /* 0x002fc600078e0009 */
[----:B------:R1:W-:Y:S01]  /*550a0*/  STL [R1+0x1cfc], R106 ;  /* 0x001cfc6a01007387 */ /* 0x0003e20000100800 */
[----:B------:R-:W-:-:S04]  /*550b0*/  IADD3 R104, P2, R104, R4, RZ ;  /* 0x0000000468687210 */ /* 0x000fc80007f5e0ff */
[----:B------:R-:W-:Y:S01]  /*550c0*/  IADD3.X R105, R105, R0, RZ, P2, !PT ;  /* 0x0000000069697210 */ /* 0x000fe200017fe4ff */
[----:B------:R4:W-:Y:S04]  /*550d0*/  STL [R1+0x1d08], R104 ;  /* 0x001d086801007387 */ /* 0x0009e80000100800 */
[----:B---3--:R-:W3:Y:S01]  /*550e0*/  LDL.LU R9, [R1+0x1d28] ;  /* 0x001d280001097983 */ /* 0x008ee20000300800 */
[----:B------:R-:W-:-:S03]  /*550f0*/  IMAD.MOV.U32 R111, RZ, RZ, R106 ;  /* 0x000000ffff6f7224 */ /* 0x000fc600078e006a */
[----:B------:R4:W-:Y:S04]  /*55100*/  STL [R1+0x1d04], R105 ;  /* 0x001d046901007387 */ /* 0x0009e80000100800 */
[----:B-1----:R-:W3:Y:S01]  /*55110*/  LDL.LU R106, [R1+0x1d24] ;  /* 0x001d2400016a7983 */ /* 0x002ee20000300800 */
[----:B------:R-:W-:-:S03]  /*55120*/  UISETP.GT.AND UP1, UPT, UR6, 0x43, UPT ;  /* 0x000000430600788c */ /* 0x000fc6000bf24270 */
[----:B------:R-:W-:Y:S01]  /*55130*/  LDGSTS.E [R3+0x24008], desc[UR60][R110.64], P1 ;  /* 0x240080006e037fae */ /* 0x000fe2000892187c */
[----:B------:R-:W-:-:S03]  /*55140*/  USEL UR4, URZ, 0x4, !UP1 ;  /* 0x000000043f047887 */ /* 0x000fc6000c800000 */
[----:B------:R4:W-:Y:S01]  /*55150*/  LDGSTS.E [R3+0x28008], desc[UR60][R104.64], P1 ;  /* 0x2800800068037fae */ /* 0x0009e2000892187c */
[----:B------:R-:W-:Y:S01]  /*55160*/  USEL UR4, UR4, URZ, !UP0 ;  /* 0x0000003f04047287 */ /* 0x000fe2000c000000 */
[----:B------:R-:W-:-:S05]  /*55170*/  IADD3 R11, P0, R11, R4, RZ ;  /* 0x000000040b0b7210 */ /* 0x000fca0007f1e0ff */
[----:B------:R-:W-:Y:S01]  /*55180*/  IMAD.X R103, R103, 0x1, R0, P0 ;  /* 0x0000000167677824 */ /* 0x000fe200000e0600 */
[----:B------:R-:W-:Y:S04]  /*55190*/  STL [R1+0x1d10], R11 ;  /* 0x001d100b01007387 */ /* 0x000fe80000100800 */
[----:B------:R1:W-:Y:S04]  /*551a0*/  STL [R1+0x1d0c], R103 ;  /* 0x001d0c6701007387 */ /* 0x0003e80000100800 */
[----:B------:R-:W3:Y:S01]  /*551b0*/  LDL.LU R112, [R1+0x1d30] ;  /* 0x001d300001707983 */ /* 0x000ee20000300800 */
[----:B----4-:R-:W-:Y:S01]  /*551c0*/  MOV R104, R11 ;  /* 0x0000000b00687202 */ /* 0x010fe20000000f00 */
[----:B------:R-:W-:-:S02]  /*551d0*/  IMAD.MOV.U32 R105, RZ, RZ, R103 ;  /* 0x000000ffff697224 */ /* 0x000fc400078e0067 */
[----:B------:R-:W4:Y:S04]  /*551e0*/  LDL.LU R110, [R1+0x20b8] ;  /* 0x0020b800016e7983 */ /* 0x000f280000300800 */
[----:B------:R-:W4:Y:S01]  /*551f0*/  LDL.LU R113, [R1+0x1d2c] ;  /* 0x001d2c0001717983 */ /* 0x000f220000300800 */
[----:B------:R-:W-:-:S03]  /*55200*/  ISETP.NE.U32.AND P0, PT, RZ, UR4, PT ;  /* 0x00000004ff007c0c */ /* 0x000fc6000bf05070 */
[----:B------:R-:W-:Y:S04]  /*55210*/  LDGSTS.E [R3+0x2c008], desc[UR60][R104.64], P1 ;  /* 0x2c00800068037fae */ /* 0x000fe8000892187c */
[----:B------:R-:W4:Y:S04]  /*55220*/  LDL.LU R111, [R1+0x20b4] ;  /* 0x0020b400016f7983 */ /* 0x000f280000300800 */
[----:B------:R-:W4:Y:S04]  /*55230*/  LDL.LU R105, [R1+0x20bc] ;  /* 0x0020bc0001697983 */ /* 0x000f280000300800 */
[----:B------:R-:W4:Y:S04]  /*55240*/  LDL.LU R104, [R1+0x20c0] ;  /* 0x0020c00001687983 */ /* 0x000f280000300800 */
[----:B-1----:R-:W4:Y:S04]  /*55250*/  LDL.LU R103, [R1+0x20c4] ;  /* 0x0020c40001677983 */ /* 0x002f280000300800 */
[----:B------:R-:W4:Y:S01]  /*55260*/  LDL.LU R11, [R1+0x20c8] ;  /* 0x0020c800010b7983 */ /* 0x000f220000300800 */
[----:B--2---:R-:W-:-:S02]  /*55270*/  IADD3 R108, P1, R108, R4, RZ ;  /* 0x000000046c6c7210 */ /* 0x004fc40007f3e0ff */
[----:B------:R-:W-:-:S03]  /*55280*/  IADD3 R102, P2, R102, R4, RZ ;  /* 0x0000000466667210 */ /* 0x000fc60007f5e0ff */
[--C-:B------:R-:W-:Y:S01]  /*55290*/  IMAD.X R109, R109, 0x1, R0.reuse, P1 ;  /* 0x000000016d6d7824 */ /* 0x100fe200008e0600 */
[----:B------:R1:W-:Y:S01]  /*552a0*/  STL [R1+0x1d18], R108 ;  /* 0x001d186c01007387 */ /* 0x0003e20000100800 */
[----:B------:R-:W-:-:S03]  /*552b0*/  IMAD.X R107, R107, 0x1, R0, P2 ;  /* 0x000000016b6b7824 */ /* 0x000fc600010e0600 */
[----:B------:R2:W-:Y:S04]  /*552c0*/  STL [R1+0x1d14], R109 ;  /* 0x001d146d01007387 */ /* 0x0005e80000100800 */
[----:B------:R1:W-:Y:S04]  /*552d0*/  LDGSTS.E [R3+0x2000c], desc[UR60][R108.64], P0 ;  /* 0x2000c0006c037fae */ /* 0x0003e8000812187c */
[----:B------:R2:W-:Y:S04]  /*552e0*/  STL [R1+0x1d20], R102 ;  /* 0x001d206601007387 */ /* 0x0005e80000100800 */
[----:B------:R-:W-:Y:S01]  /*552f0*/  STL [R1+0x1d1c], R107 ;  /* 0x001d1c6b01007387 */ /* 0x000fe20000100800 */
[----:B-1----:R-:W-:Y:S01]  /*55300*/  MOV R108, R102 ;  /* 0x00000066006c7202 */ /* 0x002fe20000000f00 */
[----:B--2---:R-:W-:-:S02]  /*55310*/  IMAD.MOV.U32 R109, RZ, RZ, R107 ;  /* 0x000000ffff6d7224 */ /* 0x004fc400078e006b */
[----:B------:R-:W2:Y:S04]  /*55320*/  LDL.LU R102, [R1+0x20d0] ;  /* 0x0020d00001667983 */ /* 0x000ea80000300800 */
[----:B------:R1:W-:Y:S01]  /*55330*/  LDGSTS.E [R3+0x2400c], desc[UR60][R108.64], P0 ;  /* 0x2400c0006c037fae */ /* 0x0003e2000812187c */
[----:B---3--:R-:W-:-:S05]  /*55340*/  IADD3 R9, P1, R9, R4, RZ ;  /* 0x0000000409097210 */ /* 0x008fca0007f3e0ff */
[----:B------:R-:W-:Y:S01]  /*55350*/  IMAD.X R106, R106, 0x1, R0, P1 ;  /* 0x000000016a6a7824 */ /* 0x000fe200008e0600 */
[----:B------:R-:W-:Y:S04]  /*55360*/  STL [R1+0x1d28], R9 ;  /* 0x001d280901007387 */ /* 0x000fe80000100800 */
[----:B------:R3:W-:Y:S01]  /*55370*/  STL [R1+0x1d24], R106 ;  /* 0x001d246a01007387 */ /* 0x0007e20000100800 */
[----:B-1----:R-:W-:-:S03]  /*55380*/  MOV R109, R106 ;  /* 0x0000006a006d7202 */ /* 0x002fc60000000f00 */
[----:B---3--:R-:W3:Y:S01]  /*55390*/  LDL.LU R106, [R1+0x20cc] ;  /* 0x0020cc00016a7983 */ /* 0x008ee20000300800 */
[----:B------:R-:W-:-:S04]  /*553a0*/  UISETP.GT.AND UP1, UPT, UR6, 0x60, UPT ;  /* 0x000000600600788c */ /* 0x000fc8000bf24270 */
[----:B------:R-:W-:Y:S01]  /*553b0*/  USEL UR4, URZ, 0x4, !UP1 ;  /* 0x000000043f047887 */ /* 0x000fe2000c800000 */
[----:B------:R-:W-:-:S03]  /*553c0*/  IMAD.MOV.U32 R108, RZ, RZ, R9 ;  /* 0x000000ffff6c7224 */ /* 0x000fc600078e0009 */
[----:B------:R-:W-:Y:S02]  /*553d0*/  USEL UR4, UR4, URZ, !UP0 ;  /* 0x0000003f04047287 */ /* 0x000fe4000c000000 */
[----:B------:R-:W-:Y:S04]  /*553e0*/  LDGSTS.E [R3+0x2800c], desc[UR60][R108.64], P0 ;  /* 0x2800c0006c037fae */ /* 0x000fe8000812187c */
[----:B------:R-:W-:Y:S01]  /*553f0*/  ISETP.NE.U32.AND P1, PT, RZ, UR4, PT ;  /* 0x00000004ff007c0c */ /* 0x000fe2000bf25070 */
[----:B------:R-:W3:Y:S04]  /*55400*/  LDL.LU R109, [R1+0x20d4] ;  /* 0x0020d400016d7983 */ /* 0x000ee80000300800 */
[----:B------:R-:W3:Y:S04]  /*55410*/  LDL.LU R108, [R1+0x20d8] ;  /* 0x0020d800016c7983 */ /* 0x000ee80000300800 */
[----:B------:R-:W3:Y:S04]  /*55420*/  LDL.LU R107, [R1+0x20dc] ;  /* 0x0020dc00016b7983 */ /* 0x000ee80000300800 */
[----:B------:R-:W3:Y:S01]  /*55430*/  LDL.LU R9, [R1+0x20e0] ;  /* 0x0020e00001097983 */ /* 0x000ee20000300800 */
[----:B------:R-:W-:-:S02]  /*55440*/  IADD3 R112, P2, R112, R4, RZ ;  /* 0x0000000470707210 */ /* 0x000fc40007f5e0ff */
[----:B----4-:R-:W-:-:S03]  /*55450*/  IADD3 R110, P3, R110, R4, RZ ;  /* 0x000000046e6e7210 */ /* 0x010fc60007f7e0ff */
[----:B------:R-:W-:-:S05]  /*55460*/  IMAD.X R113, R113, 0x1, R0, P2 ;  /* 0x0000000171717824 */ /* 0x000fca00010e0600 */
[----:B------:R-:W-:Y:S01]  /*55470*/  LDGSTS.E [R3+0x2c00c], desc[UR60][R112.64], P0 ;  /* 0x2c00c00070037fae */ /* 0x000fe2000812187c */
[----:B------:R-:W-:-:S03]  /*55480*/  IMAD.X R111, R111, 0x1, R0, P3 ;  /* 0x000000016f6f7824 */ /* 0x000fc600018e0600 */
[----:B------:R-:W-:Y:S04]  /*55490*/  STL [R1+0x1d30], R112 ;  /* 0x001d307001007387 */ /* 0x000fe80000100800 */
[----:B------:R-:W-:Y:S01]  /*554a0*/  STL [R1+0x1d2c], R113 ;  /* 0x001d2c7101007387 */ /* 0x000fe20000100800 */
[----:B------:R-:W-:-:S03]  /*554b0*/  IADD3 R104, P0, R104, R4, RZ ;  /* 0x0000000468687210 */ /* 0x000fc60007f1e0ff */
[----:B------:R1:W-:Y:S02]  /*554c0*/  STL [R1+0x20b8], R110 ;  /* 0x0020b86e01007387 */ /* 0x0003e40000100800 */
[----:B------:R-:W-:Y:S02]  /*554d0*/  IMAD.X R105, R105, 0x1, R0, P0 ;  /* 0x0000000169697824 */ /* 0x000fe400000e0600 */
[----:B------:R-:W-:Y:S01]  /*554e0*/  STL [R1+0x20b4], R111 ;  /* 0x0020b46f01007387 */ /* 0x000fe20000100800 */
[----:B------:R-:W-:-:S03]  /*554f0*/  IADD3 R11, P2, R11, R4, RZ ;  /* 0x000000040b0b7210 */ /* 0x000fc60007f5e0ff */
[----:B------:R4:W-:Y:S01]  /*55500*/  STL [R1+0x20c0], R104 ;  /* 0x0020c06801007387 */ /* 0x0009e20000100800 */
[----:B------:R-:W-:-:S03]  /*55510*/  IADD3.X R103, R103, R0, RZ, P2, !PT ;  /* 0x0000000067677210 */ /* 0x000fc600017fe4ff */
[----:B------:R1:W-:Y:S04]  /*55520*/  LDGSTS.E [R3+0x30000], desc[UR60][R110.64], P1 ;  /* 0x300000006e037fae */ /* 0x0003e8000892187c */
[----:B------:R4:W-:Y:S04]  /*55530*/  STL [R1+0x20bc], R105 ;  /* 0x0020bc6901007387 */ /* 0x0009e80000100800 */
[----:B------:R-:W-:Y:S01]  /*55540*/  STL [R1+0x20c8], R11 ;  /* 0x0020c80b01007387 */ /* 0x000fe20000100800 */
[----:B-1----:R-:W-:-:S03]  /*55550*/  IMAD.MOV.U32 R110, RZ, RZ, R104 ;  /* 0x000000ffff6e7224 */ /* 0x002fc600078e0068 */
[----:B----4-:R-:W4:Y:S01]  /*55560*/  LDL.LU R104, [R1+0x20e8] ;  /* 0x0020e80001687983 */ /* 0x010f220000300800 */
[----:B------:R-:W-:-:S03]  /*55570*/  IMAD.MOV.U32 R111, RZ, RZ, R105 ;  /* 0x000000ffff6f7224 */ /* 0x000fc600078e0069 */
[----:B------:R1:W-:Y:S04]  /*55580*/  STL [R1+0x20c4], R103 ;  /* 0x0020c46701007387 */ /* 0x0003e80000100800 */
[----:B------:R-:W4:Y:S04]  /*55590*/  LDL.LU R105, [R1+0x20e4] ;  /* 0x0020e40001697983 */ /* 0x000f280000300800 */
[----:B------:R1:W-:Y:S02]  /*555a0*/  LDGSTS.E [R3+0x34000], desc[UR60][R110.64], P1 ;  /* 0x340000006e037fae */ /* 0x0003e4000892187c */
[----:B-1----:R-:W-:Y:S01]  /*555b0*/  IMAD.MOV.U32 R110, RZ, RZ, R11 ;  /* 0x000000ffff6e7224 */ /* 0x002fe200078e000b */
[----:B------:R-:W-:-:S02]  /*555c0*/  MOV R111, R103 ;  /* 0x00000067006f7202 */ /* 0x000fc40000000f00 */
[----:B------:R-:W4:Y:S04]  /*555d0*/  LDL.LU R103, [R1+0x20f0] ;  /* 0x0020f00001677983 */ /* 0x000f280000300800 */
[----:B------:R-:W4:Y:S01]  /*555e0*/  LDL.LU R11, [R1+0x20f8] ;  /* 0x0020f800010b7983 */ /* 0x000f220000300800 */
[----:B--2---:R-:W-:-:S03]  /*555f0*/  IADD3 R102, P0, R102, R4, RZ ;  /* 0x0000000466667210 */ /* 0x004fc60007f1e0ff */
[----:B------:R1:W-:Y:S04]  /*55600*/  LDGSTS.E [R3+0x38000], desc[UR60][R110.64], P1 ;  /* 0x380000006e037fae */ /* 0x0003e8000892187c */
[----:B------:R-:W-:Y:S01]  /*55610*/  STL [R1+0x20d0], R102 ;  /* 0x0020d06601007387 */ /* 0x000fe20000100800 */
[----:B-1----:R-:W-:Y:S02]  /*55620*/  IMAD.MOV.U32 R110, RZ, RZ, R102 ;  /* 0x000000ffff6e7224 */ /* 0x002fe400078e0066 */
[----:B---3--:R-:W-:-:S04]  /*55630*/  IMAD.X R106, R106, 0x1, R0, P0 ;  /* 0x000000016a6a7824 */ /* 0x008fc800000e0600 */
[----:B------:R-:W-:Y:S01]  /*55640*/  IMAD.MOV.U32 R111, RZ, RZ, R106 ;  /* 0x000000ffff6f7224 */ /* 0x000fe200078e006a */
[----:B------:R1:W-:Y:S01]  /*55650*/  STL [R1+0x20cc], R106 ;  /* 0x0020cc6a01007387 */ /* 0x0003e20000100800 */
[----:B------:R-:W-:-:S03]  /*55660*/  UISETP.GT.AND UP1, UPT, UR6, 0x61, UPT ;  /* 0x000000610600788c */ /* 0x000fc6000bf24270 */
[----:B------:R-:W-:Y:S04]  /*55670*/  LDGSTS.E [R3+0x3c000], desc[UR60][R110.64], P1 ;  /* 0x3c0000006e037fae */ /* 0x000fe8000892187c */
[----:B-1----:R-:W2:Y:S04]  /*55680*/  LDL.LU R106, [R1+0x20ec] ;  /* 0x0020ec00016a7983 */ /* 0x002ea80000300800 */
[----:B------:R-:W3:Y:S01]  /*55690*/  LDL.LU R102, [R1+0x20f4] ;  /* 0x0020f40001667983 */ /* 0x000ee20000300800 */
[----:B------:R-:W-:-:S04]  /*556a0*/  USEL UR4, URZ, 0x4, !UP1 ;  /* 0x000000043f047887 */ /* 0x000fc8000c800000 */
[----:B------:R-:W-:Y:S01]  /*556b0*/  USEL UR4, UR4, URZ, !UP0 ;  /* 0x0000003f04047287 */ /* 0x000fe2000c000000 */
[----:B------:R-:W-:-:S05]  /*556c0*/  IADD3 R108, P1, R108, R4, RZ ;  /* 0x000000046c6c7210 */ /* 0x000fca0007f3e0ff */
[----:B------:R-:W-:Y:S02]  /*556d0*/  ISETP.NE.U32.AND P0, PT, RZ, UR4, PT ;  /* 0x00000004ff007c0c */ /* 0x000fe4000bf05070 */
[----:B------:R-:W-:Y:S02]  /*556e0*/  IADD3.X R109, R109, R0, RZ, P1, !PT ;  /* 0x000000006d6d7210 */ /* 0x000fe40000ffe4ff */
[----:B------:R-:W-:Y:S01]  /*556f0*/  IADD3 R9, P2, R9, R4, RZ ;  /* 0x0000000409097210 */ /* 0x000fe20007f5e0ff */
[----:B------:R1:W-:Y:S04]  /*55700*/  STL [R1+0x20d8], R108 ;  /* 0x0020d86c01007387 */ /* 0x0003e80000100800 */
[----:B------:R-:W-:Y:S01]  /*55710*/  IMAD.X R107, R107, 0x1, R0, P2 ;  /* 0x000000016b6b7824 */ /* 0x000fe200010e0600 */
[----:B------:R1:W-:Y:S04]  /*55720*/  STL [R1+0x20d4], R109 ;  /* 0x0020d46d01007387 */ /* 0x0003e80000100800 */
[----:B------:R1:W-:Y:S04]  /*55730*/  STL [R1+0x20e0], R9 ;  /* 0x0020e00901007387 */ /* 0x0003e80000100800 */
[----:B------:R-:W-:Y:S04]  /*55740*/  STL [R1+0x20dc], R107 ;  /* 0x0020dc6b01007387 */ /* 0x000fe80000100800 */
[----:B------:R-:W3:Y:S04]  /*55750*/  LDL.LU R112, [R1+0x2100] ;  /* 0x0021000001707983 */ /* 0x000ee80000300800 */
[----:B------:R1:W-:Y:S04]  /*55760*/  LDGSTS.E [R3+0x30004], desc[UR60][R108.64], P0 ;  /* 0x300040006c037fae */ /* 0x0003e8000812187c */
[----:B------:R-:W3:Y:S04]  /*55770*/  LDL.LU R110, [R1+0x2108] ;  /* 0x00210800016e7983 */ /* 0x000ee80000300800 */
[----:B------:R-:W3:Y:S01]  /*55780*/  LDL.LU R113, [R1+0x20fc] ;  /* 0x0020fc0001717983 */ /* 0x000ee20000300800 */
[----:B-1----:R-:W-:-:S03]  /*55790*/  IMAD.MOV.U32 R108, RZ, RZ, R9 ;  /* 0x000000ffff6c7224 */ /* 0x002fc600078e0009 */
[----:B------:R-:W3:Y:S01]  /*557a0*/  LDL.LU R111, [R1+0x2104] ;  /* 0x00210400016f7983 */ /* 0x000ee20000300800 */
[----:B------:R-:W-:-:S03]  /*557b0*/  IMAD.MOV.U32 R109, RZ, RZ, R107 ;  /* 0x000000ffff6d7224 */ /* 0x000fc600078e006b */
[----:B------:R-:W3:Y:S04]  /*557c0*/  LDL.LU R9, [R1+0x2110] ;  /* 0x0021100001097983 */ /* 0x000ee80000300800 */
[----:B------:R1:W-:Y:S01]  /*557d0*/  LDGSTS.E [R3+0x34004], desc[UR60][R108.64], P0 ;  /* 0x340040006c037fae */ /* 0x0003e2000812187c */
[----:B----4-:R-:W-:-:S04]  /*557e0*/  IADD3 R104, P1, R104, R4, RZ ;  /* 0x0000000468687210 */ /* 0x010fc80007f3e0ff */
[----:B------:R-:W-:Y:S01]  /*557f0*/  IADD3.X R105, R105, R0, RZ, P1, !PT ;  /* 0x0000000069697210 */ /* 0x000fe20000ffe4ff */
[----:B------:R4:W-:Y:S01]  /*55800*/  STL [R1+0x20e8], R104 ;  /* 0x0020e86801007387 */ /* 0x0009e20000100800 */
[----:B-1----:R-:W-:-:S03]  /*55810*/  IMAD.MOV.U32 R108, RZ, RZ, R104 ;  /* 0x000000ffff6c7224 */ /* 0x002fc600078e0068 */
[----:B------:R1:W-:Y:S01]  /*55820*/  STL [R1+0x20e4], R105 ;  /* 0x0020e46901007387 */ /* 0x0003e20000100800 */
[----:B------:R-:W-:-:S03]  /*55830*/  IMAD.MOV.U32 R109, RZ, RZ, R105 ;  /* 0x000000ffff6d7224 */ /* 0x000fc600078e0069 */
[----:B----4-:R-:W4:Y:S04]  /*55840*/  LDL.LU R104, [R1+0x210c] ;  /* 0x00210c0001687983 */ /* 0x010f280000300800 */
[----:B------:R1:W-:Y:S01]  /*55850*/  LDGSTS.E [R3+0x38004], desc[UR60][R108.64], P0 ;  /* 0x380040006c037fae */ /* 0x0003e2000812187c */
[----:B------:R-:W-:-:S03]  /*55860*/  IADD3 R103, P2, R103, R4, RZ ;  /* 0x0000000467677210 */ /* 0x000fc60007f5e0ff */
[----:B-1----:R-:W4:Y:S01]  /*55870*/  LDL.LU R105, [R1+0x2118] ;  /* 0x0021180001697983 */ /* 0x002f220000300800 */
[----:B------:R-:W-:-:S03]  /*55880*/  IADD3 R11, P3, R11, R4, RZ ;  /* 0x000000040b0b7210 */ /* 0x000fc60007f7e0ff */
[----:B------:R-:W4:Y:S01]  /*55890*/  LDL.LU R107, [R1+0x2120] ;  /* 0x00212000016b7983 */ /* 0x000f220000300800 */
[----:B------:R-:W-:-:S03]  /*558a0*/  IMAD.MOV.U32 R108, RZ, RZ, R103 ;  /* 0x000000ffff6c7224 */ /* 0x000fc600078e0067 */
[----:B------:R1:W-:Y:S01]  /*558b0*/  STL [R1+0x20f0], R103 ;  /* 0x0020f06701007387 */ /* 0x0003e20000100800 */
[----:B--2---:R-:W-:Y:S01]  /*558c0*/  IMAD.X R106, R106, 0x1, R0, P2 ;  /* 0x000000016a6a7824 */ /* 0x004fe200010e0600 */
[----:B---3--:R-:W-:-:S03]  /*558d0*/  IADD3.X R102, R102, R0, RZ, P3, !PT ;  /* 0x0000000066667210 */ /* 0x008fc60001ffe4ff */
[----:B------:R-:W-:Y:S01]  /*558e0*/  IMAD.MOV.U32 R109, RZ, RZ, R106 ;  /* 0x000000ffff6d7224 */ /* 0x000fe200078e006a */
[----:B------:R2:W-:Y:S04]  /*558f0*/  STL [R1+0x20ec], R106 ;  /* 0x0020ec6a01007387 */ /* 0x0005e80000100800 */
[----:B------:R-:W-:Y:S04]  /*55900*/  STL [R1+0x20f8], R11 ;  /* 0x0020f80b01007387 */ /* 0x000fe80000100800 */
[----:B------:R-:W-:Y:S04]  /*55910*/  LDGSTS.E [R3+0x3c004], desc[UR60][R108.64], P0 ;  /* 0x3c0040006c037fae */ /* 0x000fe8000812187c */
[----:B------:R3:W-:Y:S04]  /*55920*/  STL [R1+0x20f4], R102 ;  /* 0x0020f46601007387 */ /* 0x0007e80000100800 */
[----:B------:R-:W4:Y:S04]  /*55930*/  LDL.LU R108, [R1+0x2114] ;  /* 0x00211400016c7983 */ /* 0x000f280000300800 */
[----:B------:R-:W4:Y:S01]  /*55940*/  LDL.LU R109, [R1+0x211c] ;  /* 0x00211c00016d7983 */ /* 0x000f220000300800 */
[----:B------:R-:W-:Y:S01]  /*55950*/  UISETP.GT.AND UP1, UPT, UR6, 0x62, UPT ;  /* 0x000000620600788c */ /* 0x000fe2000bf24270 */
[----:B-1----:R-:W-:-:S02]  /*55960*/  IMAD.MOV.U32 R103, RZ, RZ, R102 ;  /* 0x000000ffff677224 */ /* 0x002fc400078e0066 */
[----:B--2---:R-:W2:Y:S01]  /*55970*/  LDL.LU R106, [R1+0x2124] ;  /* 0x00212400016a7983 */ /* 0x004ea20000300800 */
[----:B------:R-:W-:-:S04]  /*55980*/  USEL UR4, URZ, 0x4, !UP1 ;  /* 0x000000043f047887 */ /* 0x000fc8000c800000 */
[----:B------:R-:W-:-:S06]  /*55990*/  USEL UR4, UR4, URZ, !UP0 ;  /* 0x0000003f04047287 */ /* 0x000fcc000c000000 */
[----:B------:R-:W-:Y:S02]  /*559a0*/  ISETP.NE.U32.AND P1, PT, RZ, UR4, PT ;  /* 0x00000004ff007c0c */ /* 0x000fe4000bf25070 */
[----:B---3--:R-:W-:Y:S02]  /*559b0*/  MOV R102, R11 ;  /* 0x0000000b00667202 */ /* 0x008fe40000000f00 */
[----:B------:R-:W-:-:S09]  /*559c0*/  IADD3 R112, P0, R112, R4, RZ ;  /* 0x0000000470707210 */ /* 0x000fd20007f1e0ff */
[----:B------:R-:W-:Y:S04]  /*559d0*/  LDGSTS.E [R3+0x30008], desc[UR60][R102.64], P1 ;  /* 0x3000800066037fae */ /* 0x000fe8000892187c */
[----:B------:R-:W3:Y:S04]  /*559e0*/  LDL.LU R102, [R1+0x2128] ;  /* 0x0021280001667983 */ /* 0x000ee80000300800 */
[----:B------:R-:W2:Y:S04]  /*559f0*/  LDL.LU R103, [R1+0x212c] ;  /* 0x00212c0001677983 */ /* 0x000ea80000300800 */
[----:B------:R-:W2:Y:S01]  /*55a00*/  LDL.LU R11, [R1+0x2130] ;  /* 0x00213000010b7983 */ /* 0x000ea20000300800 */
[-C--:B------:R-:W-:Y:S01]  /*55a10*/  IADD3 R110, P2, R110, R4.reuse, RZ ;  /* 0x000000046e6e7210 */ /* 0x080fe20007f5e0ff */
[--C-:B------:R-:W-:Y:S01]  /*55a20*/  IMAD.X R113, R113, 0x1, R0.reuse, P0 ;  /* 0x0000000171717824 */ /* 0x100fe200000e0600 */
[----:B------:R-:W-:Y:S01]  /*55a30*/  IADD3 R9, P0, R9, R4, RZ ;  /* 0x0000000409097210 */ /* 0x000fe20007f1e0ff */
[----:B------:R-:W-:Y:S02]  /*55a40*/  STL [R1+0x2100], R112 ;  /* 0x0021007001007387 */ /* 0x000fe40000100800 */
[----:B------:R-:W-:-:S02]  /*55a50*/  IMAD.X R111, R111, 0x1, R0, P2 ;  /* 0x000000016f6f7824 */ /* 0x000fc400010e0600 */
[----:B------:R-:W-:Y:S04]  /*55a60*/  STL [R1+0x20fc], R113 ;  /* 0x0020fc7101007387 */ /* 0x000fe80000100800 */
[----:B------:R1:W-:Y:S04]  /*55a70*/  STL [R1+0x2108], R110 ;  /* 0x0021086e01007387 */ /* 0x0003e80000100800 */
[----:B------:R-:W-:Y:S04]  /*55a80*/  LDGSTS.E [R3+0x34008], desc[UR60][R112.64], P1 ;  /* 0x3400800070037fae */ /* 0x000fe8000892187c */
[----:B------:R1:W-:Y:S04]  /*55a90*/  STL [R1+0x2104], R111 ;  /* 0x0021046f01007387 */ /* 0x0003e80000100800 */
[----:B------:R1:W-:Y:S01]  /*55aa0*/  LDGSTS.E [R3+0x38008], desc[UR60][R110.64], P1 ;  /* 0x380080006e037fae */ /* 0x0003e2000892187c */
[----:B----4-:R-:W-:-:S03]  /*55ab0*/  IMAD.X R104, R104, 0x1, R0, P0 ;  /* 0x0000000168687824 */ /* 0x010fc600000e0600 */
[----:B------:R-:W-:Y:S01]  /*55ac0*/  STL [R1+0x2110], R9 ;  /* 0x0021100901007387 */ /* 0x000fe20000100800 */
[----:B-1----:R-:W-:Y:S01]  /*55ad0*/  MOV R110, R9 ;  /* 0x00000009006e7202 */ /* 0x002fe20000000f00 */
[----:B------:R-:W-:Y:S02]  /*55ae0*/  IMAD.MOV.U32 R111, RZ, RZ, R104 ;  /* 0x000000ffff6f7224 */ /* 0x000fe400078e0068 */
[----:B------:R1:W-:Y:S04]  /*55af0*/  STL [R1+0x210c], R104 ;  /* 0x00210c6801007387 */ /* 0x0003e80000100800 */
[----:B------:R-:W-:Y:S01]  /*55b00*/  LDGSTS.E [R3+0x3c008], desc[UR60][R110.64], P1 ;  /* 0x3c0080006e037fae */ /* 0x000fe2000892187c */
[-C--:B------:R-:W-:Y:S02]  /*55b10*/  IADD3 R105, P1, R105, R4.reuse, RZ ;  /* 0x0000000469697210 */ /* 0x080fe40007f3e0ff */
[----:B------:R-:W-:Y:S01]  /*55b20*/  IADD3 R107, P2, R107, R4, RZ ;  /* 0x000000046b6b7210 */ /* 0x000fe20007f5e0ff */
[----:B------:R-:W4:Y:S04]  /*55b30*/  LDL.LU R111, [R1+0x1534] ;  /* 0x00153400016f7983 */ /* 0x000f280000300800 */
[----:B------:R-:W4:Y:S04]  /*55b40*/  LDL.LU R110, [R1+0x1538] ;  /* 0x00153800016e7983 */ /* 0x000f280000300800 */
[----:B-1----:R-:W4:Y:S04]  /*55b50*/  LDL.LU R104, [R1+0x1540] ;  /* 0x0015400001687983 */ /* 0x002f280000300800 */
[----:B------:R-:W4:Y:S04]  /*55b60*/  LDL.LU R9, [R1+0x1548] ;  /* 0x0015480001097983 */ /* 0x000f280000300800 */
[----:B------:R-:W-:Y:S01]  /*55b70*/  STL [R1+0x2118], R105 ;  /* 0x0021186901007387 */ /* 0x000fe20000100800 */
[----:B------:R-:W-:Y:S01]  /*55b80*/  MOV R112, R105 ;  /* 0x0000006900707202 */ /* 0x000fe20000000f00 */
[----:B------:R-:W-:-:S02]  /*55b90*/  IMAD.X R108, R108, 0x1, R0, P1 ;  /* 0x000000016c6c7824 */ /* 0x000fc400008e0600 */
[----:B------:R-:W-:-:S03]  /*55ba0*/  IMAD.X R109, R109, 0x1, R0, P2 ;  /* 0x000000016d6d7824 */ /* 0x000fc600010e0600 */
[----:B------:R1:W-:Y:S01]  /*55bb0*/  STL [R1+0x2114], R108 ;  /* 0x0021146c01007387 */ /* 0x0003e20000100800 */
[----:B------:R-:W-:-:S03]  /*55bc0*/  IMAD.MOV.U32 R113, RZ, RZ, R108 ;  /* 0x000000ffff717224 */ /* 0x000fc600078e006c */
[----:B------:R2:W-:Y:S04]  /*55bd0*/  STL [R1+0x2120], R107 ;  /* 0x0021206b01007387 */ /* 0x0005e80000100800 */
[----:B------:R-:W-:Y:S04]  /*55be0*/  STL [R1+0x211c], R109 ;  /* 0x00211c6d01007387 */ /* 0x000fe80000100800 */
[----:B-1----:R-:W4:Y:S04]  /*55bf0*/  LDL.LU R108, [R1+0x153c] ;  /* 0x00153c00016c7983 */ /* 0x002f280000300800 */
[----:B------:R-:W4:Y:S01]  /*55c00*/  LDL.LU R105, [R1+0x1544] ;  /* 0x0015440001697983 */ /* 0x000f220000300800 */
[----:B------:R-:W-:-:S04]  /*55c10*/  UISETP.GT.AND UP1, UPT, UR6, 0x63, UPT ;  /* 0x000000630600788c */ /* 0x000fc8000bf24270 */
[----:B------:R-:W-:-:S04]  /*55c20*/  USEL UR4, URZ, 0x4, !UP1 ;  /* 0x000000043f047887 */ /* 0x000fc8000c800000 */
[----:B------:R-:W-:-:S06]  /*55c30*/  USEL UR4, UR4, URZ, !UP0 ;  /* 0x0000003f04047287 */ /* 0x000fcc000c000000 */
[----:B------:R-:W-:Y:S02]  /*55c40*/  ISETP.NE.U32.AND P0, PT, RZ, UR4, PT ;  /* 0x00000004ff007c0c */ /* 0x000fe4000bf05070 */
[----:B---3--:R-:W-:-:S04]  /*55c50*/  IADD3 R102, P1, R102, R4, RZ ;  /* 0x0000000466667210 */ /* 0x008fc80007f3e0ff */
[----:B--2---:R-:W-:-:S07]  /*55c60*/  IADD3.X R106, R106, R0, RZ, P1, !PT ;  /* 0x000000006a6a7210 */ /* 0x004fce0000ffe4ff */
[----:B------:R1:W-:Y:S01]  /*55c70*/  LDGSTS.E [R3+0x3000c], desc[UR60][R112.64], P0 ;  /* 0x3000c00070037fae */ /* 0x0003e2000812187c */
[----:B------:R-:W-:-:S03]  /*55c80*/  IADD3 R11, P2, R11, R4, RZ ;  /* 0x000000040b0b7210 */ /* 0x000fc60007f5e0ff */
[----:B------:R-:W-:Y:S02]  /*55c90*/  STL [R1+0x2128], R102 ;  /* 0x0021286601007387 */ /* 0x000fe40000100800 */
[----:B------:R-:W-:Y:S02]  /*55ca0*/  IMAD.X R103, R103, 0x1, R0, P2 ;  /* 0x0000000167677824 */ /* 0x000fe400010e0600 */
[----:B------:R2:W-:Y:S01]  /*55cb0*/  STL [R1+0x2124], R106 ;  /* 0x0021246a01007387 */ /* 0x0005e20000100800 */
[----:B-1----:R-:W-:-:S03]  /*55cc0*/  IMAD.MOV.U32 R112, RZ, RZ, R107 ;  /* 0x000000ffff707224 */ /* 0x002fc600078e006b */
[----:B------:R-:W-:Y:S01]  /*55cd0*/  STL [R1+0x2130], R11 ;  /* 0x0021300b01007387 */ /* 0x000fe20000100800 */
[----:B------:R-:W-:Y:S02]  /*55ce0*/  IMAD.MOV.U32 R113, RZ, RZ, R109 ;  /* 0x000000ffff717224 */ /* 0x000fe400078e006d */
[----:B------:R-:W-:Y:S01]  /*55cf0*/  IMAD.MOV.U32 R107, RZ, RZ, R106 ;  /* 0x000000ffff6b7224 */ /* 0x000fe200078e006a */
[----:B------:R1:W-:Y:S01]  /*55d00*/  STL [R1+0x212c], R103 ;  /* 0x00212c6701007387 */ /* 0x0003e20000100800 */
[----:B--2---:R-:W-:-:S03]  /*55d10*/  IMAD.MOV.U32 R106, RZ, RZ, R102 ;  /* 0x000000ffff6a7224 */ /* 0x004fc600078e0066 */
[----:B------:R-:W2:Y:S04]  /*55d20*/  LDL.LU R102, [R1+0x1550] ;  /* 0x0015500001667983 */ /* 0x000ea80000300800 */
[----:B------:R-:W-:Y:S01]  /*55d30*/  LDGSTS.E [R3+0x3400c], desc[UR60][R112.64], P0 ;  /* 0x3400c00070037fae */ /* 0x000fe2000812187c */
[----:B------:R-:W-:-:S03]  /*55d40*/  UISETP.GT.AND UP1, UPT, UR6, 0x4, UPT ;  /* 0x000000040600788c */ /* 0x000fc6000bf24270 */
[----:B------:R3:W-:Y:S01]  /*55d50*/  LDGSTS.E [R3+0x3800c], desc[UR60][R106.64], P0 ;  /* 0x3800c0006a037fae */ /* 0x0007e2000812187c */
[----:B------:R-:W-:Y:S01]  /*55d60*/  USEL UR4, URZ, 0x4, !UP1 ;  /* 0x000000043f047887 */ /* 0x000fe2000c800000 */
[----:B---3--:R-:W-:Y:S02]  /*55d70*/  IMAD.MOV.U32 R107, RZ, RZ, R103 ;  /* 0x000000ffff6b7224 */ /* 0x008fe400078e0067 */
[----:B-1----:R-:W3:Y:S01]  /*55d80*/  LDL.LU R103, [R1+0x154c] ;  /* 0x00154c0001677983 */ /* 0x002ee20000300800 */
[----:B------:R-:W-:Y:S01]  /*55d90*/  MOV R106, R11 ;  /* 0x0000000b006a7202 */ /* 0x000fe20000000f00 */
[----:B------:R-:W-:Y:S02]  /*55da0*/  USEL UR4, UR4, URZ, !UP0 ;  /* 0x0000003f04047287 */ /* 0x000fe4000c000000 */
[----:B------:R-:W3:Y:S04]  /*55db0*/  LDL.LU R109, [R1+0x1554] ;  /* 0x00155400016d7983 */ /* 0x000ee80000300800 */
[----:B------:R1:W-:Y:S01]  /*55dc0*/  LDGSTS.E [R3+0x3c00c], desc[UR60][R106.64], P0 ;  /* 0x3c00c0006a037fae */ /* 0x0003e2000812187c */
[----:B------:R-:W-:-:S03]  /*55dd0*/  ISETP.NE.U32.AND P0, PT, RZ, UR4, PT ;  /* 0x00000004ff007c0c */ /* 0x000fc6000bf05070 */
[----:B------:R-:W3:Y:S01]  /*55de0*/  LDL.LU R106, [R1+0x1558] ;  /* 0x00155800016a7983 */ /* 0x000ee20000300800 */
[----:B----4-:R-:W-:-:S03]  /*55df0*/  IADD3 R110, P1, R110, R4, RZ ;  /* 0x000000046e6e7210 */ /* 0x010fc60007f3e0ff */
[----:B------:R-:W4:Y:S04]  /*55e00*/  LDL.LU R107, [R1+0x155c] ;  /* 0x00155c00016b7983 */ /* 0x000f280000300800 */
[----:B------:R-:W4:Y:S01]  /*55e10*/  LDL.LU R11, [R1+0x1560] ;  /* 0x00156000010b7983 */ /* 0x000f220000300800 */
[----:B-1----:R-:W-:Y:S01]  /*55e20*/  LOP3.LUT R3, R6, 0x10, RZ, 0x3c, !PT ;  /* 0x0000001006037812 */ /* 0x002fe200078e3cff */
[----:B------:R-:W-:Y:S01]  /*55e30*/  IMAD.X R111, R111, 0x1, R0, P1 ;  /* 0x000000016f6f7824 */ /* 0x000fe200008e0600 */
[----:B------:R-:W-:-:S03]  /*55e40*/  IADD3 R104, P1, R104, R4, RZ ;  /* 0x0000000468687210 */ /* 0x000fc60007f3e0ff */
[----:B------:R-:W-:Y:S01]  /*55e50*/  VIADD R3, R3, UR5 ;  /* 0x0000000503037c36 */ /* 0x000fe20008000000 */
[----:B------:R-:W-:Y:S01]  /*55e60*/  IADD3 R9, P2, R9, R4, RZ ;  /* 0x0000000409097210 */ /* 0x000fe20007f5e0ff */
[----:B------:R1:W-:Y:S04]  /*55e70*/  STL [R1+0x1538], R110 ;  /* 0x0015386e01007387 */ /* 0x0003e80000100800 */
[----:B------:R1:W-:Y:S04]  /*55e80*/  STL [R1+0x1534], R111 ;  /* 0x0015346f01007387 */ /* 0x0003e80000100800 */
[----:B------:R1:W-:Y:S04]  /*55e90*/  LDGSTS.E [R3], desc[UR60][R110.64], P0 ;  /* 0x000000006e037fae */ /* 0x0003e8000812187c */
[----:B------:R1:W-:Y:S02]  /*55ea0*/  STL [R1+0x1540], R104 ;  /* 0x0015406801007387 */ /* 0x0003e40000100800 */
[----:B-1----:R-:W-:Y:S01]  /*55eb0*/  IMAD.MOV.U32 R110, RZ, RZ, R104 ;  /* 0x000000ffff6e7224 */ /* 0x002fe200078e0068 */
[----:B------:R-:W-:Y:S01]  /*55ec0*/  IADD3.X R108, R108, R0, RZ, P1, !PT ;  /* 0x000000006c6c7210 */ /* 0x000fe20000ffe4ff */
[----:B------:R-:W-:-:S04]  /*55ed0*/  IMAD.X R105, R105, 0x1, R0, P2 ;  /* 0x0000000169697824 */ /* 0x000fc800010e0600 */
[----:B------:R-:W-:Y:S01]  /*55ee0*/  STL [R1+0x153c], R108 ;  /* 0x00153c6c01007387 */ /* 0x000fe20000100800 */
[----:B------:R-:W-:-:S03]  /*55ef0*/  IMAD.MOV.U32 R111, RZ, RZ, R108 ;  /* 0x000000ffff6f7224 */ /* 0x000fc600078e006c */
[----:B------:R-:W-:Y:S04]  /*55f00*/  STL [R1+0x1548], R9 ;  /* 0x0015480901007387 */ /* 0x000fe80000100800 */
[----:B------:R-:W4:Y:S04]  /*55f10*/  LDL.LU R104, [R1+0x1568] ;  /* 0x0015680001687983 */ /* 0x000f280000300800 */
[----:B------:R1:W-:Y:S04]  /*55f20*/  LDGSTS.E [R3+0x4000], desc[UR60][R110.64], P0 ;  /* 0x040000006e037fae */ /* 0x0003e8000812187c */
[----:B------:R1:W-:Y:S02]  /*55f30*/  STL [R1+0x1544], R105 ;  /* 0x0015446901007387 */ /* 0x0003e40000100800 */
[----:B-1----:R-:W-:-:S02]  /*55f40*/  IMAD.MOV.U32 R111, RZ, RZ, R105 ;  /* 0x000000ffff6f7224 */ /* 0x002fc400078e0069 */
[----:B------:R-:W4:Y:S01]  /*55f50*/  LDL.LU R105, [R1+0x1564] ;  /* 0x0015640001697983 */ /* 0x000f220000300800 */
[----:B------:R-:W-:-:S03]  /*55f60*/  MOV R110, R9 ;  /* 0x00000009006e7202 */ /* 0x000fc60000000f00 */
[----:B------:R-:W4:Y:S04]  /*55f70*/  LDL.LU R108, [R1+0x1570] ;  /* 0x00157000016c7983 */ /* 0x000f280000300800 */
[----:B------:R-:W4:Y:S01]  /*55f80*/  LDL.LU R9, [R1+0x1578] ;  /* 0x0015780001097983 */ /* 0x000f220000300800 */
[----:B------:R-:W-:-:S03]  /*55f90*/  UISETP.GT.AND UP1, UPT, UR6, 0x5, UPT ;  /* 0x000000050600788c */ /* 0x000fc6000bf24270 */
[----:B------:R-:W-:Y:S01]  /*55fa0*/  LDGSTS.E [R3+0x8000], desc[UR60][R110.64], P0 ;  /* 0x080000006e037fae */ /* 0x000fe2000812187c */
[----:B--2---:R-:W-:-:S05]  /*55fb0*/  IADD3 R102, P1, R102, R4, RZ ;  /* 0x0000000466667210 */ /* 0x004fca0007f3e0ff */
[----:B------:R-:W-:Y:S01]  /*55fc0*/  STL [R1+0x1550], R102 ;  /* 0x0015506601007387 */ /* 0x000fe20000100800 */
[----:B------:R-:W-:Y:S01]  /*55fd0*/  USEL UR4, URZ, 0x4, !UP1 ;  /* 0x000000043f047887 */ /* 0x000fe2000c800000 */
[----:B---3--:R-:W-:-:S05]  /*55fe0*/  IMAD.X R103, R103, 0x1, R0, P1 ;  /* 0x0000000167677824 */ /* 0x008fca00008e0600 */
[----:B------:R1:W-:Y:S04]  /*55ff0*/  STL [R1+0x154c], R103 ;  /* 0x00154c6701007387 */ /* 0x0003e80000100800 */
[----:B------:R-:W2:Y:S01]  /*56000*/  LDL.LU R110, [R1+0x156c] ;  /* 0x00156c00016e7983 */ /* 0x000ea20000300800 */
[----:B------:R-:W-:-:S03]  /*56010*/  USEL UR4, UR4, URZ, !UP0 ;  /* 0x0000003f04047287 */ /* 0x000fc6000c000000 */
[----:B------:R-:W3:Y:S04]  /*56020*/  LDL.LU R111, [R1+0x1574] ;  /* 0x00157400016f7983 */ /* 0x000ee80000300800 */
[----:B------:R-:W-:Y:S01]  /*56030*/  LDGSTS.E [R3+0xc000], desc[UR60][R102.64], P0 ;  /* 0x0c00000066037fae */ /* 0x000fe2000812187c */
[----:B------:R-:W-:-:S05]  /*56040*/  IADD3 R106, P1, R106, R4, RZ ;  /* 0x000000046a6a7210 */ /* 0x000fca0007f3e0ff */
[----:B------:R-:W-:Y:S01]  /*56050*/  IMAD.X R109, R109, 0x1, R0, P1 ;  /* 0x000000016d6d7824 */ /* 0x000fe200008e0600 */
[----:B----4-:R-:W-:Y:S01]  /*56060*/  IADD3 R11, P2, R11, R4, RZ ;  /* 0x000000040b0b7210 */ /* 0x010fe20007f5e0ff */
[----:B-1----:R-:W4:Y:S03]  /*56070*/  LDL.LU R103, [R1+0x1580] ;  /* 0x0015800001677983 */ /* 0x002f260000300800 */
[----:B------:R-:W-:Y:S01]  /*56080*/  IADD3.X R107, R107, R0, RZ, P2, !PT ;  /* 0x000000006b6b7210 */ /* 0x000fe200017fe4ff */
[----:B------:R-:W4:Y:S01]  /*56090*/  LDL.LU R102, [R1+0x1588] ;  /* 0x0015880001667983 */ /* 0x000f220000300800 */
[----:B------:R-:W-:Y:S01]  /*560a0*/  ISETP.NE.U32.AND P0, PT, RZ, UR4, PT ;  /* 0x00000004ff007c0c */ /* 0x000fe2000bf05070 */
[----:B------:R-:W-:Y:S02]  /*560b0*/  IMAD.MOV.U32 R113, RZ, RZ, R109 ;  /* 0x000000ffff717224 */ /* 0x000fe400078e006d */
[----:B------:R-:W-:Y:S01]  /*560c0*/  STL [R1+0x1558], R106 ;  /* 0x0015586a01007387 */ /* 0x000fe20000100800 */
[----:B------:R-:W-:-:S03]  /*560d0*/  IMAD.MOV.U32 R112, RZ, RZ, R106 ;  /* 0x000000ffff707224 */ /* 0x000fc600078e006a */
[----:B------:R1:W-:Y:S04]  /*560e0*/  STL [R1+0x1554], R109 ;  /* 0x0015546d01007387 */ /* 0x0003e80000100800 */
[----:B------:R1:W-:Y:S04]  /*560f0*/  STL [R1+0x1560], R11 ;  /* 0x0015600b01007387 */ /* 0x0003e80000100800 */
[----:B------:R1:W-:Y:S04]  /*56100*/  LDGSTS.E [R3+0x4], desc[UR60][R112.64], P0 ;  /* 0x0000400070037fae */ /* 0x0003e8000812187c */
[----:B-1----:R-:W4:Y:S04]  /*56110*/  LDL.LU R109, [R1+0x157c] ;  /* 0x00157c00016d7983 */ /* 0x002f280000300800 */
[----:B------:R-:W-:Y:S04]  /*56120*/  STL [R1+0x155c], R107 ;  /* 0x00155c6b01007387 */ /* 0x000fe80000100800 */
[----:B------:R-:W4:Y:S01]  /*56130*/  LDL.LU R106, [R1+0x1584] ;  /* 0x00158400016a7983 */ /* 0x000f220000300800 */
[----:B------:R-:W-:Y:S01]  /*56140*/  IMAD.MOV.U32 R112, RZ, RZ, R11 ;  /* 0x000000ffff707224 */ /* 0x000fe200078e000b */
[----:B------:R-:W-:-:S02]  /*56150*/  MOV R113, R107 ;  /* 0x0000006b00717202 */ /* 0x000fc40000000f00 */
[----:B------:R-:W4:Y:S04]  /*56160*/  LDL.LU R11, [R1+0x1590] ;  /* 0x00159000010b7983 */ /* 0x000f280000300800 */
[----:B------:R1:W-:Y:S01]  /*56170*/  LDGSTS.E [R3+0x4004], desc[UR60][R112.64], P0 ;  /* 0x0400400070037fae */ /* 0x0003e2000812187c */
[----:B------:R-:W-:-:S05]  /*56180*/  IADD3 R104, P1, R104, R4, RZ ;  /* 0x0000000468687210 */ /* 0x000fca0007f3e0ff */
[----:B------:R-:W-:Y:S01]  /*56190*/  STL [R1+0x1568], R104 ;  /* 0x0015686801007387 */ /* 0x000fe20000100800 */
[----:B------:R-:W-:-:S04]  /*561a0*/  IMAD.X R105, R105, 0x1, R0, P1 ;  /* 0x0000000169697824 */ /* 0x000fc800008e0600 */
[----:B-1----:R-:W-:Y:S01]  /*561b0*/  IMAD.MOV.U32 R113, RZ, RZ, R105 ;  /* 0x000000ffff717224 */ /* 0x002fe200078e0069 */
[----:B------:R1:W-:Y:S04]  /*561c0*/  STL [R1+0x1564], R105 ;  /* 0x0015646901007387 */ /* 0x0003e80000100800 */
[----:B-1----:R-:W4:Y:S01]  /*561d0*/  LDL.LU R105, [R1+0x158c] ;  /* 0x00158c0001697983 */ /* 0x002f220000300800 */
[----:B------:R-:W-:Y:S01]  /*561e0*/  UISETP.GT.AND UP1, UPT, UR6, 0x6, UPT ;  /* 0x000000060600788c */ /* 0x000fe2000bf24270 */
[-C--:B------:R-:W-:Y:S01]  /*561f0*/  IADD3 R108, P2, R108, R4.reuse, RZ ;  /* 0x000000046c6c7210 */ /* 0x080fe20007f5e0ff */
[----:B------:R-:W-:Y:S01]  /*56200*/  IMAD.MOV.U32 R112, RZ, RZ, R104 ;  /* 0x000000ffff707224 */ /* 0x000fe200078e0068 */
[----:B------:R-:W-:Y:S01]  /*56210*/  IADD3 R9, P3, R9, R4, RZ ;  /* 0x0000000409097210 */ /* 0x000fe20007f7e0ff */
[----:B------:R-:W-:Y:S01]  /*56220*/  USEL UR4, URZ, 0x4, !UP1 ;  /* 0x000000043f047887 */ /* 0x000fe2000c800000 */
[----:B------:R-:W4:Y:S03]  /*56230*/  LDL.LU R107, [R1+0x1598] ;  /* 0x00159800016b7983 */ /* 0x000f260000300800 */
[----:B------:R-:W-:Y:S01]  /*56240*/  USEL UR4, UR4, URZ, !UP0 ;  /* 0x0000003f04047287 */ /* 0x000fe2000c000000 */
[----:B------:R1:W-:Y:S04]  /*56250*/  LDGSTS.E [R3+0x8004], desc[UR60][R112.64], P0 ;  /* 0x0800400070037fae */ /* 0x0003e8000812187c */
[----:B------:R-:W4:Y:S01]  /*56260*/  LDL.LU R104, [R1+0x15a0] ;  /* 0x0015a00001687983 */ /* 0x000f220000300800 */
[----:B------:R-:W-:-:S03]  /*56270*/  ISETP.NE.U32.AND P1, PT, RZ, UR4, PT ;  /* 0x00000004ff007c0c */ /* 0x000fc6000bf25070 */
[----:B------:R4:W-:Y:S01]  /*56280*/  STL [R1+0x1570], R108 ;  /* 0x0015706c01007387 */ /* 0x0009e20000100800 */
[----:B-1----:R-:W-:Y:S01]  /*56290*/  IMAD.MOV.U32 R112, RZ, RZ, R108 ;  /* 0x000000ffff707224 */ /* 0x002fe200078e006c */
[----:B--2---:R-:W-:-:S05]  /*562a0*/  IADD3.X R110, R110, R0, RZ, P2, !PT ;  /* 0x000000006e6e7210 */ /* 0x004fca00017fe4ff */
[----:B------:R-:W-:Y:S02]  /*562b0*/  IMAD.MOV.U32 R113, RZ, RZ, R110 ;  /* 0x000000ffff717224 */ /* 0x000fe400078e006e */
[----:B---3--:R-:W-:Y:S01]  /*562c0*/  IMAD.X R111, R111, 0x1, R0, P3 ;  /* 0x000000016f6f7824 */ /* 0x008fe200018e0600 */
[----:B------:R1:W-:Y:S04]  /*562d0*/  STL [R1+0x156c], R110 ;  /* 0x00156c6e01007387 */ /* 0x0003e80000100800 */
[----:B------:R2:W-:Y:S04]  /*562e0*/  LDGSTS.E [R3+0xc004], desc[UR60][R112.64], P0 ;  /* 0x0c00400070037fae */ /* 0x0005e8000812187c */
[----:B------:R3:W-:Y:S01]  /*562f0*/  STL [R1+0x1578], R9 ;  /* 0x0015780901007387 */ /* 0x0007e20000100800 */
[----:B----4-:R-:W-:-:S03]  /*56300*/  IADD3 R103, P0, R103, R4, RZ ;  /* 0x0000000467677210 */ /* 0x010fc60007f1e0ff */
[----:B------:R-:W-:Y:S01]  /*56310*/  STL [R1+0x1574], R111 ;  /* 0x0015746f01007387 */ /* 0x000fe20000100800 */
[----:B------:R-:W-:-:S03]  /*56320*/  IADD3 R102, P2, R102, R4, RZ ;  /* 0x0000000466667210 */ /* 0x000fc60007f5e0ff */
[----:B------:R-:W4:Y:S01]  /*56330*/  LDL.LU R108, [R1+0x1594] ;  /* 0x00159400016c7983 */ /* 0x000f220000300800 */
[----:B--2---:R-:W-:Y:S01]  /*56340*/  MOV R112, R9 ;  /* 0x0000000900707202 */ /* 0x004fe20000000f00 */
[----:B------:R-:W-:Y:S02]  /*56350*/  IMAD.MOV.U32 R113, RZ, RZ, R111 ;  /* 0x000000ffff717224 */ /* 0x000fe400078e006f */
[----:B-1----:R-:W2:Y:S04]  /*56360*/  LDL.LU R110, [R1+0x159c] ;  /* 0x00159c00016e7983 */ /* 0x002ea80000300800 */
[----:B---3--:R-:W3:Y:S04]  /*56370*/  LDL.LU R9, [R1+0x15a8] ;  /* 0x0015a80001097983 */ /* 0x008ee80000300800 */
[----:B------:R1:W-:Y:S04]  /*56380*/  STL [R1+0x1580], R103 ;  /* 0x0015806701007387 */ /* 0x0003e80000100800 */
[----:B------:R1:W-:Y:S01]  /*56390*/  LDGSTS.E [R3+0x8], desc[UR60][R112.64], P1 ;  /* 0x0000800070037fae */ /* 0x0003e2000892187c */
[----:B------:R-:W-:-:S05]  /*563a0*/  IMAD.X R109, R109, 0x1, R0, P0 ;  /* 0x000000016d6d7824 */ /* 0x000fca00000e0600 */
[----:B------:R-:W-:Y:S01]  /*563b0*/  STL [R1+0x157c], R109 ;  /* 0x00157c6d01007387 */ /* 0x000fe20000100800 */
[----:B------:R-:W-:-:S03]  /*563c0*/  IMAD.X R106, R106, 0x1, R0, P2 ;  /* 0x000000016a6a7824 */ /* 0x000fc600010e0600 */
[----:B------:R-:W-:Y:S01]  /*563d0*/  STL [R1+0x1588], R102 ;  /* 0x0015886601007387 */ /* 0x000fe20000100800 */
[----:B-1----:R-:W-:-:S03]  /*563e0*/  MOV R112, R103 ;  /* 0x0000006700707202 */ /* 0x002fc60000000f00 */
[----:B------:R1:W-:Y:S04]  /*563f0*/  STL [R1+0x1584], R106 ;  /* 0x0015846a01007387 */ /* 0x0003e80000100800 */
[----:B------:R-:W3:Y:S01]  /*56400*/  LDL.LU R103, [R1+0x15a4] ;  /* 0x0015a40001677983 */ /* 0x000ee20000300800 */
[----:B------:R-:W-:Y:S01]  /*56410*/  IMAD.MOV.U32 R113, RZ, RZ, R109 ;  /* 0x000000ffff717224 */ /* 0x000fe200078e006d */
[----:B------:R-:W-:-:S04]  /*56420*/  IADD3 R11, P0, R11, R4, RZ ;  /* 0x000000040b0b7210 */ /* 0x000fc80007f1e0ff */
[----:B------:R1:W-:Y:S02]  /*56430*/  LDGSTS.E [R3+0x4008], desc[UR60][R112.64], P1 ;  /* 0x0400800070037fae */ /* 0x0003e4000892187c */
[----:B-1----:R-:W-:Y:S02]  /*56440*/  IMAD.MOV.U32 R113, RZ, RZ, R106 ;  /* 0x000000ffff717224 */ /* 0x002fe400078e006a */
[----:B------:R-:W-:Y:S01]  /*56450*/  IMAD.MOV.U32 R112, RZ, RZ, R102 ;  /* 0x000000ffff707224 */ /* 0x000fe200078e0066 */
[----:B------:R-:W3:Y:S04]  /*56460*/  LDL.LU R106, [R1+0x15b0] ;  /* 0x0015b000016a7983 */ /* 0x000ee80000300800 */
[----:B------:R-:W3:Y:S04]  /*56470*/  LDL.LU R102, [R1+0x1938] ;  /* 0x0019380001667983 */ /* 0x000ee80000300800 */
[----:B------:R-:W-:Y:S01]  /*56480*/  STL [R1+0x1590], R11 ;  /* 0x0015900b01007387 */ /* 0x000fe20000100800 */
[----:B------:R-:W-:-:S03]  /*56490*/  UISETP.GT.AND UP1, UPT, UR6, 0x7, UPT ;  /* 0x000000070600788c */ /* 0x000fc6000bf24270 */
[----:B------:R1:W-:Y:S01]  /*564a0*/  LDGSTS.E [R3+0x8008], desc[UR60][R112.64], P1 ;  /* 0x0800800070037fae */ /* 0x0003e2000892187c */
[----:B------:R-:W-:-:S05]  /*564b0*/  IADD3.X R105, R105, R0, RZ, P0, !PT ;  /* 0x0000000069697210 */ /* 0x000fca00007fe4ff */
[----:B------:R1:W-:Y:S04]  /*564c0*/  STL [R1+0x158c], R105 ;  /* 0x00158c6901007387 */ /* 0x0003e80000100800 */
[----:B------:R-:W3:Y:S04]  /*564d0*/  LDL.LU R111, [R1+0x15ac] ;  /* 0x0015ac00016f7983 */ /* 0x000ee80000300800 */
[----:B------:R-:W3:Y:S01]  /*564e0*/  LDL.LU R109, [R1+0x1934] ;  /* 0x00193400016d7983 */ /* 0x000ee20000300800 */
[----:B------:R-:W-:Y:S01]  /*564f0*/  USEL UR4, URZ, 0x4, !UP1 ;  /* 0x000000043f047887 */ /* 0x000fe2000c800000 */
[----:B-1----:R-:W-:-:S02]  /*56500*/  IMAD.MOV.U32 R112, RZ, RZ, R11 ;  /* 0x000000ffff707224 */ /* 0x002fc400078e000b */
[----:B------:R-:W-:Y:S01]  /*56510*/  IMAD.MOV.U32 R113, RZ, RZ, R105 ;  /* 0x000000ffff717224 */ /* 0x000fe200078e0069 */
[----:B------:R-:W-:Y:S01]  /*56520*/  USEL UR4, UR4, URZ, !UP0 ;  /* 0x0000003f04047287 */ /* 0x000fe2000c000000 */
[-C--:B------:R-:W-:Y:S01]  /*56530*/  IADD3 R104, P2, R104, R4.reuse, RZ ;  /* 0x0000000468687210 */ /* 0x080fe20007f5e0ff */
[----:B------:R-:W3:Y:S04]  /*56540*/  LDL.LU R105, [R1+0x1940] ;  /* 0x0019400001697983 */ /* 0x000ee80000300800 */
[----:B------:R1:W-:Y:S01]  /*56550*/  LDGSTS.E [R3+0xc008], desc[UR60][R112.64], P1 ;  /* 0x0c00800070037fae */ /* 0x0003e2000892187c */
[----:B------:R-:W-:Y:S02]  /*56560*/  IADD3 R107, P1, R107, R4, RZ ;  /* 0x000000046b6b7210 */ /* 0x000fe40007f3e0ff */
[----:B------:R-:W-:Y:S01]  /*56570*/  ISETP.NE.U32.AND P0, PT, RZ, UR4, PT ;  /* 0x00000004ff007c0c */ /* 0x000fe2000bf05070 */
[----:B------:R-:W3:Y:S04]  /*56580*/  LDL.LU R11, [R1+0x1948] ;  /* 0x00194800010b7983 */ /* 0x000ee80000300800 */
[----:B------:R-:W-:Y:S01]  /*56590*/  STL [R1+0x1598], R107 ;  /* 0x0015986b01007387 */ /* 0x000fe20000100800 */
[----:B-1----:R-:W-:-:S02]  /*565a0*/  IMAD.MOV.U32 R112, RZ, RZ, R107 ;  /* 0x000000ffff707224 */ /* 0x002fc400078e006b */
[----:B----4-:R-:W-:-:S04]  /*565b0*/  IMAD.X R108, R108, 0x1, R0, P1 ;  /* 0x000000016c6c7824 */ /* 0x010fc800008e0600 */
[----:B------:R-:W-:Y:S01]  /*565c0*/  IMAD.MOV.U32 R113, RZ, RZ, R108 ;  /* 0x000000ffff717224 */ /* 0x000fe200078e006c */
[----:B--2---:R-:W-:Y:S01]  /*565d0*/  IADD3.X R110, R110, R0, RZ, P2, !PT ;  /* 0x000000006e6e7210 */ /* 0x004fe200017fe4ff */
[----:B------:R1:W-:Y:S01]  /*565e0*/  STL [R1+0x1594], R108 ;  /* 0x0015946c01007387 */ /* 0x0003e20000100800 */
[----:B---3--:R-:W-:-:S03]  /*565f0*/  IADD3 R9, P1, R9, R4, RZ ;  /* 0x0000000409097210 */ /* 0x008fc60007f3e0ff */
[----:B------:R-:W-:Y:S04]  /*56600*/  STL [R1+0x15a0], R104 ;  /* 0x0015a06801007387 */ /* 0x000fe80000100800 */
[----:B------:R2:W-:Y:S04]  /*56610*/  LDGSTS.E [R3+0xc], desc[UR60][R112.64], P0 ;  /* 0x0000c00070037fae */ /* 0x0005e8000812187c */
[----:B-1----:R-:W3:Y:S04]  /*56620*/  LDL.LU R108, [R1+0x193c] ;  /* 0x00193c00016c7983 */ /* 0x002ee80000300800 */
[----:B------:R-:W-:Y:S01]  /*56630*/  STL [R1+0x159c], R110 ;  /* 0x00159c6e01007387 */ /* 0x000fe20000100800 */
[----:B--2---:R-:W-:Y:S01]  /*56640*/  IMAD.MOV.U32 R112, RZ, RZ, R104 ;  /* 0x000000ffff707224 */ /* 0x004fe200078e0068 */
[----:B------:R-:W-:-:S02]  /*56650*/  MOV R113, R110 ;  /* 0x0000006e00717202 */ /* 0x000fc40000000f00 */
[----:B------:R-:W2:Y:S04]  /*56660*/  LDL.LU R107, [R1+0x1944] ;  /* 0x00194400016b7983 */ /* 0x000ea80000300800 */
[----:B------:R1:W-:Y:S01]  /*56670*/  LDGSTS.E [R3+0x400c], desc[UR60][R112.64], P0 ;  /* 0x0400c00070037fae */ /* 0x0003e2000812187c */
[----:B------:R-:W-:-:S03]  /*56680*/  IMAD.X R103, R103, 0x1, R0, P1 ;  /* 0x0000000167677824 */ /* 0x000fc600008e0600 */
[----:B------:R4:W-:Y:S04]  /*56690*/  STL [R1+0x15a8], R9 ;  /* 0x0015a80901007387 */ /* 0x0009e80000100800 */
[----:B------:R4:W-:Y:S01]  /*566a0*/  STL [R1+0x15a4], R103 ;  /* 0x0015a46701007387 */ /* 0x0009e20000100800 */
[----:B-1----:R-:W-:-:S03]  /*566b0*/  IMAD.MOV.U32 R112, RZ, RZ, R9 ;  /* 0x000000ffff707224 */ /* 0x002fc600078e0009 */
[----:B----4-:R-:W4:Y:S04]  /*566c0*/  LDL.LU R9, [R1+0x1950] ;  /* 0x0019500001097983 */ /* 0x010f280000300800 */
[----:B------:R-:W4:Y:S01]  /*566d0*/  LDL.LU R104, [R1+0x194c] ;  /* 0x00194c0001687983 */ /* 0x000f220000300800 */
[----:B------:R-:W-:-:S03]  /*566e0*/  IMAD.MOV.U32 R113, RZ, RZ, R103 ;  /* 0x000000ffff717224 */ /* 0x000fc600078e0067 */
[----:B------:R-:W4:Y:S01]  /*566f0*/  LDL.LU R103, [R1+0x1958] ;  /* 0x0019580001677983 */ /* 0x000f220000300800 */
[----:B------:R-:W-:-:S03]  /*56700*/  IADD3 R106, P2, R106, R4, RZ ;  /* 0x000000046a6a7210 */ /* 0x000fc60007f5e0ff */
[----:B------:R-:W4:Y:S01]  /*56710*/  LDL.LU R110, [R1+0x1960] ;  /* 0x00196000016e7983 */ /* 0x000f220000300800 */
[----:B------:R-:W-:-:S03]  /*56720*/  IADD3 R102, P3, R102, R4, RZ ;  /* 0x0000000466667210 */ /* 0x000fc60007f7e0ff */
[----:B------:R1:W-:Y:S04]  /*56730*/  STL [R1+0x15b0], R106 ;  /* 0x0015b06a01007387 */ /* 0x0003e80000100800 */
[----:B------:R1:W-:Y:S02]  /*56740*/  LDGSTS.E [R3+0x800c], desc[UR60][R112.64], P0 ;  /* 0x0800c00070037fae */ /* 0x0003e4000812187c */
[----:B-1----:R-:W-:Y:S01]  /*56750*/  IMAD.MOV.U32 R112, RZ, RZ, R106 ;  /* 0x000000ffff707224 */ /* 0x002fe200078e006a */
[----:B------:R-:W-:Y:S01]  /*56760*/  IADD3.X R111, R111, R0, RZ, P2, !PT ;  /* 0x000000006f6f7210 */ /* 0x000fe200017fe4ff */
[----:B------:R-:W-:-:S04]  /*56770*/  IMAD.X R109, R109, 0x1, R0, P3 ;  /* 0x000000016d6d7824 */ /* 0x000fc800018e0600 */
        /* <DEDUP_REMOVED lines=8> */
[----:B------:R-:W-:-:S04]  /*56800*/  USEL UR4, URZ, 0x4, !UP1 ;  /* 0x000000043f047887 */ /* 0x000fc8000c800000 */
[----:B------:R-:W-:Y:S01]  /*56810*/  USEL UR4, UR4, URZ, !UP0 ;  /* 0x0000003f04047287 */ /* 0x000fe2000c000000 */
[-C--:B------:R-:W-:Y:S02]  /*56820*/  IADD3 R105, P0, R105, R4.reuse, RZ ;  /* 0x0000000469697210 */ /* 0x080fe40007f1e0ff */
[----:B------:R-:W-:-:S03]  /*56830*/  IADD3 R11, P2, R11, R4, RZ ;  /* 0x000000040b0b7210 */ /* 0x000fc60007f5e0ff */
[----:B------:R-:W-:Y:S02]  /*56840*/  ISETP.NE.U32.AND P1, PT, RZ, UR4, PT ;  /* 0x00000004ff007c0c */ /* 0x000fe4000bf25070 */
[----:B-1----:R-:W-:Y:S01]  /*56850*/  MOV R112, R102 ;  /* 0x0000006600707202 */ /* 0x002fe20000000f00 */
[----:B------:R-:W-:Y:S01]  /*56860*/  IMAD.MOV.U32 R113, RZ, RZ, R109 ;  /* 0x000000ffff717224 */ /* 0x000fe200078e006d */
[----:B------:R-:W4:Y:S04]  /*56870*/  LDL.LU R102, [R1+0x1968] ;  /* 0x0019680001667983 */ /* 0x000f280000300800 */
[----:B------:R-:W-:Y:S05]  /*56880*/  STL [R1+0x1940], R105 ;  /* 0x0019406901007387 */ /* 0x000fea0000100800 */
[----:B------:R-:W-:Y:S01]  /*56890*/  LDGSTS.E [R3+0x10000], desc[UR60][R112.64], P1 ;  /* 0x1000000070037fae */ /* 0x000fe2000892187c */
[----:B---3--:R-:W-:-:S05]  /*568a0*/  IMAD.X R108, R108, 0x1, R0, P0 ;  /* 0x000000016c6c7824 */ /* 0x008fca00000e0600 */
[----:B------:R1:W-:Y:S01]  /*568b0*/  STL [R1+0x193c], R108 ;  /* 0x00193c6c01007387 */ /* 0x0003e20000100800 */
[----:B------:R-:W-:Y:S01]  /*568c0*/  MOV R109, R108 ;  /* 0x0000006c006d7202 */ /* 0x000fe20000000f00 */
[----:B--2---:R-:W-:Y:S02]  /*568d0*/  IMAD.X R107, R107, 0x1, R0, P2 ;  /* 0x000000016b6b7824 */ /* 0x004fe400010e0600 */
[----:B------:R-:W-:Y:S01]  /*568e0*/  STL [R1+0x1948], R11 ;  /* 0x0019480b01007387 */ /* 0x000fe20000100800 */
[----:B-1----:R-:W-:-:S03]  /*568f0*/  IMAD.MOV.U32 R108, RZ, RZ, R105 ;  /* 0x000000ffff6c7224 */ /* 0x002fc600078e0069 */
[----:B------:R1:W-:Y:S04]  /*56900*/  STL [R1+0x1944], R107 ;  /* 0x0019446b01007387 */ /* 0x0003e80000100800 */
[----:B------:R-:W2:Y:S04]  /*56910*/  LDL.LU R105, [R1+0x1964] ;  /* 0x0019640001697983 */ /* 0x000ea80000300800 */
[----:B------:R3:W-:Y:S01]  /*56920*/  LDGSTS.E [R3+0x14000], desc[UR60][R108.64], P1 ;  /* 0x140000006c037fae */ /* 0x0007e2000892187c */
[----:B----4-:R-:W-:-:S04]  /*56930*/  IADD3 R9, P0, R9, R4, RZ ;  /* 0x0000000409097210 */ /* 0x010fc80007f1e0ff */
[----:B------:R-:W-:Y:S01]  /*56940*/  IADD3.X R104, R104, R0, RZ, P0, !PT ;  /* 0x0000000068687210 */ /* 0x000fe200007fe4ff */
[----:B---3--:R-:W-:Y:S02]  /*56950*/  IMAD.MOV.U32 R108, RZ, RZ, R11 ;  /* 0x000000ffff6c7224 */ /* 0x008fe400078e000b */
[----:B------:R-:W-:Y:S02]  /*56960*/  IMAD.MOV.U32 R109, RZ, RZ, R107 ;  /* 0x000000ffff6d7224 */ /* 0x000fe400078e006b */
[----:B------:R-:W-:Y:S02]  /*56970*/  IMAD.MOV.U32 R112, RZ, RZ, R9 ;  /* 0x000000ffff707224 */ /* 0x000fe400078e0009 */
[----:B------:R-:W-:Y:S01]  /*56980*/  IMAD.MOV.U32 R113, RZ, RZ, R104 ;  /* 0x000000ffff717224 */ /* 0x000fe200078e0068 */
[----:B------:R-:W-:Y:S04]  /*56990*/  LDGSTS.E [R3+0x18000], desc[UR60][R108.64], P1 ;  /* 0x180000006c037fae */ /* 0x000fe8000892187c */
[----:B------:R3:W-:Y:S01]  /*569a0*/  LDGSTS.E [R3+0x1c000], desc[UR60][R112.64], P1 ;  /* 0x1c00000070037fae */ /* 0x0007e2000892187c */
[----:B------:R-:W-:-:S03]  /*569b0*/  IADD3 R103, P1, R103, R4, RZ ;  /* 0x0000000467677210 */ /* 0x000fc60007f3e0ff */
[----:B------:R-:W4:Y:S04]  /*569c0*/  LDL.LU R109, [R1+0x196c] ;  /* 0x00196c00016d7983 */ /* 0x000f280000300800 */
[----:B------:R-:W4:Y:S04]  /*569d0*/  LDL.LU R108, [R1+0x1970] ;  /* 0x00197000016c7983 */ /* 0x000f280000300800 */
[----:B-1----:R-:W4:Y:S04]  /*569e0*/  LDL.LU R107, [R1+0x1974] ;  /* 0x00197400016b7983 */ /* 0x002f280000300800 */
[----:B------:R-:W4:Y:S01]  /*569f0*/  LDL.LU R11, [R1+0x1978] ;  /* 0x00197800010b7983 */ /* 0x000f220000300800 */
[----:B------:R-:W-:-:S03]  /*56a00*/  IADD3 R110, P2, R110, R4, RZ ;  /* 0x000000046e6e7210 */ /* 0x000fc60007f5e0ff */
[----:B------:R-:W-:Y:S04]  /*56a10*/  STL [R1+0x1950], R9 ;  /* 0x0019500901007387 */ /* 0x000fe80000100800 */
[----:B------:R1:W-:Y:S01]  /*56a20*/  STL [R1+0x194c], R104 ;  /* 0x00194c6801007387 */ /* 0x0003e20000100800 */
[----:B---3--:R-:W-:-:S03]  /*56a30*/  IMAD.MOV.U32 R112, RZ, RZ, R103 ;  /* 0x000000ffff707224 */ /* 0x008fc600078e0067 */
[----:B-1----:R-:W3:Y:S04]  /*56a40*/  LDL.LU R104, [R1+0x1980] ;  /* 0x0019800001687983 */ /* 0x002ee80000300800 */
[----:B------:R-:W3:Y:S04]  /*56a50*/  LDL.LU R9, [R1+0x1988] ;  /* 0x0019880001097983 */ /* 0x000ee80000300800 */
[----:B------:R-:W-:Y:S01]  /*56a60*/  STL [R1+0x1958], R103 ;  /* 0x0019586701007387 */ /* 0x000fe20000100800 */
[----:B------:R-:W-:Y:S01]  /*56a70*/  IMAD.X R106, R106, 0x1, R0, P1 ;  /* 0x000000016a6a7824 */ /* 0x000fe200008e0600 */
[----:B------:R-:W-:-:S04]  /*56a80*/  IADD3.X R111, R111, R0, RZ, P2, !PT ;  /* 0x000000006f6f7210 */ /* 0x000fc800017fe4ff */
[----:B------:R1:W-:Y:S01]  /*56a90*/  STL [R1+0x1954], R106 ;  /* 0x0019546a01007387 */ /* 0x0003e20000100800 */
[----:B------:R-:W-:-:S03]  /*56aa0*/  IMAD.MOV.U32 R113, RZ, RZ, R106 ;  /* 0x000000ffff717224 */ /* 0x000fc600078e006a */
[----:B------:R1:W-:Y:S04]  /*56ab0*/  STL [R1+0x1960], R110 ;  /* 0x0019606e01007387 */ /* 0x0003e80000100800 */
[----:B-1----:R-:W3:Y:S04]  /*56ac0*/  LDL.LU R106, [R1+0x197c] ;  /* 0x00197c00016a7983 */ /* 0x002ee80000300800 */
[----:B------:R1:W-:Y:S04]  /*56ad0*/  STL [R1+0x195c], R111 ;  /* 0x00195c6f01007387 */ /* 0x0003e80000100800 */
[----:B------:R-:W3:Y:S01]  /*56ae0*/  LDL.LU R103, [R1+0x1984] ;  /* 0x0019840001677983 */ /* 0x000ee20000300800 */
[----:B------:R-:W-:-:S04]  /*56af0*/  UISETP.GT.AND UP1, UPT, UR6, 0x25, UPT ;  /* 0x000000250600788c */ /* 0x000fc8000bf24270 */
[----:B------:R-:W-:-:S04]  /*56b00*/  USEL UR4, URZ, 0x4, !UP1 ;  /* 0x000000043f047887 */ /* 0x000fc8000c800000 */
[----:B------:R-:W-:Y:S01]  /*56b10*/  USEL UR4, UR4, URZ, !UP0 ;  /* 0x0000003f04047287 */ /* 0x000fe2000c000000 */
[----:B------:R-:W-:-:S05]  /*56b20*/  IADD3 R102, P1, R102, R4, RZ ;  /* 0x0000000466667210 */ /* 0x000fca0007f3e0ff */
[----:B------:R-:W-:Y:S01]  /*56b30*/  ISETP.NE.U32.AND P0, PT, RZ, UR4, PT ;  /* 0x00000004ff007c0c */ /* 0x000fe2000bf05070 */
[----:B------:R1:W-:-:S12]  /*56b40*/  STL [R1+0x1968], R102 ;  /* 0x0019686601007387 */ /* 0x0003d80000100800 */
[----:B------:R-:W-:Y:S04]  /*56b50*/  LDGSTS.E [R3+0x10004], desc[UR60][R112.64], P0 ;  /* 0x1000400070037fae */ /* 0x000fe8000812187c */
[----:B------:R1:W-:Y:S02]  /*56b60*/  LDGSTS.E [R3+0x14004], desc[UR60][R110.64], P0 ;  /* 0x140040006e037fae */ /* 0x0003e4000812187c */
[----:B-1----:R-:W-:Y:S01]  /*56b70*/  MOV R110, R102 ;  /* 0x00000066006e7202 */ /* 0x002fe20000000f00 */
[----:B--2---:R-:W-:-:S05]  /*56b80*/  IMAD.X R105, R105, 0x1, R0, P1 ;  /* 0x0000000169697824 */ /* 0x004fca00008e0600 */
[----:B------:R1:W-:Y:S01]  /*56b90*/  STL [R1+0x1964], R105 ;  /* 0x0019646901007387 */ /* 0x0003e20000100800 */
[----:B------:R-:W-:-:S03]  /*56ba0*/  IMAD.MOV.U32 R111, RZ, RZ, R105 ;  /* 0x000000ffff6f7224 */ /* 0x000fc600078e0069 */
[----:B------:R-:W2:Y:S04]  /*56bb0*/  LDL.LU R102, [R1+0x1990] ;  /* 0x0019900001667983 */ /* 0x000ea80000300800 */
[----:B------:R-:W-:Y:S04]  /*56bc0*/  LDGSTS.E [R3+0x18004], desc[UR60][R110.64], P0 ;  /* 0x180040006e037fae */ /* 0x000fe8000812187c */
[----:B-1----:R-:W2:Y:S01]  /*56bd0*/  LDL.LU R105, [R1+0x198c] ;  /* 0x00198c0001697983 */ /* 0x002ea20000300800 */
[----:B----4-:R-:W-:-:S05]  /*56be0*/  IADD3 R108, P2, R108, R4, RZ ;  /* 0x000000046c6c7210 */ /* 0x010fca0007f5e0ff */
[--C-:B------:R-:W-:Y:S01]  /*56bf0*/  IMAD.X R109, R109, 0x1, R0.reuse, P2 ;  /* 0x000000016d6d7824 */ /* 0x100fe200010e0600 */
[-C--:B------:R-:W-:Y:S01]  /*56c00*/  IADD3 R11, P3, R11, R4.reuse, RZ ;  /* 0x000000040b0b7210 */ /* 0x080fe20007f7e0ff */
[----:B------:R1:W-:Y:S04]  /*56c10*/  STL [R1+0x1970], R108 ;  /* 0x0019706c01007387 */ /* 0x0003e80000100800 */
[----:B------:R-:W-:Y:S01]  /*56c20*/  IMAD.X R107, R107, 0x1, R0, P3 ;  /* 0x000000016b6b7824 */ /* 0x000fe200018e0600 */
[----:B------:R4:W-:Y:S04]  /*56c30*/  STL [R1+0x196c], R109 ;  /* 0x00196c6d01007387 */ /* 0x0009e80000100800 */
[----:B------:R1:W-:Y:S04]  /*56c40*/  LDGSTS.E [R3+0x1c004], desc[UR60][R108.64], P0 ;  /* 0x1c0040006c037fae */ /* 0x0003e8000812187c */
[----:B------:R4:W-:Y:S01]  /*56c50*/  STL [R1+0x1978], R11 ;  /* 0x0019780b01007387 */ /* 0x0009e20000100800 */
[----:B---3--:R-:W-:-:S03]  /*56c60*/  IADD3 R104, P0, R104, R4, RZ ;  /* 0x0000000468687210 */ /* 0x008fc60007f1e0ff */
[----:B------:R3:W-:Y:S01]  /*56c70*/  STL [R1+0x1974], R107 ;  /* 0x0019746b01007387 */ /* 0x0007e20000100800 */
[----:B------:R-:W-:-:S03]  /*56c80*/  IADD3 R9, P2, R9, R4, RZ ;  /* 0x0000000409097210 */ /* 0x000fc60007f5e0ff */
[----:B------:R-:W2:Y:S01]  /*56c90*/  LDL.LU R112, [R1+0x1998] ;  /* 0x0019980001707983 */ /* 0x000ea20000300800 */
[----:B-1----:R-:W-:-:S03]  /*56ca0*/  MOV R108, R11 ;  /* 0x0000000b006c7202 */ /* 0x002fc60000000f00 */
[----:B------:R-:W2:Y:S04]  /*56cb0*/  LDL.LU R110, [R1+0x19a0] ;  /* 0x0019a000016e7983 */ /* 0x000ea80000300800 */
[----:B------:R-:W2:Y:S01]  /*56cc0*/  LDL.LU R113, [R1+0x1994] ;  /* 0x0019940001717983 */ /* 0x000ea20000300800 */
[----:B----4-:R-:W-:-:S03]  /*56cd0*/  IMAD.MOV.U32 R109, RZ, RZ, R107 ;  /* 0x000000ffff6d7224 */ /* 0x010fc600078e006b */
[----:B------:R-:W4:Y:S04]  /*56ce0*/  LDL.LU R111, [R1+0x199c] ;  /* 0x00199c00016f7983 */ /* 0x000f280000300800 */
[----:B------:R-:W4:Y:S04]  /*56cf0*/  LDL.LU R11, [R1+0x19a8] ;  /* 0x0019a800010b7983 */ /* 0x000f280000300800 */
[----:B------:R-:W-:Y:S01]  /*56d00*/  STL [R1+0x1980], R104 ;  /* 0x0019806801007387 */ /* 0x000fe20000100800 */
[----:B------:R-:W-:-:S05]  /*56d10*/  IMAD.X R106, R106, 0x1, R0, P0 ;  /* 0x000000016a6a7824 */ /* 0x000fca00000e0600 */
[----:B------:R1:W-:Y:S01]  /*56d20*/  STL [R1+0x197c], R106 ;  /* 0x00197c6a01007387 */ /* 0x0003e20000100800 */
[----:B------:R-:W-:Y:S01]  /*56d30*/  IMAD.X R103, R103, 0x1, R0, P2 ;  /* 0x0000000167677824 */ /* 0x000fe200010e0600 */
[----:B---3--:R-:W-:Y:S02]  /*56d40*/  MOV R107, R106 ;  /* 0x0000006a006b7202 */ /* 0x008fe40000000f00 */
[----:B------:R3:W-:Y:S04]  /*56d50*/  STL [R1+0x1988], R9 ;  /* 0x0019880901007387 */ /* 0x0007e80000100800 */
[----:B------:R2:W-:Y:S01]  /*56d60*/  STL [R1+0x1984], R103 ;  /* 0x0019846701007387 */ /* 0x0005e20000100800 */
[----:B-1----:R-:W-:-:S03]  /*56d70*/  IMAD.MOV.U32 R106, RZ, RZ, R104 ;  /* 0x000000ffff6a7224 */ /* 0x002fc600078e0068 */
[----:B------:R-:W4:Y:S01]  /*56d80*/  LDL.LU R104, [R1+0x19a4] ;  /* 0x0019a40001687983 */ /* 0x000f220000300800 */
[----:B------:R-:W-:-:S04]  /*56d90*/  UISETP.GT.AND UP1, UPT, UR6, 0x26, UPT ;  /* 0x000000260600788c */ /* 0x000fc8000bf24270 */
[----:B------:R-:W-:-:S04]  /*56da0*/  USEL UR4, URZ, 0x4, !UP1 ;  /* 0x000000043f047887 */ /* 0x000fc8000c800000 */
[----:B------:R-:W-:-:S06]  /*56db0*/  USEL UR4, UR4, URZ, !UP0 ;  /* 0x0000003f04047287 */ /* 0x000fcc000c000000 */
[----:B------:R-:W-:Y:S01]  /*56dc0*/  ISETP.NE.U32.AND P1, PT, RZ, UR4, PT ;  /* 0x00000004ff007c0c */ /* 0x000fe2000bf25070 */
[----:B------:R-:W-:-:S12]  /*56dd0*/  UISETP.GT.AND UP1, UPT, UR6, 0x27, UPT ;  /* 0x000000270600788c */ /* 0x000fd8000bf24270 */
[----:B------:R-:W-:Y:S04]  /*56de0*/  LDGSTS.E [R3+0x10008], desc[UR60][R108.64], P1 ;  /* 0x100080006c037fae */ /* 0x000fe8000892187c */
[----:B------:R1:W-:Y:S04]  /*56df0*/  LDGSTS.E [R3+0x14008], desc[UR60][R106.64], P1 ;  /* 0x140080006a037fae */ /* 0x0003e8000892187c */
[----:B------:R-:W4:Y:S01]  /*56e00*/  LDL.LU R109, [R1+0x19ac] ;  /* 0x0019ac00016d7983 */ /* 0x000f220000300800 */
[----:B-1----:R-:W-:-:S03]  /*56e10*/  IMAD.MOV.U32 R106, RZ, RZ, R9 ;  /* 0x000000ffff6a7224 */ /* 0x002fc600078e0009 */
[----:B---3--:R-:W3:Y:S01]  /*56e20*/  LDL.LU R9, [R1+0x19b0] ;  /* 0x0019b00001097983 */ /* 0x008ee20000300800 */
[----:B------:R-:W-:-:S03]  /*56e30*/  IMAD.MOV.U32 R107, RZ, RZ, R103 ;  /* 0x000000ffff6b7224 */ /* 0x000fc600078e0067 */
[----:B------:R-:W3:Y:S01]  /*56e40*/  LDL.LU R108, [R1+0x1d34] ;  /* 0x001d3400016c7983 */ /* 0x000ee20000300800 */
[----:B--2---:R-:W-:-:S03]  /*56e50*/  IADD3 R102, P0, R102, R4, RZ ;  /* 0x0000000466667210 */ /* 0x004fc60007f1e0ff */
[----:B------:R-:W2:Y:S01]  /*56e60*/  LDL.LU R103, [R1+0x1d38] ;  /* 0x001d380001677983 */ /* 0x000ea20000300800 */
[----:B------:R-:W-:-:S03]  /*56e70*/  USEL UR4, URZ, 0x4, !UP1 ;  /* 0x000000043f047887 */ /* 0x000fc6000c800000 */
[----:B------:R1:W-:Y:S01]  /*56e80*/  LDGSTS.E [R3+0x18008], desc[UR60][R106.64], P1 ;  /* 0x180080006a037fae */ /* 0x0003e2000892187c */
[----:B------:R-:W-:Y:S01]  /*56e90*/  IADD3.X R105, R105, R0, RZ, P0, !PT ;  /* 0x0000000069697210 */ /* 0x000fe200007fe4ff */
[----:B------:R-:W-:Y:S02]  /*56ea0*/  USEL UR4, UR4, URZ, !UP0 ;  /* 0x0000003f04047287 */ /* 0x000fe4000c000000 */
[----:B------:R-:W-:Y:S01]  /*56eb0*/  STL [R1+0x1990], R102 ;  /* 0x0019906601007387 */ /* 0x000fe20000100800 */
[----:B-1----:R-:W-:Y:S02]  /*56ec0*/  IMAD.MOV.U32 R106, RZ, RZ, R102 ;  /* 0x000000ffff6a7224 */ /* 0x002fe400078e0066 */
[----:B------:R-:W-:Y:S01]  /*56ed0*/  IMAD.MOV.U32 R107, RZ, RZ, R105 ;  /* 0x000000ffff6b7224 */ /* 0x000fe200078e0069 */
[----:B------:R1:W-:Y:S04]  /*56ee0*/  STL [R1+0x198c], R105 ;  /* 0x00198c6901007387 */ /* 0x0003e80000100800 */
[----:B------:R-:W-:Y:S01]  /*56ef0*/  LDGSTS.E [R3+0x1c008], desc[UR60][R106.64], P1 ;  /* 0x1c0080006a037fae */ /* 0x000fe2000892187c */
[----:B------:R-:W-:-:S03]  /*56f00*/  ISETP.NE.U32.AND P0, PT, RZ, UR4, PT ;  /* 0x00000004ff007c0c */ /* 0x000fc6000bf05070 */
[----:B------:R-:W2:Y:S04]  /*56f10*/  LDL.LU R107, [R1+0x1d3c] ;  /* 0x001d3c00016b7983 */ /* 0x000ea80000300800 */
[----:B------:R-:W2:Y:S04]  /*56f20*/  LDL.LU R106, [R1+0x1d40] ;  /* 0x001d4000016a7983 */ /* 0x000ea80000300800 */
[----:B-1----:R-:W2:Y:S04]  /*56f30*/  LDL.LU R105, [R1+0x1d44] ;  /* 0x001d440001697983 */ /* 0x002ea80000300800 */
[----:B------:R-:W2:Y:S01]  /*56f40*/  LDL.LU R102, [R1+0x1d48] ;  /* 0x001d480001667983 */ /* 0x000ea20000300800 */
[----:B------:R-:W-:-:S02]  /*56f50*/  IADD3 R112, P1, R112, R4, RZ ;  /* 0x0000000470707210 */ /* 0x000fc40007f3e0ff */
[----:B------:R-:W-:-:S03]  /*56f60*/  IADD3 R110, P2, R110, R4, RZ ;  /* 0x000000046e6e7210 */ /* 0x000fc60007f5e0ff */
[----:B------:R-:W-:Y:S01]  /*56f70*/  IMAD.X R113, R113, 0x1, R0, P1 ;  /* 0x0000000171717824 */ /* 0x000fe200008e0600 */
[----:B------:R-:W-:Y:S01]  /*56f80*/  STL [R1+0x1998], R112 ;  /* 0x0019987001007387 */ /* 0x000fe20000100800 */
[----:B----4-:R-:W-:Y:S02]  /*56f90*/  IADD3.X R111, R111, R0, RZ, P2, !PT ;  /* 0x000000006f6f7210 */ /* 0x010fe400017fe4ff */
[----:B------:R-:W-:Y:S01]  /*56fa0*/  IADD3 R11, P1, R11, R4, RZ ;  /* 0x000000040b0b7210 */ /* 0x000fe20007f3e0ff */
[----:B------:R-:W-:Y:S04]  /*56fb0*/  STL [R1+0x1994], R113 ;  /* 0x0019947101007387 */ /* 0x000fe80000100800 */
[----:B------:R1:W-:Y:S04]  /*56fc0*/  STL [R1+0x19a0], R110 ;  /* 0x0019a06e01007387 */ /* 0x0003e80000100800 */
[----:B------:R-:W-:Y:S04]  /*56fd0*/  LDGSTS.E [R3+0x1000c], desc[UR60][R112.64], P0 ;  /* 0x1000c00070037fae */ /* 0x000fe8000812187c */
[----:B------:R-:W-:Y:S04]  /*56fe0*/  STL [R1+0x199c], R111 ;  /* 0x00199c6f01007387 */ /* 0x000fe80000100800 */
[----:B------:R1:W-:Y:S04]  /*56ff0*/  LDGSTS.E [R3+0x1400c], desc[UR60][R110.64], P0 ;  /* 0x1400c0006e037fae */ /* 0x0003e8000812187c */
[----:B------:R4:W-:Y:S01]  /*57000*/  STL [R1+0x19a8], R11 ;  /* 0x0019a80b01007387 */ /* 0x0009e20000100800 */
[----:B-1----:R-:W-:-:S02]  /*57010*/  IMAD.MOV.U32 R110, RZ, RZ, R11 ;  /* 0x000000ffff6e7224 */ /* 0x002fc400078e000b */
[----:B------:R-:W-:-:S05]  /*57020*/  IMAD.X R104, R104, 0x1, R0, P1 ;  /* 0x0000000168687824 */ /* 0x000fca00008e0600 */
[----:B------:R1:W-:Y:S04]  /*57030*/  STL [R1+0x19a4], R104 ;  /* 0x0019a46801007387 */ /* 0x0003e80000100800 */
[----:B----4-:R-:W4:Y:S01]  /*57040*/  LDL.LU R11, [R1+0x1d50] ;  /* 0x001d5000010b7983 */ /* 0x010f220000300800 */
[----:B------:R-:W-:-:S03]  /*57050*/  IMAD.MOV.U32 R111, RZ, RZ, R104 ;  /* 0x000000ffff6f7224 */ /* 0x000fc600078e0068 */
[----:B-1----:R-:W4:Y:S01]  /*57060*/  LDL.LU R104, [R1+0x1d4c] ;  /* 0x001d4c0001687983 */ /* 0x002f220000300800 */
[----:B------:R-:W-:-:S03]  /*57070*/  UISETP.GT.AND UP1, UPT, UR6, 0x44, UPT ;  /* 0x000000440600788c */ /* 0x000fc6000bf24270 */
[----:B------:R1:W-:Y:S01]  /*57080*/  LDGSTS.E [R3+0x1800c], desc[UR60][R110.64], P0 ;  /* 0x1800c0006e037fae */ /* 0x0003e2000812187c */
[----:B------:R-:W-:-:S04]  /*57090*/  USEL UR4, URZ, 0x4, !UP1 ;  /* 0x000000043f047887 */ /* 0x000fc8000c800000 */
[----:B------:R-:W-:-:S06]  /*570a0*/  USEL UR4, UR4, URZ, !UP0 ;  /* 0x0000003f04047287 */ /* 0x000fcc000c000000 */
[----:B------:R-:W-:Y:S02]  /*570b0*/  ISETP.NE.U32.AND P1, PT, RZ, UR4, PT ;  /* 0x00000004ff007c0c */ /* 0x000fe4000bf25070 */
[----:B---3--:R-:W-:-:S04]  /*570c0*/  IADD3 R9, P2, R9, R4, RZ ;  /* 0x0000000409097210 */ /* 0x008fc80007f5e0ff */
[----:B------:R-:W-:Y:S02]  /*570d0*/  IADD3.X R109, R109, R0, RZ, P2, !PT ;  /* 0x000000006d6d7210 */ /* 0x000fe400017fe4ff */
[----:B--2---:R-:W-:Y:S01]  /*570e0*/  IADD3 R103, P3, R103, R4, RZ ;  /* 0x0000000467677210 */ /* 0x004fe20007f7e0ff */
[----:B------:R-:W-:Y:S01]  /*570f0*/  STL [R1+0x19b0], R9 ;  /* 0x0019b00901007387 */ /* 0x000fe20000100800 */
[----:B-1----:R-:W-:-:S03]  /*57100*/  IMAD.MOV.U32 R110, RZ, RZ, R9 ;  /* 0x000000ffff6e7224 */ /* 0x002fc600078e0009 */
[----:B------:R-:W-:Y:S01]  /*57110*/  IMAD.X R108, R108, 0x1, R0, P3 ;  /* 0x000000016c6c7824 */ /* 0x000fe200018e0600 */
[----:B------:R1:W-:Y:S01]  /*57120*/  STL [R1+0x19ac], R109 ;  /* 0x0019ac6d01007387 */ /* 0x0003e20000100800 */
[----:B------:R-:W-:-:S03]  /*57130*/  IMAD.MOV.U32 R111, RZ, RZ, R109 ;  /* 0x000000ffff6f7224 */ /* 0x000fc600078e006d */
[----:B------:R-:W-:Y:S04]  /*57140*/  STL [R1+0x1d38], R103 ;  /* 0x001d386701007387 */ /* 0x000fe80000100800 */
[----:B------:R2:W-:Y:S04]  /*57150*/  STL [R1+0x1d34], R108 ;  /* 0x001d346c01007387 */ /* 0x0005e80000100800 */
[----:B------:R-:W3:Y:S01]  /*57160*/  LDL.LU R112, [R1+0x1d58] ;  /* 0x001d580001707983 */ /* 0x000ee20000300800 */
[----:B-1----:R-:W-:-:S03]  /*57170*/  MOV R109, R108 ;  /* 0x0000006c006d7202 */ /* 0x002fc60000000f00 */
[----:B------:R-:W-:Y:S04]  /*57180*/  LDGSTS.E [R3+0x1c00c], desc[UR60][R110.64], P0 ;  /* 0x1c00c0006e037fae */ /* 0x000fe8000812187c */
[----:B------:R-:W3:Y:S01]  /*57190*/  LDL.LU R9, [R1+0x1d60] ;  /* 0x001d600001097983 */ /* 0x000ee20000300800 */
[----:B--2---:R-:W-:-:S03]  /*571a0*/  IMAD.MOV.U32 R108, RZ, RZ, R103 ;  /* 0x000000ffff6c7224 */ /* 0x004fc600078e0067 */
[----:B------:R-:W2:Y:S04]  /*571b0*/  LDL.LU R113, [R1+0x1d54] ;  /* 0x001d540001717983 */ /* 0x000ea80000300800 */
[----:B------:R-:W2:Y:S04]  /*571c0*/  LDL.LU R103, [R1+0x1d5c] ;  /* 0x001d5c0001677983 */ /* 0x000ea80000300800 */
[----:B------:R-:W-:Y:S01]  /*571d0*/  LDGSTS.E [R3+0x20000], desc[UR60][R108.64], P1 ;  /* 0x200000006c037fae */ /* 0x000fe2000892187c */
[----:B------:R-:W-:-:S05]  /*571e0*/  IADD3 R106, P0, R106, R4, RZ ;  /* 0x000000046a6a7210 */ /* 0x000fca0007f1e0ff */
[--C-:B------:R-:W-:Y:S01]  /*571f0*/  IMAD.X R107, R107, 0x1, R0.reuse, P0 ;  /* 0x000000016b6b7824 */ /* 0x100fe200000e0600 */
[----:B------:R-:W-:Y:S01]  /*57200*/  IADD3 R102, P2, R102, R4, RZ ;  /* 0x0000000466667210 */ /* 0x000fe20007f5e0ff */
[----:B------:R1:W-:Y:S04]  /*57210*/  STL [R1+0x1d40], R106 ;  /* 0x001d406a01007387 */ /* 0x0003e80000100800 */
[----:B------:R-:W-:Y:S01]  /*57220*/  IMAD.X R105, R105, 0x1, R0, P2 ;  /* 0x0000000169697824 */ /* 0x000fe200010e0600 */
[----:B------:R-:W-:Y:S04]  /*57230*/  STL [R1+0x1d3c], R107 ;  /* 0x001d3c6b01007387 */ /* 0x000fe80000100800 */
[----:B------:R1:W-:Y:S04]  /*57240*/  STL [R1+0x1d48], R102 ;  /* 0x001d486601007387 */ /* 0x0003e80000100800 */
[----:B------:R4:W-:Y:S04]  /*57250*/  STL [R1+0x1d44], R105 ;  /* 0x001d446901007387 */ /* 0x0009e80000100800 */
[----:B------:R-:W2:Y:S04]  /*57260*/  LDL.LU R110, [R1+0x1d68] ;  /* 0x001d6800016e7983 */ /* 0x000ea80000300800 */
[----:B------:R1:W-:Y:S04]  /*57270*/  LDGSTS.E [R3+0x24000], desc[UR60][R106.64], P1 ;  /* 0x240000006a037fae */ /* 0x0003e8000892187c */
[----:B------:R-:W2:Y:S04]  /*57280*/  LDL.LU R111, [R1+0x1d64] ;  /* 0x001d6400016f7983 */ /* 0x000ea80000300800 */
[----:B------:R-:W2:Y:S01]  /*57290*/  LDL.LU R108, [R1+0x1d6c] ;  /* 0x001d6c00016c7983 */ /* 0x000ea20000300800 */
[----:B-1----:R-:W-:-:S03]  /*572a0*/  MOV R106, R102 ;  /* 0x00000066006a7202 */ /* 0x002fc60000000f00 */
[----:B------:R-:W2:Y:S01]  /*572b0*/  LDL.LU R102, [R1+0x1d70] ;  /* 0x001d700001667983 */ /* 0x000ea20000300800 */
[----:B------:R-:W-:-:S03]  /*572c0*/  IMAD.MOV.U32 R107, RZ, RZ, R105 ;  /* 0x000000ffff6b7224 */ /* 0x000fc600078e0069 */
[----:B------:R-:W2:Y:S04]  /*572d0*/  LDL.LU R109, [R1+0x1d74] ;  /* 0x001d7400016d7983 */ /* 0x000ea80000300800 */
[----:B------:R-:W-:Y:S04]  /*572e0*/  LDGSTS.E [R3+0x28000], desc[UR60][R106.64], P1 ;  /* 0x280000006a037fae */ /* 0x000fe8000892187c */
[----:B------:R-:W2:Y:S01]  /*572f0*/  LDL.LU R107, [R1+0x1d78] ;  /* 0x001d7800016b7983 */ /* 0x000ea20000300800 */
[----:B----4-:R-:W-:-:S05]  /*57300*/  IADD3 R11, P0, R11, R4, RZ ;  /* 0x000000040b0b7210 */ /* 0x010fca0007f1e0ff */
[----:B------:R-:W-:Y:S01]  /*57310*/  IMAD.X R104, R104, 0x1, R0, P0 ;  /* 0x0000000168687824 */ /* 0x000fe200000e0600 */
[----:B------:R-:W-:Y:S03]  /*57320*/  STL [R1+0x1d50], R11 ;  /* 0x001d500b01007387 */ /* 0x000fe60000100800 */
[----:B------:R-:W-:Y:S01]  /*57330*/  IMAD.MOV.U32 R105, RZ, RZ, R104 ;  /* 0x000000ffff697224 */ /* 0x000fe200078e0068 */
[----:B------:R1:W-:Y:S04]  /*57340*/  STL [R1+0x1d4c], R104 ;  /* 0x001d4c6801007387 */ /* 0x0003e80000100800 */
[----:B------:R-:W4:Y:S01]  /*57350*/  LDL.LU R106, [R1+0x1d7c] ;  /* 0x001d7c00016a7983 */ /* 0x000f220000300800 */
[----:B-1----:R-:W-:-:S03]  /*57360*/  MOV R104, R11 ;  /* 0x0000000b00687202 */ /* 0x002fc60000000f00 */
[----:B------:R-:W4:Y:S04]  /*57370*/  LDL.LU R11, [R1+0x1d80] ;  /* 0x001d8000010b7983 */ /* 0x000f280000300800 */
[----:B------:R-:W-:Y:S04]  /*57380*/  LDGSTS.E [R3+0x2c000], desc[UR60][R104.64], P1 ;  /* 0x2c00000068037fae */ /* 0x000fe8000892187c */
[----:B------:R-:W4:Y:S04]  /*57390*/  LDL.LU R105, [R1+0x1d84] ;  /* 0x001d840001697983 */ /* 0x000f280000300800 */
[----:B------:R-:W4:Y:S01]  /*573a0*/  LDL.LU R104, [R1+0x1d88] ;  /* 0x001d880001687983 */ /* 0x000f220000300800 */
[----:B------:R-:W-:-:S04]  /*573b0*/  UISETP.GT.AND UP1, UPT, UR6, 0x45, UPT ;  /* 0x000000450600788c */ /* 0x000fc8000bf24270 */
[----:B------:R-:W-:-:S04]  /*573c0*/  USEL UR4, URZ, 0x4, !UP1 ;  /* 0x000000043f047887 */ /* 0x000fc8000c800000 */
[----:B------:R-:W-:-:S06]  /*573d0*/  USEL UR4, UR4, URZ, !UP0 ;  /* 0x0000003f04047287 */ /* 0x000fcc000c000000 */
[----:B------:R-:W-:Y:S02]  /*573e0*/  ISETP.NE.U32.AND P0, PT, RZ, UR4, PT ;  /* 0x00000004ff007c0c */ /* 0x000fe4000bf05070 */
[-C--:B---3--:R-:W-:Y:S02]  /*573f0*/  IADD3 R112, P1, R112, R4.reuse, RZ ;  /* 0x0000000470707210 */ /* 0x088fe40007f3e0ff */
[----:B------:R-:W-:-:S03]  /*57400*/  IADD3 R9, P2, R9, R4, RZ ;  /* 0x0000000409097210 */ /* 0x000fc60007f5e0ff */
[--C-:B--2---:R-:W-:Y:S01]  /*57410*/  IMAD.X R113, R113, 0x1, R0.reuse, P1 ;  /* 0x0000000171717824 */ /* 0x104fe200008e0600 */
[----:B------:R-:W-:Y:S01]  /*57420*/  STL [R1+0x1d58], R112 ;  /* 0x001d587001007387 */ /* 0x000fe20000100800 */
[----:B------:R-:W-:-:S03]  /*57430*/  IMAD.X R103, R103, 0x1, R0, P2 ;  /* 0x0000000167677824 */ /* 0x000fc600010e0600 */
[----:B------:R1:W-:Y:S04]  /*57440*/  STL [R1+0x1d54], R113 ;  /* 0x001d547101007387 */ /* 0x0003e80000100800 */
[----:B------:R-:W-:Y:S04]  /*57450*/  STL [R1+0x1d60], R9 ;  /* 0x001d600901007387 */ /* 0x000fe80000100800 */
[----:B------:R1:W-:Y:S04]  /*57460*/  LDGSTS.E [R3+0x20004], desc[UR60][R112.64], P0 ;  /* 0x2000400070037fae */ /* 0x0003e8000812187c */
[----:B------:R2:W-:Y:S01]  /*57470*/  STL [R1+0x1d5c], R103 ;  /* 0x001d5c6701007387 */ /* 0x0005e20000100800 */
[----:B------:R-:W-:Y:S01]  /*57480*/  UISETP.GT.AND UP1, UPT, UR6, 0x46, UPT ;  /* 0x000000460600788c */ /* 0x000fe2000bf24270 */
[----:B-1----:R-:W-:Y:S01]  /*57490*/  MOV R113, R103 ;  /* 0x0000006700717202 */ /* 0x002fe20000000f00 */
[----:B------:R-:W-:Y:S01]  /*574a0*/  IMAD.MOV.U32 R112, RZ, RZ, R9 ;  /* 0x000000ffff707224 */ /* 0x000fe200078e0009 */
[----:B--2---:R-:W2:Y:S04]  /*574b0*/  LDL.LU R103, [R1+0x1d8c] ;  /* 0x001d8c0001677983 */ /* 0x004ea80000300800 */
[----:B------:R-:W3:Y:S01]  /*574c0*/  LDL.LU R9, [R1+0x1d90] ;  /* 0x001d900001097983 */ /* 0x000ee20000300800 */
[----:B------:R-:W-:Y:S01]  /*574d0*/  USEL UR4, URZ, 0x4, !UP1 ;  /* 0x000000043f047887 */ /* 0x000fe2000c800000 */
[----:B------:R-:W-:-:S03]  /*574e0*/  IADD3 R110, P1, R110, R4, RZ ;  /* 0x000000046e6e7210 */ /* 0x000fc60007f3e0ff */
[----:B------:R-:W-:Y:S01]  /*574f0*/  USEL UR4, UR4, URZ, !UP0 ;  /* 0x0000003f04047287 */ /* 0x000fe2000c000000 */
[----:B------:R-:W-:Y:S01]  /*57500*/  LDGSTS.E [R3+0x24004], desc[UR60][R112.64], P0 ;  /* 0x2400400070037fae */ /* 0x000fe2000812187c */
[----:B------:R-:W-:-:S03]  /*57510*/  IMAD.X R111, R111, 0x1, R0, P1 ;  /* 0x000000016f6f7824 */ /* 0x000fc600008e0600 */
[----:B------:R1:W-:Y:S01]  /*57520*/  STL [R1+0x1d68], R110 ;  /* 0x001d686e01007387 */ /* 0x0003e20000100800 */
[----:B------:R-:W-:-:S03]  /*57530*/  IADD3 R102, P2, R102, R4, RZ ;  /* 0x0000000466667210 */ /* 0x000fc60007f5e0ff */
[----:B------:R1:W-:Y:S02]  /*57540*/  STL [R1+0x1d64], R111 ;  /* 0x001d646f01007387 */ /* 0x0003e40000100800 */
[----:B------:R-:W-:Y:S02]  /*57550*/  IMAD.X R108, R108, 0x1, R0, P2 ;  /* 0x000000016c6c7824 */ /* 0x000fe400010e0600 */
[----:B------:R1:W-:Y:S01]  /*57560*/  LDGSTS.E [R3+0x28004], desc[UR60][R110.64], P0 ;  /* 0x280040006e037fae */ /* 0x0003e2000812187c */
[----:B------:R-:W-:-:S03]  /*57570*/  ISETP.NE.U32.AND P1, PT, RZ, UR4, PT ;  /* 0x00000004ff007c0c */ /* 0x000fc6000bf25070 */
[----:B------:R-:W-:Y:S01]  /*57580*/  STL [R1+0x1d70], R102 ;  /* 0x001d706601007387 */ /* 0x000fe20000100800 */
[----:B-1----:R-:W-:Y:S01]  /*57590*/  MOV R110, R102 ;  /* 0x00000066006e7202 */ /* 0x002fe20000000f00 */
[----:B------:R-:W-:Y:S01]  /*575a0*/  IMAD.MOV.U32 R111, RZ, RZ, R108 ;  /* 0x000000ffff6f7224 */ /* 0x000fe200078e006c */
[----:B------:R-:W-:Y:S01]  /*575b0*/  IADD3 R107, P3, R107, R4, RZ ;  /* 0x000000046b6b7210 */ /* 0x000fe20007f7e0ff */
[----:B------:R1:W-:Y:S04]  /*575c0*/  STL [R1+0x1d6c], R108 ;  /* 0x001d6c6c01007387 */ /* 0x0003e80000100800 */
[----:B------:R-:W-:Y:S01]  /*575d0*/  IMAD.X R109, R109, 0x1, R0, P3 ;  /* 0x000000016d6d7824 */ /* 0x000fe200018e0600 */
[----:B------:R1:W-:Y:S04]  /*575e0*/  LDGSTS.E [R3+0x2c004], desc[UR60][R110.64], P0 ;  /* 0x2c0040006e037fae */ /* 0x0003e8000812187c */
[----:B------:R-:W-:Y:S04]  /*575f0*/  STL [R1+0x1d78], R107 ;  /* 0x001d786b01007387 */ /* 0x000fe80000100800 */
[----:B------:R1:W-:Y:S04]  /*57600*/  STL [R1+0x1d74], R109 ;  /* 0x001d746d01007387 */ /* 0x0003e80000100800 */
[----:B-1----:R-:W2:Y:S01]  /*57610*/  LDL.LU R108, [R1+0x1d98] ;  /* 0x001d9800016c7983 */ /* 0x002ea20000300800 */
[----:B------:R-:W-:-:S02]  /*57620*/  IMAD.MOV.U32 R110, RZ, RZ, R107 ;  /* 0x000000ffff6e7224 */ /* 0x000fc400078e006b */
[----:B------:R-:W-:Y:S01]  /*57630*/  IMAD.MOV.U32 R111, RZ, RZ, R109 ;  /* 0x000000ffff6f7224 */ /* 0x000fe200078e006d */
[----:B------:R-:W2:Y:S04]  /*57640*/  LDL.LU R102, [R1+0x1da0] ;  /* 0x001da00001667983 */ /* 0x000ea80000300800 */
[----:B------:R-:W2:Y:S04]  /*57650*/  LDL.LU R109, [R1+0x1d94] ;  /* 0x001d9400016d7983 */ /* 0x000ea80000300800 */
[----:B------:R-:W2:Y:S04]  /*57660*/  LDL.LU R107, [R1+0x1d9c] ;  /* 0x001d9c00016b7983 */ /* 0x000ea80000300800 */
[----:B------:R1:W-:Y:S01]  /*57670*/  LDGSTS.E [R3+0x20008], desc[UR60][R110.64], P1 ;  /* 0x200080006e037fae */ /* 0x0003e2000892187c */
[----:B----4-:R-:W-:-:S04]  /*57680*/  IADD3 R11, P0, R11, R4, RZ ;  /* 0x000000040b0b7210 */ /* 0x010fc80007f1e0ff */
[----:B------:R-:W-:Y:S01]  /*57690*/  IADD3.X R106, R106, R0, RZ, P0, !PT ;  /* 0x000000006a6a7210 */ /* 0x000fe200007fe4ff */
[----:B------:R4:W-:Y:S01]  /*576a0*/  STL [R1+0x1d80], R11 ;  /* 0x001d800b01007387 */ /* 0x0009e20000100800 */
[----:B-1----:R-:W-:-:S03]  /*576b0*/  IMAD.MOV.U32 R110, RZ, RZ, R11 ;  /* 0x000000ffff6e7224 */ /* 0x002fc600078e000b */
[----:B------:R1:W-:Y:S01]  /*576c0*/  STL [R1+0x1d7c], R106 ;  /* 0x001d7c6a01007387 */ /* 0x0003e20000100800 */
[----:B------:R-:W-:Y:S01]  /*576d0*/  IMAD.MOV.U32 R111, RZ, RZ, R106 ;  /* 0x000000ffff6f7224 */ /* 0x000fe200078e006a */
[----:B------:R-:W-:Y:S01]  /*576e0*/  UISETP.GT.AND UP1, UPT, UR6, 0x47, UPT ;  /* 0x000000470600788c */ /* 0x000fe2000bf24270 */
[----:B------:R-:W-:-:S03]  /*576f0*/  IADD3 R104, P2, R104, R4, RZ ;  /* 0x0000000468687210 */ /* 0x000fc60007f5e0ff */
[----:B------:R-:W-:Y:S02]  /*57700*/  LDGSTS.E [R3+0x24008], desc[UR60][R110.64], P1 ;  /* 0x240080006e037fae */ /* 0x000fe4000892187c */
[----:B------:R-:W-:Y:S02]  /*57710*/  IMAD.X R105, R105, 0x1, R0, P2 ;  /* 0x0000000169697824 */ /* 0x000fe400010e0600 */
[----:B------:R2:W-:Y:S04]  /*57720*/  STL [R1+0x1d88], R104 ;  /* 0x001d886801007387 */ /* 0x0005e80000100800 */
[----:B----4-:R-:W4:Y:S04]  /*57730*/  LDL.LU R11, [R1+0x1da8] ;  /* 0x001da800010b7983 */ /* 0x010f280000300800 */
[----:B------:R2:W-:Y:S04]  /*57740*/  STL [R1+0x1d84], R105 ;  /* 0x001d846901007387 */ /* 0x0005e80000100800 */
[----:B-1----:R-:W4:Y:S01]  /*57750*/  LDL.LU R106, [R1+0x1da4] ;  /* 0x001da400016a7983 */ /* 0x002f220000300800 */
[----:B------:R-:W-:-:S03]  /*57760*/  USEL UR4, URZ, 0x4, !UP1 ;  /* 0x000000043f047887 */ /* 0x000fc6000c800000 */
[----:B------:R1:W-:Y:S01]  /*57770*/  LDGSTS.E [R3+0x28008], desc[UR60][R104.64], P1 ;  /* 0x2800800068037fae */ /* 0x0003e2000892187c */
[----:B------:R-:W-:Y:S01]  /*57780*/  USEL UR4, UR4, URZ, !UP0 ;  /* 0x0000003f04047287 */ /* 0x000fe2000c000000 */
[----:B---3--:R-:W-:-:S04]  /*57790*/  IADD3 R9, P0, R9, R4, RZ ;  /* 0x0000000409097210 */ /* 0x008fc80007f1e0ff */
[----:B--2---:R-:W-:Y:S01]  /*577a0*/  IADD3.X R103, R103, R0, RZ, P0, !PT ;  /* 0x0000000067677210 */ /* 0x004fe200007fe4ff */
[----:B------:R-:W-:Y:S04]  /*577b0*/  STL [R1+0x1d90], R9 ;  /* 0x001d900901007387 */ /* 0x000fe80000100800 */
[----:B------:R2:W-:Y:S04]  /*577c0*/  STL [R1+0x1d8c], R103 ;  /* 0x001d8c6701007387 */ /* 0x0005e80000100800 */
[----:B------:R-:W3:Y:S01]  /*577d0*/  LDL.LU R112, [R1+0x1db0] ;  /* 0x001db00001707983 */ /* 0x000ee20000300800 */
[----:B-1----:R-:W-:-:S02]  /*577e0*/  IMAD.MOV.U32 R104, RZ, RZ, R9 ;  /* 0x000000ffff687224 */ /* 0x002fc400078e0009 */
[----:B------:R-:W-:Y:S01]  /*577f0*/  IMAD.MOV.U32 R105, RZ, RZ, R103 ;  /* 0x000000ffff697224 */ /* 0x000fe200078e0067 */
[----:B------:R-:W3:Y:S04]  /*57800*/  LDL.LU R110, [R1+0x2138] ;  /* 0x00213800016e7983 */ /* 0x000ee80000300800 */
[----:B------:R-:W3:Y:S01]  /*57810*/  LDL.LU R113, [R1+0x1dac] ;  /* 0x001dac0001717983 */ /* 0x000ee20000300800 */
[----:B------:R-:W-:-:S03]  /*57820*/  ISETP.NE.U32.AND P0, PT, RZ, UR4, PT ;  /* 0x00000004ff007c0c */ /* 0x000fc6000bf05070 */
[----:B------:R-:W-:Y:S04]  /*57830*/  LDGSTS.E [R3+0x2c008], desc[UR60][R104.64], P1 ;  /* 0x2c00800068037fae */ /* 0x000fe8000892187c */
[----:B------:R-:W3:Y:S04]  /*57840*/  LDL.LU R111, [R1+0x2134] ;  /* 0x00213400016f7983 */ /* 0x000ee80000300800 */
[----:B------:R-:W3:Y:S04]  /*57850*/  LDL.LU R105, [R1+0x213c] ;  /* 0x00213c0001697983 */ /* 0x000ee80000300800 */
[----:B------:R-:W3:Y:S04]  /*57860*/  LDL.LU R104, [R1+0x2140] ;  /* 0x0021400001687983 */ /* 0x000ee80000300800 */
[----:B--2---:R-:W2:Y:S04]  /*57870*/  LDL.LU R103, [R1+0x2144] ;  /* 0x0021440001677983 */ /* 0x004ea80000300800 */
[----:B------:R-:W2:Y:S01]  /*57880*/  LDL.LU R9, [R1+0x2148] ;  /* 0x0021480001097983 */ /* 0x000ea20000300800 */
[----:B------:R-:W-:-:S02]  /*57890*/  IADD3 R108, P1, R108, R4, RZ ;  /* 0x000000046c6c7210 */ /* 0x000fc40007f3e0ff */
[----:B------:R-:W-:-:S03]  /*578a0*/  IADD3 R102, P2, R102, R4, RZ ;  /* 0x0000000466667210 */ /* 0x000fc60007f5e0ff */
[----:B------:R-:W-:Y:S01]  /*578b0*/  IMAD.X R109, R109, 0x1, R0, P1 ;  /* 0x000000016d6d7824 */ /* 0x000fe200008e0600 */
[----:B------:R1:W-:Y:S01]  /*578c0*/  STL [R1+0x1d98], R108 ;  /* 0x001d986c01007387 */ /* 0x0003e20000100800 */
[----:B------:R-:W-:-:S03]  /*578d0*/  IADD3.X R107, R107, R0, RZ, P2, !PT ;  /* 0x000000006b6b7210 */ /* 0x000fc600017fe4ff */
[----:B------:R1:W-:Y:S04]  /*578e0*/  STL [R1+0x1d94], R109 ;  /* 0x001d946d01007387 */ /* 0x0003e80000100800 */
[----:B------:R1:W-:Y:S04]  /*578f0*/  LDGSTS.E [R3+0x2000c], desc[UR60][R108.64], P0 ;  /* 0x2000c0006c037fae */ /* 0x0003e8000812187c */
[----:B------:R1:W-:Y:S04]  /*57900*/  STL [R1+0x1da0], R102 ;  /* 0x001da06601007387 */ /* 0x0003e80000100800 */
[----:B------:R-:W-:Y:S01]  /*57910*/  STL [R1+0x1d9c], R107 ;  /* 0x001d9c6b01007387 */ /* 0x000fe20000100800 */
[----:B-1----:R-:W-:-:S02]  /*57920*/  IMAD.MOV.U32 R108, RZ, RZ, R102 ;  /* 0x000000ffff6c7224 */ /* 0x002fc400078e0066 */
[----:B------:R-:W-:Y:S01]  /*57930*/  IMAD.MOV.U32 R109, RZ, RZ, R107 ;  /* 0x000000ffff6d7224 */ /* 0x000fe200078e006b */
[----:B------:R-:W2:Y:S04]  /*57940*/  LDL.LU R102, [R1+0x2150] ;  /* 0x0021500001667983 */ /* 0x000ea80000300800 */
[----:B------:R1:W-:Y:S01]  /*57950*/  LDGSTS.E [R3+0x2400c], desc[UR60][R108.64], P0 ;  /* 0x2400c0006c037fae */ /* 0x0003e2000812187c */
[----:B----4-:R-:W-:-:S05]  /*57960*/  IADD3 R11, P1, R11, R4, RZ ;  /* 0x000000040b0b7210 */ /* 0x010fca0007f3e0ff */
[----:B------:R-:W-:Y:S01]  /*57970*/  IMAD.X R106, R106, 0x1, R0, P1 ;  /* 0x000000016a6a7824 */ /* 0x000fe200008e0600 */
[----:B------:R-:W-:Y:S03]  /*57980*/  STL [R1+0x1da8], R11 ;  /* 0x001da80b01007387 */ /* 0x000fe60000100800 */
[----:B-1----:R-:W-:Y:S01]  /*57990*/  IMAD.MOV.U32 R109, RZ, RZ, R106 ;  /* 0x000000ffff6d7224 */ /* 0x002fe200078e006a */
[----:B------:R1:W-:Y:S04]  /*579a0*/  STL [R1+0x1da4], R106 ;  /* 0x001da46a01007387 */ /* 0x0003e80000100800 */
[----:B-1----:R-:W4:Y:S01]  /*579b0*/  LDL.LU R106, [R1+0x214c] ;  /* 0x00214c00016a7983 */ /* 0x002f220000300800 */
[----:B------:R-:W-:-:S04]  /*579c0*/  UISETP.GT.AND UP1, UPT, UR6, 0x64, UPT ;  /* 0x000000640600788c */ /* 0x000fc8000bf24270 */
[----:B------:R-:W-:Y:S01]  /*579d0*/  USEL UR4, URZ, 0x4, !UP1 ;  /* 0x000000043f047887 */ /* 0x000fe2000c800000 */
[----:B------:R-:W-:-:S03]  /*579e0*/  MOV R108, R11 ;  /* 0x0000000b006c7202 */ /* 0x000fc60000000f00 */
[----:B------:R-:W-:Y:S02]  /*579f0*/  USEL UR4, UR4, URZ, !UP0 ;  /* 0x0000003f04047287 */ /* 0x000fe4000c000000 */
[----:B------:R-:W-:Y:S04]  /*57a00*/  LDGSTS.E [R3+0x2800c], desc[UR60][R108.64], P0 ;  /* 0x2800c0006c037fae */ /* 0x000fe8000812187c */
[----:B------:R-:W-:Y:S01]  /*57a10*/  ISETP.NE.U32.AND P1, PT, RZ, UR4, PT ;  /* 0x00000004ff007c0c */ /* 0x000fe2000bf25070 */
[----:B------:R-:W4:Y:S04]  /*57a20*/  LDL.LU R109, [R1+0x2154] ;  /* 0x00215400016d7983 */ /* 0x000f280000300800 */
[----:B------:R-:W4:Y:S04]  /*57a30*/  LDL.LU R108, [R1+0x2158] ;  /* 0x00215800016c7983 */ /* 0x000f280000300800 */
[----:B------:R-:W4:Y:S04]  /*57a40*/  LDL.LU R107, [R1+0x215c] ;  /* 0x00215c00016b7983 */ /* 0x000f280000300800 */
[----:B------:R-:W4:Y:S01]  /*57a50*/  LDL.LU R11, [R1+0x2160] ;  /* 0x00216000010b7983 */ /* 0x000f220000300800 */
[----:B---3--:R-:W-:-:S02]  /*57a60*/  IADD3 R112, P2, R112, R4, RZ ;  /* 0x0000000470707210 */ /* 0x008fc40007f5e0ff */
[----:B------:R-:W-:-:S03]  /*57a70*/  IADD3 R110, P3, R110, R4, RZ ;  /* 0x000000046e6e7210 */ /* 0x000fc60007f7e0ff */
[----:B------:R-:W-:-:S05]  /*57a80*/  IMAD.X R113, R113, 0x1, R0, P2 ;  /* 0x0000000171717824 */ /* 0x000fca00010e0600 */
[----:B------:R-:W-:Y:S01]  /*57a90*/  LDGSTS.E [R3+0x2c00c], desc[UR60][R112.64], P0 ;  /* 0x2c00c00070037fae */ /* 0x000fe2000812187c */
[----:B------:R-:W-:-:S03]  /*57aa0*/  IMAD.X R111, R111, 0x1, R0, P3 ;  /* 0x000000016f6f7824 */ /* 0x000fc600018e0600 */
[----:B------:R-:W-:Y:S04]  /*57ab0*/  STL [R1+0x1db0], R112 ;  /* 0x001db07001007387 */ /* 0x000fe80000100800 */
[----:B------:R-:W-:Y:S01]  /*57ac0*/  STL [R1+0x1dac], R113 ;  /* 0x001dac7101007387 */ /* 0x000fe20000100800 */
[----:B------:R-:W-:-:S03]  /*57ad0*/  IADD3 R104, P0, R104, R4, RZ ;  /* 0x0000000468687210 */ /* 0x000fc60007f1e0ff */
[----:B------:R1:W-:Y:S01]  /*57ae0*/  STL [R1+0x2138], R110 ;  /* 0x0021386e01007387 */ /* 0x0003e20000100800 */
[----:B------:R-:W-:-:S03]  /*57af0*/  IADD3.X R105, R105, R0, RZ, P0, !PT ;  /* 0x0000000069697210 */ /* 0x000fc600007fe4ff */
[----:B------:R-:W-:Y:S01]  /*57b00*/  STL [R1+0x2134], R111 ;  /* 0x0021346f01007387 */ /* 0x000fe20000100800 */
[----:B--2---:R-:W-:-:S03]  /*57b10*/  IADD3 R9, P2, R9, R4, RZ ;  /* 0x0000000409097210 */ /* 0x004fc60007f5e0ff */
[----:B------:R2:W-:Y:S04]  /*57b20*/  STL [R1+0x2140], R104 ;  /* 0x0021406801007387 */ /* 0x0005e80000100800 */
[----:B------:R1:W-:Y:S01]  /*57b30*/  LDGSTS.E [R3+0x30000], desc[UR60][R110.64], P1 ;  /* 0x300000006e037fae */ /* 0x0003e2000892187c */
[----:B------:R-:W-:-:S03]  /*57b40*/  IMAD.X R103, R103, 0x1, R0, P2 ;  /* 0x0000000167677824 */ /* 0x000fc600010e0600 */
[----:B------:R3:W-:Y:S04]  /*57b50*/  STL [R1+0x213c], R105 ;  /* 0x00213c6901007387 */ /* 0x0007e80000100800 */
[----:B------:R-:W-:Y:S01]  /*57b60*/  STL [R1+0x2148], R9 ;  /* 0x0021480901007387 */ /* 0x000fe20000100800 */
[----:B-1----:R-:W-:-:S03]  /*57b70*/  IMAD.MOV.U32 R110, RZ, RZ, R104 ;  /* 0x000000ffff6e7224 */ /* 0x002fc600078e0068 */
[----:B--2---:R-:W2:Y:S01]  /*57b80*/  LDL.LU R104, [R1+0x2168] ;  /* 0x0021680001687983 */ /* 0x004ea20000300800 */
[----:B------:R-:W-:-:S03]  /*57b90*/  IMAD.MOV.U32 R111, RZ, RZ, R105 ;  /* 0x000000ffff6f7224 */ /* 0x000fc600078e0069 */
[----:B------:R1:W-:Y:S04]  /*57ba0*/  STL [R1+0x2144], R103 ;  /* 0x0021446701007387 */ /* 0x0003e80000100800 */
[----:B---3--:R-:W3:Y:S04]  /*57bb0*/  LDL.LU R105, [R1+0x2164] ;  /* 0x0021640001697983 */ /* 0x008ee80000300800 */
[----:B------:R1:W-:Y:S01]  /*57bc0*/  LDGSTS.E [R3+0x34000], desc[UR60][R110.64], P1 ;  /* 0x340000006e037fae */ /* 0x0003e2000892187c */
[----:B------:R-:W-:Y:S01]  /*57bd0*/  IADD3 R102, P0, R102, R4, RZ ;  /* 0x0000000466667210 */ /* 0x000fe20007f1e0ff */
[----:B-1----:R-:W-:Y:S01]  /*57be0*/  IMAD.MOV.U32 R111, RZ, RZ, R103 ;  /* 0x000000ffff6f7224 */ /* 0x002fe200078e0067 */
[----:B------:R-:W-:Y:S01]  /*57bf0*/  MOV R110, R9 ;  /* 0x00000009006e7202 */ /* 0x000fe20000000f00 */
[----:B------:R-:W3:Y:S04]  /*57c00*/  LDL.LU R103, [R1+0x2170] ;  /* 0x0021700001677983 */ /* 0x000ee80000300800 */
[----:B------:R-:W3:Y:S04]  /*57c10*/  LDL.LU R9, [R1+0x2178] ;  /* 0x0021780001097983 */ /* 0x000ee80000300800 */
[----:B------:R1:W-:Y:S04]  /*57c20*/  LDGSTS.E [R3+0x38000], desc[UR60][R110.64], P1 ;  /* 0x380000006e037fae */ /* 0x0003e8000892187c */
[----:B------:R-:W-:Y:S01]  /*57c30*/  STL [R1+0x2150], R102 ;  /* 0x0021506601007387 */ /* 0x000fe20000100800 */
[----:B-1----:R-:W-:-:S02]  /*57c40*/  IMAD.MOV.U32 R110, RZ, RZ, R102 ;  /* 0x000000ffff6e7224 */ /* 0x002fc400078e0066 */
[----:B----4-:R-:W-:-:S05]  /*57c50*/  IMAD.X R106, R106, 0x1, R0, P0 ;  /* 0x000000016a6a7824 */ /* 0x010fca00000e0600 */
[----:B------:R1:W-:Y:S01]  /*57c60*/  STL [R1+0x214c], R106 ;  /* 0x00214c6a01007387 */ /* 0x0003e20000100800 */
[----:B------:R-:W-:Y:S01]  /*57c70*/  MOV R111, R106 ;  /* 0x0000006a006f7202 */ /* 0x000fe20000000f00 */
[----:B------:R-:W-:Y:S02]  /*57c80*/  UISETP.GT.AND UP1, UPT, UR6, 0x65, UPT ;  /* 0x000000650600788c */ /* 0x000fe4000bf24270 */
[----:B-1----:R-:W4:Y:S04]  /*57c90*/  LDL.LU R106, [R1+0x216c] ;  /* 0x00216c00016a7983 */ /* 0x002f280000300800 */
[----:B------:R-:W4:Y:S01]  /*57ca0*/  LDL.LU R102, [R1+0x2174] ;  /* 0x0021740001667983 */ /* 0x000f220000300800 */
[----:B------:R-:W-:-:S03]  /*57cb0*/  USEL UR4, URZ, 0x4, !UP1 ;  /* 0x000000043f047887 */ /* 0x000fc6000c800000 */
[----:B------:R-:W-:Y:S01]  /*57cc0*/  LDGSTS.E [R3+0x3c000], desc[UR60][R110.64], P1 ;  /* 0x3c0000006e037fae */ /* 0x000fe2000892187c */
[----:B------:R-:W-:Y:S01]  /*57cd0*/  USEL UR4, UR4, URZ, !UP0 ;  /* 0x0000003f04047287 */ /* 0x000fe2000c000000 */
[----:B------:R-:W-:-:S05]  /*57ce0*/  IADD3 R108, P1, R108, R4, RZ ;  /* 0x000000046c6c7210 */ /* 0x000fca0007f3e0ff */
[----:B------:R-:W-:Y:S01]  /*57cf0*/  ISETP.NE.U32.AND P0, PT, RZ, UR4, PT ;  /* 0x00000004ff007c0c */ /* 0x000fe2000bf05070 */
[--C-:B------:R-:W-:Y:S01]  /*57d00*/  IMAD.X R109, R109, 0x1, R0.reuse, P1 ;  /* 0x000000016d6d7824 */ /* 0x100fe200008e0600 */
[----:B------:R-:W-:Y:S01]  /*57d10*/  IADD3 R11, P2, R11, R4, RZ ;  /* 0x000000040b0b7210 */ /* 0x000fe20007f5e0ff */
[----:B------:R1:W-:Y:S04]  /*57d20*/  STL [R1+0x2158], R108 ;  /* 0x0021586c01007387 */ /* 0x0003e80000100800 */
[----:B------:R-:W-:Y:S01]  /*57d30*/  IMAD.X R107, R107, 0x1, R0, P2 ;  /* 0x000000016b6b7824 */ /* 0x000fe200010e0600 */
[----:B------:R1:W-:Y:S04]  /*57d40*/  STL [R1+0x2154], R109 ;  /* 0x0021546d01007387 */ /* 0x0003e80000100800 */
[----:B------:R1:W-:Y:S04]  /*57d50*/  STL [R1+0x2160], R11 ;  /* 0x0021600b01007387 */ /* 0x0003e80000100800 */
[----:B------:R-:W-:Y:S04]  /*57d60*/  STL [R1+0x215c], R107 ;  /* 0x00215c6b01007387 */ /* 0x000fe80000100800 */
[----:B------:R-:W4:Y:S04]  /*57d70*/  LDL.LU R112, [R1+0x2180] ;  /* 0x0021800001707983 */ /* 0x000f280000300800 */
[----:B------:R1:W-:Y:S04]  /*57d80*/  LDGSTS.E [R3+0x30004], desc[UR60][R108.64], P0 ;  /* 0x300040006c037fae */ /* 0x0003e8000812187c */
[----:B------:R-:W4:Y:S04]  /*57d90*/  LDL.LU R110, [R1+0x2188] ;  /* 0x00218800016e7983 */ /* 0x000f280000300800 */
[----:B------:R-:W4:Y:S01]  /*57da0*/  LDL.LU R113, [R1+0x217c] ;  /* 0x00217c0001717983 */ /* 0x000f220000300800 */
[----:B-1----:R-:W-:Y:S01]  /*57db0*/  IMAD.MOV.U32 R108, RZ, RZ, R11 ;  /* 0x000000ffff6c7224 */ /* 0x002fe200078e000b */
[----:B------:R-:W-:-:S02]  /*57dc0*/  MOV R109, R107 ;  /* 0x0000006b006d7202 */ /* 0x000fc40000000f00 */
[----:B------:R-:W4:Y:S04]  /*57dd0*/  LDL.LU R111, [R1+0x2184] ;  /* 0x00218400016f7983 */ /* 0x000f280000300800 */
[----:B------:R-:W4:Y:S04]  /*57de0*/  LDL.LU R11, [R1+0x2190] ;  /* 0x00219000010b7983 */ /* 0x000f280000300800 */
[----:B------:R1:W-:Y:S01]  /*57df0*/  LDGSTS.E [R3+0x34004], desc[UR60][R108.64], P0 ;  /* 0x340040006c037fae */ /* 0x0003e2000812187c */
[----:B--2---:R-:W-:-:S05]  /*57e00*/  IADD3 R104, P1, R104, R4, RZ ;  /* 0x0000000468687210 */ /* 0x004fca0007f3e0ff */
[----:B---3--:R-:W-:Y:S01]  /*57e10*/  IMAD.X R105, R105, 0x1, R0, P1 ;  /* 0x0000000169697824 */ /* 0x008fe200008e0600 */
[----:B------:R2:W-:Y:S01]  /*57e20*/  STL [R1+0x2168], R104 ;  /* 0x0021686801007387 */ /* 0x0005e20000100800 */
[----:B-1----:R-:W-:-:S03]  /*57e30*/  IMAD.MOV.U32 R108, RZ, RZ, R104 ;  /* 0x000000ffff6c7224 */ /* 0x002fc600078e0068 */
[----:B------:R1:W-:Y:S01]  /*57e40*/  STL [R1+0x2164], R105 ;  /* 0x0021646901007387 */ /* 0x0003e20000100800 */
[----:B------:R-:W-:-:S03]  /*57e50*/  IMAD.MOV.U32 R109, RZ, RZ, R105 ;  /* 0x000000ffff6d7224 */ /* 0x000fc600078e0069 */
[----:B--2---:R-:W2:Y:S04]  /*57e60*/  LDL.LU R104, [R1+0x218c] ;  /* 0x00218c0001687983 */ /* 0x004ea80000300800 */
[----:B------:R3:W-:Y:S01]  /*57e70*/  LDGSTS.E [R3+0x38004], desc[UR60][R108.64], P0 ;  /* 0x380040006c037fae */ /* 0x0007e2000812187c */
[----:B------:R-:W-:-:S03]  /*57e80*/  IADD3 R103, P2, R103, R4, RZ ;  /* 0x0000000467677210 */ /* 0x000fc60007f5e0ff */
[----:B-1----:R-:W2:Y:S01]  /*57e90*/  LDL.LU R105, [R1+0x2198] ;  /* 0x0021980001697983 */ /* 0x002ea20000300800 */
[----:B------:R-:W-:-:S03]  /*57ea0*/  IADD3 R9, P3, R9, R4, RZ ;  /* 0x0000000409097210 */ /* 0x000fc60007f7e0ff */
[----:B------:R-:W2:Y:S01]  /*57eb0*/  LDL.LU R107, [R1+0x21a0] ;  /* 0x0021a000016b7983 */ /* 0x000ea20000300800 */
[----:B---3--:R-:W-:-:S03]  /*57ec0*/  IMAD.MOV.U32 R108, RZ, RZ, R103 ;  /* 0x000000ffff6c7224 */ /* 0x008fc600078e0067 */
[----:B------:R1:W-:Y:S01]  /*57ed0*/  STL [R1+0x2170], R103 ;  /* 0x0021706701007387 */ /* 0x0003e20000100800 */
[----:B----4-:R-:W-:Y:S01]  /*57ee0*/  IADD3.X R106, R106, R0, RZ, P2, !PT ;  /* 0x000000006a6a7210 */ /* 0x010fe200017fe4ff */
[----:B------:R-:W-:-:S04]  /*57ef0*/  IMAD.X R102, R102, 0x1, R0, P3 ;  /* 0x0000000166667824 */ /* 0x000fc800018e0600 */
[----:B------:R-:W-:Y:S01]  /*57f00*/  IMAD.MOV.U32 R109, RZ, RZ, R106 ;  /* 0x000000ffff6d7224 */ /* 0x000fe200078e006a */
[----:B------:R3:W-:Y:S04]  /*57f10*/  STL [R1+0x216c], R106 ;  /* 0x00216c6a01007387 */ /* 0x0007e80000100800 */
[----:B------:R-:W-:Y:S04]  /*57f20*/  STL [R1+0x2178], R9 ;  /* 0x0021780901007387 */ /* 0x000fe80000100800 */
[----:B------:R-:W-:Y:S04]  /*57f30*/  LDGSTS.E [R3+0x3c004], desc[UR60][R108.64], P0 ;  /* 0x3c0040006c037fae */ /* 0x000fe8000812187c */
[----:B------:R4:W-:Y:S04]  /*57f40*/  STL [R1+0x2174], R102 ;  /* 0x0021746601007387 */ /* 0x0009e80000100800 */
[----:B------:R-:W2:Y:S04]  /*57f50*/  LDL.LU R108, [R1+0x2194] ;  /* 0x00219400016c7983 */ /* 0x000ea80000300800 */
[----:B------:R-:W2:Y:S01]  /*57f60*/  LDL.LU R109, [R1+0x219c] ;  /* 0x00219c00016d7983 */ /* 0x000ea20000300800 */
[----:B------:R-:W-:Y:S01]  /*57f70*/  UISETP.GT.AND UP1, UPT, UR6, 0x66, UPT ;  /* 0x000000660600788c */ /* 0x000fe2000bf24270 */
[----:B-1----:R-:W-:-:S02]  /*57f80*/  MOV R103, R102 ;  /* 0x0000006600677202 */ /* 0x002fc40000000f00 */
[----:B---3--:R-:W3:Y:S01]  /*57f90*/  LDL.LU R106, [R1+0x21a4] ;  /* 0x0021a400016a7983 */ /* 0x008ee20000300800 */
[----:B------:R-:W-:-:S04]  /*57fa0*/  USEL UR4, URZ, 0x4, !UP1 ;  /* 0x000000043f047887 */ /* 0x000fc8000c800000 */
[----:B------:R-:W-:-:S06]  /*57fb0*/  USEL UR4, UR4, URZ, !UP0 ;  /* 0x0000003f04047287 */ /* 0x000fcc000c000000 */
[----:B------:R-:W-:Y:S01]  /*57fc0*/  ISETP.NE.U32.AND P1, PT, RZ, UR4, PT ;  /* 0x00000004ff007c0c */ /* 0x000fe2000bf25070 */
[----:B----4-:R-:W-:Y:S01]  /*57fd0*/  IMAD.MOV.U32 R102, RZ, RZ, R9 ;  /* 0x000000ffff667224 */ /* 0x010fe200078e0009 */
[----:B------:R-:W-:-:S11]  /*57fe0*/  IADD3 R112, P0, R112, R4, RZ ;  /* 0x0000000470707210 */ /* 0x000fd60007f1e0ff */
[----:B------:R-:W-:Y:S01]  /*57ff0*/  LDGSTS.E [R3+0x30008], desc[UR60][R102.64], P1 ;  /* 0x3000800066037fae */ /* 0x000fe2000892187c */
[----:B------:R-:W-:-:S03]  /*58000*/  IADD3 R110, P2, R110, R4, RZ ;  /* 0x000000046e6e7210 */ /* 0x000fc60007f5e0ff */
[----:B------:R-:W4:Y:S04]  /*58010*/  LDL.LU R102, [R1+0x21a8] ;  /* 0x0021a80001667983 */ /* 0x000f280000300800 */
[----:B------:R-:W3:Y:S04]  /*58020*/  LDL.LU R103, [R1+0x21ac] ;  /* 0x0021ac0001677983 */ /* 0x000ee80000300800 */
[----:B------:R-:W3:Y:S01]  /*58030*/  LDL.LU R9, [R1+0x21b0] ;  /* 0x0021b00001097983 */ /* 0x000ee20000300800 */
[--C-:B------:R-:W-:Y:S01]  /*58040*/  IMAD.X R113, R113, 0x1, R0.reuse, P0 ;  /* 0x0000000171717824 */ /* 0x100fe200000e0600 */
[----:B------:R-:W-:Y:S01]  /*58050*/  IADD3 R11, P0, R11, R4, RZ ;  /* 0x000000040b0b7210 */ /* 0x000fe20007f1e0ff */
[----:B------:R-:W-:Y:S01]  /*58060*/  IMAD.X R111, R111, 0x1, R0, P2 ;  /* 0x000000016f6f7824 */ /* 0x000fe200010e0600 */
[----:B------:R-:W-:Y:S04]  /*58070*/  STL [R1+0x2180], R112 ;  /* 0x0021807001007387 */ /* 0x000fe80000100800 */
[----:B------:R-:W-:Y:S04]  /*58080*/  STL [R1+0x217c], R113 ;  /* 0x00217c7101007387 */ /* 0x000fe80000100800 */
[----:B------:R1:W-:Y:S04]  /*58090*/  STL [R1+0x2188], R110 ;  /* 0x0021886e01007387 */ /* 0x0003e80000100800 */
[----:B------:R-:W-:Y:S01]  /*580a0*/  LDGSTS.E [R3+0x34008], desc[UR60][R112.64], P1 ;  /* 0x3400800070037fae */ /* 0x000fe2000892187c */
[----:B--2---:R-:W-:-:S03]  /*580b0*/  IADD3.X R104, R104, R0, RZ, P0, !PT ;  /* 0x0000000068687210 */ /* 0x004fc600007fe4ff */
[----:B------:R2:W-:Y:S04]  /*580c0*/  STL [R1+0x2184], R111 ;  /* 0x0021846f01007387 */ /* 0x0005e80000100800 */
[----:B------:R1:W-:Y:S04]  /*580d0*/  LDGSTS.E [R3+0x38008], desc[UR60][R110.64], P1 ;  /* 0x380080006e037fae */ /* 0x0003e8000892187c */
[----:B------:R-:W-:Y:S01]  /*580e0*/  STL [R1+0x2190], R11 ;  /* 0x0021900b01007387 */ /* 0x000fe20000100800 */
[----:B-1----:R-:W-:Y:S02]  /*580f0*/  IMAD.MOV.U32 R110, RZ, RZ, R11 ;  /* 0x000000ffff6e7224 */ /* 0x002fe400078e000b */
[----:B--2---:R-:W-:Y:S01]  /*58100*/  IMAD.MOV.U32 R111, RZ, RZ, R104 ;  /* 0x000000ffff6f7224 */ /* 0x004fe200078e0068 */
[----:B------:R1:W-:Y:S04]  /*58110*/  STL [R1+0x218c], R104 ;  /* 0x00218c6801007387 */ /* 0x0003e80000100800 */
[----:B------:R-:W-:Y:S01]  /*58120*/  LDGSTS.E [R3+0x3c008], desc[UR60][R110.64], P1 ;  /* 0x3c0080006e037fae */ /* 0x000fe2000892187c */
[----:B------:R-:W-:-:S02]  /*58130*/  IADD3 R105, P1, R105, R4, RZ ;  /* 0x0000000469697210 */ /* 0x000fc40007f3e0ff */
[----:B------:R-:W-:Y:S01]  /*58140*/  IADD3 R107, P2, R107, R4, RZ ;  /* 0x000000046b6b7210 */ /* 0x000fe20007f5e0ff */
[----:B------:R-:W2:Y:S04]  /*58150*/  LDL.LU R111, [R1+0x15b4] ;  /* 0x0015b400016f7983 */ /* 0x000ea80000300800 */
[----:B------:R-:W2:Y:S04]  /*58160*/  LDL.LU R110, [R1+0x15b8] ;  /* 0x0015b800016e7983 */ /* 0x000ea80000300800 */
[----:B-1----:R-:W2:Y:S04]  /*58170*/  LDL.LU R104, [R1+0x15c0] ;  /* 0x0015c00001687983 */ /* 0x002ea80000300800 */
[----:B------:R-:W2:Y:S04]  /*58180*/  LDL.LU R11, [R1+0x15c8] ;  /* 0x0015c800010b7983 */ /* 0x000ea80000300800 */
[----:B------:R-:W-:Y:S01]  /*58190*/  STL [R1+0x2198], R105 ;  /* 0x0021986901007387 */ /* 0x000fe20000100800 */
[----:B------:R-:W-:-:S02]  /*581a0*/  IMAD.MOV.U32 R112, RZ, RZ, R105 ;  /* 0x000000ffff707224 */ /* 0x000fc400078e0069 */
[----:B------:R-:W-:Y:S01]  /*581b0*/  IMAD.X R108, R108, 0x1, R0, P1 ;  /* 0x000000016c6c7824 */ /* 0x000fe200008e0600 */
[----:B------:R-:W-:-:S04]  /*581c0*/  IADD3.X R109, R109, R0, RZ, P2, !PT ;  /* 0x000000006d6d7210 */ /* 0x000fc800017fe4ff */
[----:B------:R1:W-:Y:S01]  /*581d0*/  STL [R1+0x2194], R108 ;  /* 0x0021946c01007387 */ /* 0x0003e20000100800 */
[----:B------:R-:W-:-:S03]  /*581e0*/  IMAD.MOV.U32 R113, RZ, RZ, R108 ;  /* 0x000000ffff717224 */ /* 0x000fc600078e006c */
[----:B------:R3:W-:Y:S04]  /*581f0*/  STL [R1+0x21a0], R107 ;  /* 0x0021a06b01007387 */ /* 0x0007e80000100800 */
[----:B------:R-:W-:Y:S04]  /*58200*/  STL [R1+0x219c], R109 ;  /* 0x00219c6d01007387 */ /* 0x000fe80000100800 */
[----:B-1----:R-:W2:Y:S04]  /*58210*/  LDL.LU R108, [R1+0x15bc] ;  /* 0x0015bc00016c7983 */ /* 0x002ea80000300800 */
[----:B------:R-:W2:Y:S01]  /*58220*/  LDL.LU R105, [R1+0x15c4] ;  /* 0x0015c40001697983 */ /* 0x000ea20000300800 */
[----:B------:R-:W-:-:S04]  /*58230*/  UISETP.GT.AND UP1, UPT, UR6, 0x67, UPT ;  /* 0x000000670600788c */ /* 0x000fc8000bf24270 */
[----:B------:R-:W-:-:S04]  /*58240*/  USEL UR4, URZ, 0x4, !UP1 ;  /* 0x000000043f047887 */ /* 0x000fc8000c800000 */
[----:B------:R-:W-:-:S06]  /*58250*/  USEL UR4, UR4, URZ, !UP0 ;  /* 0x0000003f04047287 */ /* 0x000fcc000c000000 */
[----:B------:R-:W-:Y:S02]  /*58260*/  ISETP.NE.U32.AND P0, PT, RZ, UR4, PT ;  /* 0x00000004ff007c0c */ /* 0x000fe4000bf05070 */
[----:B----4-:R-:W-:-:S05]  /*58270*/  IADD3 R102, P1, R102, R4, RZ ;  /* 0x0000000466667210 */ /* 0x010fca0007f3e0ff */
[----:B---3--:R-:W-:-:S06]  /*58280*/  IMAD.X R106, R106, 0x1, R0, P1 ;  /* 0x000000016a6a7824 */ /* 0x008fcc00008e0600 */
[----:B------:R1:W-:Y:S01]  /*58290*/  LDGSTS.E [R3+0x3000c], desc[UR60][R112.64], P0 ;  /* 0x3000c00070037fae */ /* 0x0003e2000812187c */
[----:B------:R-:W-:-:S03]  /*582a0*/  IADD3 R9, P2, R9, R4, RZ ;  /* 0x0000000409097210 */ /* 0x000fc60007f5e0ff */
[----:B------:R-:W-:Y:S02]  /*582b0*/  STL [R1+0x21a8], R102 ;  /* 0x0021a86601007387 */ /* 0x000fe40000100800 */
[----:B------:R-:W-:Y:S02]  /*582c0*/  IMAD.X R103, R103, 0x1, R0, P2 ;  /* 0x0000000167677824 */ /* 0x000fe400010e0600 */
[----:B------:R3:W-:Y:S01]  /*582d0*/  STL [R1+0x21a4], R106 ;  /* 0x0021a46a01007387 */ /* 0x0007e20000100800 */
[----:B-1----:R-:W-:Y:S01]  /*582e0*/  IMAD.MOV.U32 R112, RZ, RZ, R107 ;  /* 0x000000ffff707224 */ /* 0x002fe200078e006b */
[----:B------:R-:W-:Y:S01]  /*582f0*/  MOV R113, R109 ;  /* 0x0000006d00717202 */ /* 0x000fe20000000f00 */
[----:B------:R-:W-:Y:S01]  /*58300*/  IMAD.MOV.U32 R107, RZ, RZ, R106 ;  /* 0x000000ffff6b7224 */ /* 0x000fe200078e006a */
[----:B------:R-:W-:Y:S01]  /*58310*/  STL [R1+0x21b0], R9 ;  /* 0x0021b00901007387 */ /* 0x000fe20000100800 */
[----:B---3--:R-:W-:-:S03]  /*58320*/  MOV R106, R102 ;  /* 0x00000066006a7202 */ /* 0x008fc60000000f00 */
[----:B------:R1:W-:Y:S04]  /*58330*/  STL [R1+0x21ac], R103 ;  /* 0x0021ac6701007387 */ /* 0x0003e80000100800 */
[----:B------:R-:W3:Y:S01]  /*58340*/  LDL.LU R102, [R1+0x15d0] ;  /* 0x0015d00001667983 */ /* 0x000ee20000300800 */
[----:B------:R-:W-:-:S03]  /*58350*/  UISETP.GT.AND UP1, UPT, UR6, 0x8, UPT ;  /* 0x000000080600788c */ /* 0x000fc6000bf24270 */
[----:B------:R-:W-:Y:S04]  /*58360*/  LDGSTS.E [R3+0x3400c], desc[UR60][R112.64], P0 ;  /* 0x3400c00070037fae */ /* 0x000fe8000812187c */
[----:B------:R4:W-:Y:S01]  /*58370*/  LDGSTS.E [R3+0x3800c], desc[UR60][R106.64], P0 ;  /* 0x3800c0006a037fae */ /* 0x0009e2000812187c */
[----:B------:R-:W-:Y:S01]  /*58380*/  USEL UR4, URZ, 0x4, !UP1 ;  /* 0x000000043f047887 */ /* 0x000fe2000c800000 */
[----:B----4-:R-:W-:Y:S02]  /*58390*/  IMAD.MOV.U32 R107, RZ, RZ, R103 ;  /* 0x000000ffff6b7224 */ /* 0x010fe400078e0067 */
[----:B-1----:R-:W4:Y:S01]  /*583a0*/  LDL.LU R103, [R1+0x15cc] ;  /* 0x0015cc0001677983 */ /* 0x002f220000300800 */
[----:B------:R-:W-:Y:S01]  /*583b0*/  IMAD.MOV.U32 R106, RZ, RZ, R9 ;  /* 0x000000ffff6a7224 */ /* 0x000fe200078e0009 */
[----:B------:R-:W-:-:S02]  /*583c0*/  USEL UR4, UR4, URZ, !UP0 ;  /* 0x0000003f04047287 */ /* 0x000fc4000c000000 */
[----:B------:R-:W4:Y:S04]  /*583d0*/  LDL.LU R109, [R1+0x15d4] ;  /* 0x0015d400016d7983 */ /* 0x000f280000300800 */
[----:B------:R1:W-:Y:S01]  /*583e0*/  LDGSTS.E [R3+0x3c00c], desc[UR60][R106.64], P0 ;  /* 0x3c00c0006a037fae */ /* 0x0003e2000812187c */
[----:B------:R-:W-:-:S03]  /*583f0*/  ISETP.NE.U32.AND P0, PT, RZ, UR4, PT ;  /* 0x00000004ff007c0c */ /* 0x000fc6000bf05070 */
[----:B------:R-:W4:Y:S01]  /*58400*/  LDL.LU R106, [R1+0x15d8] ;  /* 0x0015d800016a7983 */ /* 0x000f220000300800 */
[----:B--2---:R-:W-:-:S03]  /*58410*/  IADD3 R110, P1, R110, R4, RZ ;  /* 0x000000046e6e7210 */ /* 0x004fc60007f3e0ff */
[----:B------:R-:W2:Y:S04]  /*58420*/  LDL.LU R107, [R1+0x15dc] ;  /* 0x0015dc00016b7983 */ /* 0x000ea80000300800 */
[----:B------:R-:W2:Y:S01]  /*58430*/  LDL.LU R9, [R1+0x15e0] ;  /* 0x0015e00001097983 */ /* 0x000ea20000300800 */
[----:B------:R-:W-:Y:S01]  /*58440*/  IMAD.X R111, R111, 0x1, R0, P1 ;  /* 0x000000016f6f7824 */ /* 0x000fe200008e0600 */
[----:B-1----:R-:W-:Y:S02]  /*58450*/  LOP3.LUT R3, R6, 0x20, RZ, 0x3c, !PT ;  /* 0x0000002006037812 */ /* 0x002fe400078e3cff */
[-C--:B------:R-:W-:Y:S02]  /*58460*/  IADD3 R104, P1, R104, R4.reuse, RZ ;  /* 0x0000000468687210 */ /* 0x080fe40007f3e0ff */
[----:B------:R-:W-:Y:S01]  /*58470*/  IADD3 R3, R3, UR5, RZ ;  /* 0x0000000503037c10 */ /* 0x000fe2000fffe0ff */
[----:B------:R1:W-:Y:S01]  /*58480*/  STL [R1+0x15b8], R110 ;  /* 0x0015b86e01007387 */ /* 0x0003e20000100800 */
[----:B------:R-:W-:-:S03]  /*58490*/  IADD3 R11, P2, R11, R4, RZ ;  /* 0x000000040b0b7210 */ /* 0x000fc60007f5e0ff */
[----:B------:R1:W-:Y:S04]  /*584a0*/  STL [R1+0x15b4], R111 ;  /* 0x0015b46f01007387 */ /* 0x0003e80000100800 */
[----:B------:R1:W-:Y:S04]  /*584b0*/  LDGSTS.E [R3], desc[UR60][R110.64], P0 ;  /* 0x000000006e037fae */ /* 0x0003e8000812187c */
[----:B------:R1:W-:Y:S02]  /*584c0*/  STL [R1+0x15c0], R104 ;  /* 0x0015c06801007387 */ /* 0x0003e40000100800 */
[----:B-1----:R-:W-:-:S02]  /*584d0*/  IMAD.MOV.U32 R110, RZ, RZ, R104 ;  /* 0x000000ffff6e7224 */ /* 0x002fc400078e0068 */
[--C-:B------:R-:W-:Y:S02]  /*584e0*/  IMAD.X R108, R108, 0x1, R0.reuse, P1 ;  /* 0x000000016c6c7824 */ /* 0x100fe400008e0600 */
[----:B------:R-:W-:-:S03]  /*584f0*/  IMAD.X R105, R105, 0x1, R0, P2 ;  /* 0x0000000169697824 */ /* 0x000fc600010e0600 */
[----:B------:R-:W-:Y:S01]  /*58500*/  STL [R1+0x15bc], R108 ;  /* 0x0015bc6c01007387 */ /* 0x000fe20000100800 */
[----:B------:R-:W-:-:S03]  /*58510*/  MOV R111, R108 ;  /* 0x0000006c006f7202 */ /* 0x000fc60000000f00 */
[----:B------:R-:W-:Y:S04]  /*58520*/  STL [R1+0x15c8], R11 ;  /* 0x0015c80b01007387 */ /* 0x000fe80000100800 */
[----:B------:R-:W2:Y:S04]  /*58530*/  LDL.LU R104, [R1+0x15e8] ;  /* 0x0015e80001687983 */ /* 0x000ea80000300800 */
[----:B------:R1:W-:Y:S04]  /*58540*/  LDGSTS.E [R3+0x4000], desc[UR60][R110.64], P0 ;  /* 0x040000006e037fae */ /* 0x0003e8000812187c */
[----:B------:R1:W-:Y:S02]  /*58550*/  STL [R1+0x15c4], R105 ;  /* 0x0015c46901007387 */ /* 0x0003e40000100800 */
[----:B-1----:R-:W-:-:S02]  /*58560*/  IMAD.MOV.U32 R111, RZ, RZ, R105 ;  /* 0x000000ffff6f7224 */ /* 0x002fc400078e0069 */
[----:B------:R-:W2:Y:S01]  /*58570*/  LDL.LU R105, [R1+0x15e4] ;  /* 0x0015e40001697983 */ /* 0x000ea20000300800 */
[----:B------:R-:W-:-:S03]  /*58580*/  IMAD.MOV.U32 R110, RZ, RZ, R11 ;  /* 0x000000ffff6e7224 */ /* 0x000fc600078e000b */
[----:B------:R-:W2:Y:S01]  /*58590*/  LDL.LU R108, [R1+0x15f0] ;  /* 0x0015f000016c7983 */ /* 0x000ea20000300800 */
[----:B------:R-:W-:-:S03]  /*585a0*/  UISETP.GT.AND UP1, UPT, UR6, 0x9, UPT ;  /* 0x000000090600788c */ /* 0x000fc6000bf24270 */
[----:B------:R-:W2:Y:S04]  /*585b0*/  LDL.LU R11, [R1+0x15f8] ;  /* 0x0015f800010b7983 */ /* 0x000ea80000300800 */
[----:B------:R-:W-:Y:S01]  /*585c0*/  LDGSTS.E [R3+0x8000], desc[UR60][R110.64], P0 ;  /* 0x080000006e037fae */ /* 0x000fe2000812187c */
[----:B---3--:R-:W-:-:S05]  /*585d0*/  IADD3 R102, P1, R102, R4, RZ ;  /* 0x0000000466667210 */ /* 0x008fca0007f3e0ff */
[----:B------:R-:W-:Y:S01]  /*585e0*/  STL [R1+0x15d0], R102 ;  /* 0x0015d06601007387 */ /* 0x000fe20000100800 */
[----:B------:R-:W-:Y:S01]  /*585f0*/  USEL UR4, URZ, 0x4, !UP1 ;  /* 0x000000043f047887 */ /* 0x000fe2000c800000 */
[----:B----4-:R-:W-:-:S05]  /*58600*/  IMAD.X R103, R103, 0x1, R0, P1 ;  /* 0x0000000167677824 */ /* 0x010fca00008e0600 */
[----:B------:R1:W-:Y:S04]  /*58610*/  STL [R1+0x15cc], R103 ;  /* 0x0015cc6701007387 */ /* 0x0003e80000100800 */
[----:B------:R-:W3:Y:S01]  /*58620*/  LDL.LU R110, [R1+0x15ec] ;  /* 0x0015ec00016e7983 */ /* 0x000ee20000300800 */
[----:B------:R-:W-:-:S03]  /*58630*/  USEL UR4, UR4, URZ, !UP0 ;  /* 0x0000003f04047287 */ /* 0x000fc6000c000000 */
[----:B------:R-:W4:Y:S04]  /*58640*/  LDL.LU R111, [R1+0x15f4] ;  /* 0x0015f400016f7983 */ /* 0x000f280000300800 */
[----:B------:R-:W-:Y:S01]  /*58650*/  LDGSTS.E [R3+0xc000], desc[UR60][R102.64], P0 ;  /* 0x0c00000066037fae */ /* 0x000fe2000812187c */
[----:B------:R-:W-:-:S04]  /*58660*/  IADD3 R106, P1, R106, R4, RZ ;  /* 0x000000046a6a7210 */ /* 0x000fc80007f3e0ff */
[----:B------:R-:W-:Y:S02]  /*58670*/  IADD3.X R109, R109, R0, RZ, P1, !PT ;  /* 0x000000006d6d7210 */ /* 0x000fe40000ffe4ff */
[----:B--2---:R-:W-:Y:S01]  /*58680*/  IADD3 R9, P2, R9, R4, RZ ;  /* 0x0000000409097210 */ /* 0x004fe20007f5e0ff */
[----:B-1----:R-:W2:Y:S01]  /*58690*/  LDL.LU R103, [R1+0x1600] ;  /* 0x0016000001677983 */ /* 0x002ea20000300800 */
[----:B------:R-:W-:-:S03]  /*586a0*/  ISETP.NE.U32.AND P0, PT, RZ, UR4, PT ;  /* 0x00000004ff007c0c */ /* 0x000fc6000bf05070 */
[----:B------:R-:W2:Y:S01]  /*586b0*/  LDL.LU R102, [R1+0x1608] ;  /* 0x0016080001667983 */ /* 0x000ea20000300800 */
[----:B------:R-:W-:-:S03]  /*586c0*/  IMAD.X R107, R107, 0x1, R0, P2 ;  /* 0x000000016b6b7824 */ /* 0x000fc600010e0600 */
[----:B------:R-:W-:Y:S01]  /*586d0*/  STL [R1+0x15d8], R106 ;  /* 0x0015d86a01007387 */ /* 0x000fe20000100800 */
[----:B------:R-:W-:-:S03]  /*586e0*/  IMAD.MOV.U32 R113, RZ, RZ, R109 ;  /* 0x000000ffff717224 */ /* 0x000fc600078e006d */
[----:B------:R1:W-:Y:S01]  /*586f0*/  STL [R1+0x15d4], R109 ;  /* 0x0015d46d01007387 */ /* 0x0003e20000100800 */
[----:B------:R-:W-:-:S03]  /*58700*/  IMAD.MOV.U32 R112, RZ, RZ, R106 ;  /* 0x000000ffff707224 */ /* 0x000fc600078e006a */
[----:B------:R1:W-:Y:S04]  /*58710*/  STL [R1+0x15e0], R9 ;  /* 0x0015e00901007387 */ /* 0x0003e80000100800 */
[----:B------:R1:W-:Y:S04]  /*58720*/  LDGSTS.E [R3+0x4], desc[UR60][R112.64], P0 ;  /* 0x0000400070037fae */ /* 0x0003e8000812187c */
[----:B-1----:R-:W2:Y:S04]  /*58730*/  LDL.LU R109, [R1+0x15fc] ;  /* 0x0015fc00016d7983 */ /* 0x002ea80000300800 */
[----:B------:R-:W-:Y:S04]  /*58740*/  STL [R1+0x15dc], R107 ;  /* 0x0015dc6b01007387 */ /* 0x000fe80000100800 */
[----:B------:R-:W2:Y:S01]  /*58750*/  LDL.LU R106, [R1+0x1604] ;  /* 0x00160400016a7983 */ /* 0x000ea20000300800 */
[----:B------:R-:W-:Y:S01]  /*58760*/  MOV R112, R9 ;  /* 0x0000000900707202 */ /* 0x000fe20000000f00 */
[----:B------:R-:W-:-:S02]  /*58770*/  IMAD.MOV.U32 R113, RZ, RZ, R107 ;  /* 0x000000ffff717224 */ /* 0x000fc400078e006b */
[----:B------:R-:W2:Y:S04]  /*58780*/  LDL.LU R9, [R1+0x1610] ;  /* 0x0016100001097983 */ /* 0x000ea80000300800 */
[----:B------:R1:W-:Y:S01]  /*58790*/  LDGSTS.E [R3+0x4004], desc[UR60][R112.64], P0 ;  /* 0x0400400070037fae */ /* 0x0003e2000812187c */
[----:B------:R-:W-:-:S05]  /*587a0*/  IADD3 R104, P1, R104, R4, RZ ;  /* 0x0000000468687210 */ /* 0x000fca0007f3e0ff */
[----:B------:R-:W-:Y:S01]  /*587b0*/  STL [R1+0x15e8], R104 ;  /* 0x0015e86801007387 */ /* 0x000fe20000100800 */
[----:B------:R-:W-:-:S05]  /*587c0*/  IMAD.X R105, R105, 0x1, R0, P1 ;  /* 0x0000000169697824 */ /* 0x000fca00008e0600 */
[----:B------:R1:W-:Y:S02]  /*587d0*/  STL [R1+0x15e4], R105 ;  /* 0x0015e46901007387 */ /* 0x0003e40000100800 */
[----:B-1----:R-:W-:Y:S02]  /*587e0*/  MOV R113, R105 ;  /* 0x0000006900717202 */ /* 0x002fe40000000f00 */
[----:B------:R-:W2:Y:S01]  /*587f0*/  LDL.LU R105, [R1+0x160c] ;  /* 0x00160c0001697983 */ /* 0x000ea20000300800 */
[----:B------:R-:W-:Y:S01]  /*58800*/  UISETP.GT.AND UP1, UPT, UR6, 0xa, UPT ;  /* 0x0000000a0600788c */ /* 0x000fe2000bf24270 */
[-C--:B------:R-:W-:Y:S01]  /*58810*/  IADD3 R108, P2, R108, R4.reuse, RZ ;  /* 0x000000046c6c7210 */ /* 0x080fe20007f5e0ff */
[----:B------:R-:W-:Y:S01]  /*58820*/  IMAD.MOV.U32 R112, RZ, RZ, R104 ;  /* 0x000000ffff707224 */ /* 0x000fe200078e0068 */
[----:B------:R-:W-:Y:S01]  /*58830*/  IADD3 R11, P3, R11, R4, RZ ;  /* 0x000000040b0b7210 */ /* 0x000fe20007f7e0ff */
[----:B------:R-:W-:Y:S01]  /*58840*/  USEL UR4, URZ, 0x4, !UP1 ;  /* 0x000000043f047887 */ /* 0x000fe2000c800000 */
[----:B------:R-:W2:Y:S03]  /*58850*/  LDL.LU R107, [R1+0x1618] ;  /* 0x00161800016b7983 */ /* 0x000ea60000300800 */
[----:B------:R-:W-:Y:S01]  /*58860*/  USEL UR4, UR4, URZ, !UP0 ;  /* 0x0000003f04047287 */ /* 0x000fe2000c000000 */
[----:B------:R1:W-:Y:S04]  /*58870*/  LDGSTS.E [R3+0x8004], desc[UR60][R112.64], P0 ;  /* 0x0800400070037fae */ /* 0x0003e8000812187c */
[----:B------:R-:W2:Y:S01]  /*58880*/  LDL.LU R104, [R1+0x1620] ;  /* 0x0016200001687983 */ /* 0x000ea20000300800 */
[----:B------:R-:W-:-:S03]  /*58890*/  ISETP.NE.U32.AND P1, PT, RZ, UR4, PT ;  /* 0x00000004ff007c0c */ /* 0x000fc6000bf25070 */
[----:B------:R2:W-:Y:S01]  /*588a0*/  STL [R1+0x15f0], R108 ;  /* 0x0015f06c01007387 */ /* 0x0005e20000100800 */
[----:B-1----:R-:W-:Y:S02]  /*588b0*/  IMAD.MOV.U32 R112, RZ, RZ, R108 ;  /* 0x000000ffff707224 */ /* 0x002fe400078e006c */
[--C-:B---3--:R-:W-:Y:S02]  /*588c0*/  IMAD.X R110, R110, 0x1, R0.reuse, P2 ;  /* 0x000000016e6e7824 */ /* 0x108fe400010e0600 */
[----:B----4-:R-:W-:-:S03]  /*588d0*/  IMAD.X R111, R111, 0x1, R0, P3 ;  /* 0x000000016f6f7824 */ /* 0x010fc600018e0600 */
[----:B------:R-:W-:Y:S01]  /*588e0*/  MOV R113, R110 ;  /* 0x0000006e00717202 */ /* 0x000fe20000000f00 */
[----:B------:R1:W-:Y:S04]  /*588f0*/  STL [R1+0x15ec], R110 ;  /* 0x0015ec6e01007387 */ /* 0x0003e80000100800 */
[----:B------:R3:W-:Y:S04]  /*58900*/  STL [R1+0x15f8], R11 ;  /* 0x0015f80b01007387 */ /* 0x0007e80000100800 */
[----:B------:R4:W-:Y:S04]  /*58910*/  LDGSTS.E [R3+0xc004], desc[UR60][R112.64], P0 ;  /* 0x0c00400070037fae */ /* 0x0009e8000812187c */
[----:B------:R-:W-:Y:S01]  /*58920*/  STL [R1+0x15f4], R111 ;  /* 0x0015f46f01007387 */ /* 0x000fe20000100800 */
[----:B--2---:R-:W-:-:S03]  /*58930*/  IADD3 R103, P0, R103, R4, RZ ;  /* 0x0000000467677210 */ /* 0x004fc60007f1e0ff */
[----:B------:R-:W2:Y:S01]  /*58940*/  LDL.LU R108, [R1+0x1614] ;  /* 0x00161400016c7983 */ /* 0x000ea20000300800 */
[----:B------:R-:W-:Y:S01]  /*58950*/  IADD3 R102, P2, R102, R4, RZ ;  /* 0x0000000466667210 */ /* 0x000fe20007f5e0ff */
[----:B----4-:R-:W-:Y:S02]  /*58960*/  IMAD.MOV.U32 R112, RZ, RZ, R11 ;  /* 0x000000ffff707224 */ /* 0x010fe400078e000b */
[----:B-1----:R-:W4:Y:S01]  /*58970*/  LDL.LU R110, [R1+0x161c] ;  /* 0x00161c00016e7983 */ /* 0x002f220000300800 */
[----:B------:R-:W-:-:S03]  /*58980*/  IMAD.MOV.U32 R113, RZ, RZ, R111 ;  /* 0x000000ffff717224 */ /* 0x000fc600078e006f */
[----:B---3--:R-:W3:Y:S04]  /*58990*/  LDL.LU R11, [R1+0x1628] ;  /* 0x00162800010b7983 */ /* 0x008ee80000300800 */
[----:B------:R1:W-:Y:S04]  /*589a0*/  STL [R1+0x1600], R103 ;  /* 0x0016006701007387 */ /* 0x0003e80000100800 */
[----:B------:R1:W-:Y:S01]  /*589b0*/  LDGSTS.E [R3+0x8], desc[UR60][R112.64], P1 ;  /* 0x0000800070037fae */ /* 0x0003e2000892187c */
[----:B------:R-:W-:-:S05]  /*589c0*/  IMAD.X R109, R109, 0x1, R0, P0 ;  /* 0x000000016d6d7824 */ /* 0x000fca00000e0600 */
[----:B------:R-:W-:Y:S01]  /*589d0*/  STL [R1+0x15fc], R109 ;  /* 0x0015fc6d01007387 */ /* 0x000fe20000100800 */
[----:B------:R-:W-:-:S03]  /*589e0*/  IADD3.X R106, R106, R0, RZ, P2, !PT ;  /* 0x000000006a6a7210 */ /* 0x000fc600017fe4ff */
[----:B------:R-:W-:Y:S01]  /*589f0*/  STL [R1+0x1608], R102 ;  /* 0x0016086601007387 */ /* 0x000fe20000100800 */
[----:B-1----:R-:W-:-:S03]  /*58a00*/  IMAD.MOV.U32 R112, RZ, RZ, R103 ;  /* 0x000000ffff707224 */ /* 0x002fc600078e0067 */
[----:B------:R1:W-:Y:S04]  /*58a10*/  STL [R1+0x1604], R106 ;  /* 0x0016046a01007387 */ /* 0x0003e80000100800 */
[----:B------:R-:W3:Y:S01]  /*58a20*/  LDL.LU R103, [R1+0x1624] ;  /* 0x0016240001677983 */ /* 0x000ee20000300800 */
[----:B------:R-:W-:Y:S01]  /*58a30*/  IMAD.MOV.U32 R113, RZ, RZ, R109 ;  /* 0x000000ffff717224 */ /* 0x000fe200078e006d */
[----:B------:R-:W-:-:S04]  /*58a40*/  IADD3 R9, P0, R9, R4, RZ ;  /* 0x0000000409097210 */ /* 0x000fc80007f1e0ff */
[----:B------:R1:W-:Y:S02]  /*58a50*/  LDGSTS.E [R3+0x4008], desc[UR60][R112.64], P1 ;  /* 0x0400800070037fae */ /* 0x0003e4000892187c */
[----:B-1----:R-:W-:Y:S01]  /*58a60*/  MOV R113, R106 ;  /* 0x0000006a00717202 */ /* 0x002fe20000000f00 */
[----:B------:R-:W-:Y:S01]  /*58a70*/  IMAD.MOV.U32 R112, RZ, RZ, R102 ;  /* 0x000000ffff707224 */ /* 0x000fe200078e0066 */
[----:B------:R-:W3:Y:S04]  /*58a80*/  LDL.LU R106, [R1+0x1630] ;  /* 0x00163000016a7983 */ /* 0x000ee80000300800 */
[----:B------:R-:W3:Y:S04]  /*58a90*/  LDL.LU R102, [R1+0x19b8] ;  /* 0x0019b80001667983 */ /* 0x000ee80000300800 */
[----:B------:R-:W-:Y:S01]  /*58aa0*/  STL [R1+0x1610], R9 ;  /* 0x0016100901007387 */ /* 0x000fe20000100800 */
[----:B------:R-:W-:-:S03]  /*58ab0*/  UISETP.GT.AND UP1, UPT, UR6, 0xb, UPT ;  /* 0x0000000b0600788c */ /* 0x000fc6000bf24270 */
[----:B------:R1:W-:Y:S01]  /*58ac0*/  LDGSTS.E [R3+0x8008], desc[UR60][R112.64], P1 ;  /* 0x0800800070037fae */ /* 0x0003e2000892187c */
[----:B------:R-:W-:-:S05]  /*58ad0*/  IMAD.X R105, R105, 0x1, R0, P0 ;  /* 0x0000000169697824 */ /* 0x000fca00000e0600 */
        /* <DEDUP_REMOVED lines=14> */
[----:B-1----:R-:W-:Y:S01]  /*58bc0*/  IMAD.MOV.U32 R112, RZ, RZ, R107 ;  /* 0x000000ffff707224 */ /* 0x002fe200078e006b */
[----:B--2---:R-:W-:-:S05]  /*58bd0*/  IADD3.X R108, R108, R0, RZ, P1, !PT ;  /* 0x000000006c6c7210 */ /* 0x004fca0000ffe4ff */
[----:B------:R-:W-:Y:S01]  /*58be0*/  IMAD.MOV.U32 R113, RZ, RZ, R108 ;  /* 0x000000ffff717224 */ /* 0x000fe200078e006c */
[----:B------:R1:W-:Y:S01]  /*58bf0*/  STL [R1+0x1614], R108 ;  /* 0x0016146c01007387 */ /* 0x0003e20000100800 */
[----:B----4-:R-:W-:Y:S01]  /*58c00*/  IMAD.X R110, R110, 0x1, R0, P2 ;  /* 0x000000016e6e7824 */ /* 0x010fe200010e0600 */
[----:B---3--:R-:W-:Y:S02]  /*58c10*/  IADD3 R11, P1, R11, R4, RZ ;  /* 0x000000040b0b7210 */ /* 0x008fe40007f3e0ff */
[----:B------:R-:W-:Y:S04]  /*58c20*/  STL [R1+0x1620], R104 ;  /* 0x0016206801007387 */ /* 0x000fe80000100800 */
[----:B------:R2:W-:Y:S04]  /*58c30*/  LDGSTS.E [R3+0xc], desc[UR60][R112.64], P0 ;  /* 0x0000c00070037fae */ /* 0x0005e8000812187c */
[----:B-1----:R-:W3:Y:S04]  /*58c40*/  LDL.LU R108, [R1+0x19bc] ;  /* 0x0019bc00016c7983 */ /* 0x002ee80000300800 */
[----:B------:R-:W-:Y:S01]  /*58c50*/  STL [R1+0x161c], R110 ;  /* 0x00161c6e01007387 */ /* 0x000fe20000100800 */
[----:B--2---:R-:W-:Y:S01]  /*58c60*/  MOV R112, R104 ;  /* 0x0000006800707202 */ /* 0x004fe20000000f00 */
[----:B------:R-:W-:-:S02]  /*58c70*/  IMAD.MOV.U32 R113, RZ, RZ, R110 ;  /* 0x000000ffff717224 */ /* 0x000fc400078e006e */
        /* <DEDUP_REMOVED lines=8> */
[-C--:B------:R-:W-:Y:S02]  /*58d00*/  IADD3 R106, P2, R106, R4.reuse, RZ ;  /* 0x000000046a6a7210 */ /* 0x080fe40007f5e0ff */
[----:B------:R-:W-:Y:S02]  /*58d10*/  IADD3 R102, P3, R102, R4, RZ ;  /* 0x0000000466667210 */ /* 0x000fe40007f7e0ff */
[----:B------:R-:W-:Y:S02]  /*58d20*/  MOV R113, R103 ;  /* 0x0000006700717202 */ /* 0x000fe40000000f00 */
[----:B------:R-:W4:Y:S04]  /*58d30*/  LDL.LU R103, [R1+0x19d8] ;  /* 0x0019d80001677983 */ /* 0x000f280000300800 */
[----:B------:R-:W4:Y:S04]  /*58d40*/  LDL.LU R110, [R1+0x19e0] ;  /* 0x0019e000016e7983 */ /* 0x000f280000300800 */
[----:B------:R1:W-:Y:S04]  /*58d50*/  STL [R1+0x1630], R106 ;  /* 0x0016306a01007387 */ /* 0x0003e80000100800 */
[----:B------:R1:W-:Y:S02]  /*58d60*/  LDGSTS.E [R3+0x800c], desc[UR60][R112.64], P0 ;  /* 0x0800c00070037fae */ /* 0x0003e4000812187c */
[----:B-1----:R-:W-:-:S02]  /*58d70*/  IMAD.MOV.U32 R112, RZ, RZ, R106 ;  /* 0x000000ffff707224 */ /* 0x002fc400078e006a */
[--C-:B------:R-:W-:Y:S02]  /*58d80*/  IMAD.X R111, R111, 0x1, R0.reuse, P2 ;  /* 0x000000016f6f7824 */ /* 0x100fe400010e0600 */
[----:B------:R-:W-:-:S03]  /*58d90*/  IMAD.X R109, R109, 0x1, R0, P3 ;  /* 0x000000016d6d7824 */ /* 0x000fc600018e0600 */
[----:B------:R1:W-:Y:S04]  /*58da0*/  STL [R1+0x162c], R111 ;  /* 0x00162c6f01007387 */ /* 0x0003e80000100800 */
[----:B------:R1:W-:Y:S01]  /*58db0*/  STL [R1+0x19b8], R102 ;  /* 0x0019b86601007387 */ /* 0x0003e20000100800 */
[----:B------:R-:W-:-:S03]  /*58dc0*/  MOV R113, R111 ;  /* 0x0000006f00717202 */ /* 0x000fc60000000f00 */
        /* <DEDUP_REMOVED lines=9> */
[----:B------:R-:W-:Y:S01]  /*58e60*/  ISETP.NE.U32.AND P1, PT, RZ, UR4, PT ;  /* 0x00000004ff007c0c */ /* 0x000fe2000bf25070 */
[----:B-1----:R-:W-:Y:S02]  /*58e70*/  IMAD.MOV.U32 R112, RZ, RZ, R102 ;  /* 0x000000ffff707224 */ /* 0x002fe400078e0066 */
[----:B------:R-:W4:Y:S01]  /*58e80*/  LDL.LU R102, [R1+0x19e8] ;  /* 0x0019e80001667983 */ /* 0x000f220000300800 */
[----:B------:R-:W-:-:S03]  /*58e90*/  IMAD.MOV.U32 R113, RZ, RZ, R109 ;  /* 0x000000ffff717224 */ /* 0x000fc600078e006d */
[----:B------:R-:W-:Y:S06]  /*58ea0*/  STL [R1+0x19c0], R105 ;  /* 0x0019c06901007387 */ /* 0x000fec0000100800 */
[----:B------:R-:W-:Y:S01]  /*58eb0*/  LDGSTS.E [R3+0x10000], desc[UR60][R112.64], P1 ;  /* 0x1000000070037fae */ /* 0x000fe2000892187c */
[----:B---3--:R-:W-:-:S04]  /*58ec0*/  IMAD.X R108, R108, 0x1, R0, P0 ;  /* 0x000000016c6c7824 */ /* 0x008fc800000e0600 */
[----:B------:R-:W-:Y:S01]  /*58ed0*/  IMAD.MOV.U32 R109, RZ, RZ, R108 ;  /* 0x000000ffff6d7224 */ /* 0x000fe200078e006c */
[----:B------:R1:W-:Y:S01]  /*58ee0*/  STL [R1+0x19bc], R108 ;  /* 0x0019bc6c01007387 */ /* 0x0003e20000100800 */
[----:B--2---:R-:W-:-:S03]  /*58ef0*/  IADD3.X R107, R107, R0, RZ, P2, !PT ;  /* 0x000000006b6b7210 */ /* 0x004fc600017fe4ff */
[----:B------:R-:W-:Y:S01]  /*58f00*/  STL [R1+0x19c8], R9 ;  /* 0x0019c80901007387 */ /* 0x000fe20000100800 */
[----:B-1----:R-:W-:-:S03]  /*58f10*/  IMAD.MOV.U32 R108, RZ, RZ, R105 ;  /* 0x000000ffff6c7224 */ /* 0x002fc600078e0069 */
[----:B------:R1:W-:Y:S04]  /*58f20*/  STL [R1+0x19c4], R107 ;  /* 0x0019c46b01007387 */ /* 0x0003e80000100800 */
[----:B------:R-:W2:Y:S04]  /*58f30*/  LDL.LU R105, [R1+0x19e4] ;  /* 0x0019e40001697983 */ /* 0x000ea80000300800 */
[----:B------:R3:W-:Y:S01]  /*58f40*/  LDGSTS.E [R3+0x14000], desc[UR60][R108.64], P1 ;  /* 0x140000006c037fae */ /* 0x0007e2000892187c */
[----:B----4-:R-:W-:Y:S01]  /*58f50*/  IADD3 R11, P0, R11, R4, RZ ;  /* 0x000000040b0b7210 */ /* 0x010fe20007f1e0ff */
[----:B---3--:R-:W-:Y:S01]  /*58f60*/  IMAD.MOV.U32 R108, RZ, RZ, R9 ;  /* 0x000000ffff6c7224 */ /* 0x008fe200078e0009 */
[----:B------:R-:W-:-:S03]  /*58f70*/  MOV R109, R107 ;  /* 0x0000006b006d7202 */ /* 0x000fc60000000f00 */
[----:B------:R-:W-:Y:S02]  /*58f80*/  IMAD.X R104, R104, 0x1, R0, P0 ;  /* 0x0000000168687824 */ /* 0x000fe400000e0600 */
[----:B------:R-:W-:Y:S01]  /*58f90*/  IMAD.MOV.U32 R112, RZ, RZ, R11 ;  /* 0x000000ffff707224 */ /* 0x000fe200078e000b */
[----:B------:R-:W-:Y:S01]  /*58fa0*/  LDGSTS.E [R3+0x18000], desc[UR60][R108.64], P1 ;  /* 0x180000006c037fae */ /* 0x000fe2000892187c */
[----:B------:R-:W-:-:S05]  /*58fb0*/  IMAD.MOV.U32 R113, RZ, RZ, R104 ;  /* 0x000000ffff717224 */ /* 0x000fca00078e0068 */
[----:B------:R3:W-:Y:S04]  /*58fc0*/  LDGSTS.E [R3+0x1c000], desc[UR60][R112.64], P1 ;  /* 0x1c00000070037fae */ /* 0x0007e8000892187c */
[----:B------:R-:W4:Y:S04]  /*58fd0*/  LDL.LU R109, [R1+0x19ec] ;  /* 0x0019ec00016d7983 */ /* 0x000f280000300800 */
[----:B------:R-:W4:Y:S01]  /*58fe0*/  LDL.LU R108, [R1+0x19f0] ;  /* 0x0019f000016c7983 */ /* 0x000f220000300800 */
[----:B------:R-:W-:-:S03]  /*58ff0*/  IADD3 R103, P1, R103, R4, RZ ;  /* 0x0000000467677210 */ /* 0x000fc60007f3e0ff */
[----:B-1----:R-:W4:Y:S01]  /*59000*/  LDL.LU R107, [R1+0x19f4] ;  /* 0x0019f400016b7983 */ /* 0x002f220000300800 */
[----:B------:R-:W-:-:S03]  /*59010*/  IADD3 R110, P2, R110, R4, RZ ;  /* 0x000000046e6e7210 */ /* 0x000fc60007f5e0ff */
[----:B------:R-:W4:Y:S04]  /*59020*/  LDL.LU R9, [R1+0x19f8] ;  /* 0x0019f80001097983 */ /* 0x000f280000300800 */
[----:B------:R-:W-:Y:S04]  /*59030*/  STL [R1+0x19d0], R11 ;  /* 0x0019d00b01007387 */ /* 0x000fe80000100800 */
[----:B------:R1:W-:Y:S01]  /*59040*/  STL [R1+0x19cc], R104 ;  /* 0x0019cc6801007387 */ /* 0x0003e20000100800 */
[----:B---3--:R-:W-:-:S03]  /*59050*/  IMAD.MOV.U32 R112, RZ, RZ, R103 ;  /* 0x000000ffff707224 */ /* 0x008fc600078e0067 */
[----:B-1----:R-:W3:Y:S04]  /*59060*/  LDL.LU R104, [R1+0x1a00] ;  /* 0x001a000001687983 */ /* 0x002ee80000300800 */
[----:B------:R-:W3:Y:S04]  /*59070*/  LDL.LU R11, [R1+0x1a08] ;  /* 0x001a0800010b7983 */ /* 0x000ee80000300800 */
[----:B------:R-:W-:Y:S01]  /*59080*/  STL [R1+0x19d8], R103 ;  /* 0x0019d86701007387 */ /* 0x000fe20000100800 */
[----:B------:R-:W-:Y:S01]  /*59090*/  IADD3.X R106, R106, R0, RZ, P1, !PT ;  /* 0x000000006a6a7210 */ /* 0x000fe20000ffe4ff */
[----:B------:R-:W-:-:S04]  /*590a0*/  IMAD.X R111, R111, 0x1, R0, P2 ;  /* 0x000000016f6f7824 */ /* 0x000fc800010e0600 */
[----:B------:R1:W-:Y:S01]  /*590b0*/  STL [R1+0x19d4], R106 ;  /* 0x0019d46a01007387 */ /* 0x0003e20000100800 */
[----:B------:R-:W-:-:S03]  /*590c0*/  IMAD.MOV.U32 R113, RZ, RZ, R106 ;  /* 0x000000ffff717224 */ /* 0x000fc600078e006a */
[----:B------:R1:W-:Y:S04]  /*590d0*/  STL [R1+0x19e0], R110 ;  /* 0x0019e06e01007387 */ /* 0x0003e80000100800 */
[----:B-1----:R-:W3:Y:S04]  /*590e0*/  LDL.LU R106, [R1+0x19fc] ;  /* 0x0019fc00016a7983 */ /* 0x002ee80000300800 */
[----:B------:R-:W-:Y:S04]  /*590f0*/  STL [R1+0x19dc], R111 ;  /* 0x0019dc6f01007387 */ /* 0x000fe80000100800 */
[----:B------:R-:W3:Y:S01]  /*59100*/  LDL.LU R103, [R1+0x1a04] ;  /* 0x001a040001677983 */ /* 0x000ee20000300800 */
[----:B------:R-:W-:-:S04]  /*59110*/  UISETP.GT.AND UP1, UPT, UR6, 0x29, UPT ;  /* 0x000000290600788c */ /* 0x000fc8000bf24270 */
[----:B------:R-:W-:-:S04]  /*59120*/  USEL UR4, URZ, 0x4, !UP1 ;  /* 0x000000043f047887 */ /* 0x000fc8000c800000 */
[----:B------:R-:W-:-:S06]  /*59130*/  USEL UR4, UR4, URZ, !UP0 ;  /* 0x0000003f04047287 */ /* 0x000fcc000c000000 */
[----:B------:R-:W-:Y:S02]  /*59140*/  ISETP.NE.U32.AND P0, PT, RZ, UR4, PT ;  /* 0x00000004ff007c0c */ /* 0x000fe4000bf05070 */
[----:B------:R-:W-:-:S05]  /*59150*/  IADD3 R102, P1, R102, R4, RZ ;  /* 0x0000000466667210 */ /* 0x000fca0007f3e0ff */
[----:B------:R1:W-:Y:S06]  /*59160*/  STL [R1+0x19e8], R102 ;  /* 0x0019e86601007387 */ /* 0x0003ec0000100800 */
[----:B------:R-:W-:Y:S04]  /*59170*/  LDGSTS.E [R3+0x10004], desc[UR60][R112.64], P0 ;  /* 0x1000400070037fae */ /* 0x000fe8000812187c */
[----:B------:R1:W-:Y:S02]  /*59180*/  LDGSTS.E [R3+0x14004], desc[UR60][R110.64], P0 ;  /* 0x140040006e037fae */ /* 0x0003e4000812187c */
[----:B-1----:R-:W-:Y:S01]  /*59190*/  IMAD.MOV.U32 R110, RZ, RZ, R102 ;  /* 0x000000ffff6e7224 */ /* 0x002fe200078e0066 */
[----:B--2---:R-:W-:-:S05]  /*591a0*/  IADD3.X R105, R105, R0, RZ, P1, !PT ;  /* 0x0000000069697210 */ /* 0x004fca0000ffe4ff */
[----:B------:R1:W-:Y:S04]  /*591b0*/  STL [R1+0x19e4], R105 ;  /* 0x0019e46901007387 */ /* 0x0003e80000100800 */
[----:B------:R-:W2:Y:S01]  /*591c0*/  LDL.LU R102, [R1+0x1a10] ;  /* 0x001a100001667983 */ /* 0x000ea20000300800 */
[----:B------:R-:W-:-:S03]  /*591d0*/  IMAD.MOV.U32 R111, RZ, RZ, R105 ;  /* 0x000000ffff6f7224 */ /* 0x000fc600078e0069 */
[----:B-1----:R-:W2:Y:S04]  /*591e0*/  LDL.LU R105, [R1+0x1a0c] ;  /* 0x001a0c0001697983 */ /* 0x002ea80000300800 */
[----:B------:R-:W-:Y:S01]  /*591f0*/  LDGSTS.E [R3+0x18004], desc[UR60][R110.64], P0 ;  /* 0x180040006e037fae */ /* 0x000fe2000812187c */
[----:B----4-:R-:W-:-:S05]  /*59200*/  IADD3 R108, P2, R108, R4, RZ ;  /* 0x000000046c6c7210 */ /* 0x010fca0007f5e0ff */
[----:B------:R-:W-:Y:S01]  /*59210*/  IMAD.X R109, R109, 0x1, R0, P2 ;  /* 0x000000016d6d7824 */ /* 0x000fe200010e0600 */
[----:B------:R-:W-:Y:S01]  /*59220*/  IADD3 R9, P3, R9, R4, RZ ;  /* 0x0000000409097210 */ /* 0x000fe20007f7e0ff */
[----:B------:R1:W-:Y:S03]  /*59230*/  STL [R1+0x19f0], R108 ;  /* 0x0019f06c01007387 */ /* 0x0003e60000100800 */
[----:B------:R-:W-:Y:S01]  /*59240*/  IADD3.X R107, R107, R0, RZ, P3, !PT ;  /* 0x000000006b6b7210 */ /* 0x000fe20001ffe4ff */
[----:B------:R1:W-:Y:S04]  /*59250*/  LDGSTS.E [R3+0x1c004], desc[UR60][R108.64], P0 ;  /* 0x1c0040006c037fae */ /* 0x0003e8000812187c */
[----:B------:R4:W-:Y:S04]  /*59260*/  STL [R1+0x19ec], R109 ;  /* 0x0019ec6d01007387 */ /* 0x0009e80000100800 */
[----:B------:R4:W-:Y:S01]  /*59270*/  STL [R1+0x19f8], R9 ;  /* 0x0019f80901007387 */ /* 0x0009e20000100800 */
[----:B---3--:R-:W-:-:S03]  /*59280*/  IADD3 R104, P0, R104, R4, RZ ;  /* 0x0000000468687210 */ /* 0x008fc60007f1e0ff */
[----:B------:R3:W-:Y:S01]  /*59290*/  STL [R1+0x19f4], R107 ;  /* 0x0019f46b01007387 */ /* 0x0007e20000100800 */
[----:B------:R-:W-:-:S03]  /*592a0*/  IADD3 R11, P2, R11, R4, RZ ;  /* 0x000000040b0b7210 */ /* 0x000fc60007f5e0ff */
[----:B------:R-:W2:Y:S01]  /*592b0*/  LDL.LU R112, [R1+0x1a18] ;  /* 0x001a180001707983 */ /* 0x000ea20000300800 */
[----:B-1----:R-:W-:-:S03]  /*592c0*/  IMAD.MOV.U32 R108, RZ, RZ, R9 ;  /* 0x000000ffff6c7224 */ /* 0x002fc600078e0009 */
[----:B------:R-:W2:Y:S04]  /*592d0*/  LDL.LU R110, [R1+0x1a20] ;  /* 0x001a2000016e7983 */ /* 0x000ea80000300800 */
[----:B------:R-:W2:Y:S01]  /*592e0*/  LDL.LU R113, [R1+0x1a14] ;  /* 0x001a140001717983 */ /* 0x000ea20000300800 */
[----:B----4-:R-:W-:-:S03]  /*592f0*/  IMAD.MOV.U32 R109, RZ, RZ, R107 ;  /* 0x000000ffff6d7224 */ /* 0x010fc600078e006b */
[----:B------:R-:W4:Y:S04]  /*59300*/  LDL.LU R111, [R1+0x1a1c] ;  /* 0x001a1c00016f7983 */ /* 0x000f280000300800 */
[----:B------:R-:W4:Y:S04]  /*59310*/  LDL.LU R9, [R1+0x1a28] ;  /* 0x001a280001097983 */ /* 0x000f280000300800 */
[----:B------:R-:W-:Y:S01]  /*59320*/  STL [R1+0x1a00], R104 ;  /* 0x001a006801007387 */ /* 0x000fe20000100800 */
[----:B------:R-:W-:-:S04]  /*59330*/  IMAD.X R106, R106, 0x1, R0, P0 ;  /* 0x000000016a6a7824 */ /* 0x000fc800000e0600 */
[----:B---3--:R-:W-:Y:S01]  /*59340*/  IMAD.MOV.U32 R107, RZ, RZ, R106 ;  /* 0x000000ffff6b7224 */ /* 0x008fe200078e006a */
[----:B------:R1:W-:Y:S01]  /*59350*/  STL [R1+0x19fc], R106 ;  /* 0x0019fc6a01007387 */ /* 0x0003e20000100800 */
[----:B------:R-:W-:-:S03]  /*59360*/  IADD3.X R103, R103, R0, RZ, P2, !PT ;  /* 0x0000000067677210 */ /* 0x000fc600017fe4ff */
        /* <DEDUP_REMOVED lines=12> */
[----:B-1----:R-:W-:Y:S01]  /*59430*/  IMAD.MOV.U32 R106, RZ, RZ, R11 ;  /* 0x000000ffff6a7224 */ /* 0x002fe200078e000b */
[----:B------:R-:W-:-:S02]  /*59440*/  MOV R107, R103 ;  /* 0x00000067006b7202 */ /* 0x000fc40000000f00 */
[----:B---3--:R-:W3:Y:S04]  /*59450*/  LDL.LU R11, [R1+0x1a30] ;  /* 0x001a3000010b7983 */ /* 0x008ee80000300800 */
[----:B------:R-:W3:Y:S01]  /*59460*/  LDL.LU R108, [R1+0x1db4] ;  /* 0x001db400016c7983 */ /* 0x000ee20000300800 */
[----:B--2---:R-:W-:-:S03]  /*59470*/  IADD3 R102, P0, R102, R4, RZ ;  /* 0x0000000466667210 */ /* 0x004fc60007f1e0ff */
[----:B------:R-:W2:Y:S01]  /*59480*/  LDL.LU R103, [R1+0x1db8] ;  /* 0x001db80001677983 */ /* 0x000ea20000300800 */
[----:B------:R-:W-:Y:S01]  /*59490*/  USEL UR4, URZ, 0x4, !UP1 ;  /* 0x000000043f047887 */ /* 0x000fe2000c800000 */
[----:B------:R-:W-:Y:S02]  /*594a0*/  IMAD.X R105, R105, 0x1, R0, P0 ;  /* 0x0000000169697824 */ /* 0x000fe400000e0600 */
[----:B------:R1:W-:Y:S01]  /*594b0*/  LDGSTS.E [R3+0x18008], desc[UR60][R106.64], P1 ;  /* 0x180080006a037fae */ /* 0x0003e2000892187c */
[----:B------:R-:W-:-:S03]  /*594c0*/  USEL UR4, UR4, URZ, !UP0 ;  /* 0x0000003f04047287 */ /* 0x000fc6000c000000 */
        /* <DEDUP_REMOVED lines=11> */
[----:B------:R-:W-:Y:S02]  /*59580*/  IADD3 R110, P2, R110, R4, RZ ;  /* 0x000000046e6e7210 */ /* 0x000fe40007f5e0ff */
[----:B------:R-:W-:Y:S01]  /*59590*/  IADD3.X R113, R113, R0, RZ, P1, !PT ;  /* 0x0000000071717210 */ /* 0x000fe20000ffe4ff */
[----:B------:R-:W-:Y:S02]  /*595a0*/  STL [R1+0x1a18], R112 ;  /* 0x001a187001007387 */ /* 0x000fe40000100800 */
[----:B----4-:R-:W-:Y:S01]  /*595b0*/  IMAD.X R111, R111, 0x1, R0, P2 ;  /* 0x000000016f6f7824 */ /* 0x010fe200010e0600 */
        /* <DEDUP_REMOVED lines=11> */
[----:B------:R-:W-:-:S03]  /*59670*/  MOV R111, R104 ;  /* 0x00000068006f7202 */ /* 0x000fc60000000f00 */
[----:B-1----:R-:W4:Y:S01]  /*59680*/  LDL.LU R104, [R1+0x1dcc] ;  /* 0x001dcc0001687983 */ /* 0x002f220000300800 */
[----:B------:R-:W-:-:S03]  /*59690*/  UISETP.GT.AND UP1, UPT, UR6, 0x48, UPT ;  /* 0x000000480600788c */ /* 0x000fc6000bf24270 */
[----:B------:R1:W-:Y:S01]  /*596a0*/  LDGSTS.E [R3+0x1800c], desc[UR60][R110.64], P0 ;  /* 0x1800c0006e037fae */ /* 0x0003e2000812187c */
[----:B------:R-:W-:-:S04]  /*596b0*/  USEL UR4, URZ, 0x4, !UP1 ;  /* 0x000000043f047887 */ /* 0x000fc8000c800000 */
[----:B------:R-:W-:-:S06]  /*596c0*/  USEL UR4, UR4, URZ, !UP0 ;  /* 0x0000003f04047287 */ /* 0x000fcc000c000000 */
[----:B------:R-:W-:Y:S02]  /*596d0*/  ISETP.NE.U32.AND P1, PT, RZ, UR4, PT ;  /* 0x00000004ff007c0c */ /* 0x000fe4000bf25070 */
[----:B---3--:R-:W-:-:S05]  /*596e0*/  IADD3 R11, P2, R11, R4, RZ ;  /* 0x000000040b0b7210 */ /* 0x008fca0007f5e0ff */
[----:B------:R-:W-:Y:S01]  /*596f0*/  IMAD.X R109, R109, 0x1, R0, P2 ;  /* 0x000000016d6d7824 */ /* 0x000fe200010e0600 */
[----:B--2---:R-:W-:Y:S01]  /*59700*/  IADD3 R103, P3, R103, R4, RZ ;  /* 0x0000000467677210 */ /* 0x004fe20007f7e0ff */
[----:B------:R-:W-:Y:S01]  /*59710*/  STL [R1+0x1a30], R11 ;  /* 0x001a300b01007387 */ /* 0x000fe20000100800 */
[----:B-1----:R-:W-:-:S03]  /*59720*/  IMAD.MOV.U32 R110, RZ, RZ, R11 ;  /* 0x000000ffff6e7224 */ /* 0x002fc600078e000b */
[----:B------:R-:W-:Y:S01]  /*59730*/  IMAD.X R108, R108, 0x1, R0, P3 ;  /* 0x000000016c6c7824 */ /* 0x000fe200018e0600 */
[----:B------:R1:W-:Y:S01]  /*59740*/  STL [R1+0x1a2c], R109 ;  /* 0x001a2c6d01007387 */ /* 0x0003e20000100800 */
[----:B------:R-:W-:-:S03]  /*59750*/  MOV R111, R109 ;  /* 0x0000006d006f7202 */ /* 0x000fc60000000f00 */
[----:B------:R-:W-:Y:S04]  /*59760*/  STL [R1+0x1db8], R103 ;  /* 0x001db86701007387 */ /* 0x000fe80000100800 */
[----:B------:R2:W-:Y:S04]  /*59770*/  STL [R1+0x1db4], R108 ;  /* 0x001db46c01007387 */ /* 0x0005e80000100800 */
[----:B------:R-:W3:Y:S01]  /*59780*/  LDL.LU R112, [R1+0x1dd8] ;  /* 0x001dd80001707983 */ /* 0x000ee20000300800 */
[----:B-1----:R-:W-:-:S03]  /*59790*/  IMAD.MOV.U32 R109, RZ, RZ, R108 ;  /* 0x000000ffff6d7224 */ /* 0x002fc600078e006c */
[----:B------:R-:W-:Y:S04]  /*597a0*/  LDGSTS.E [R3+0x1c00c], desc[UR60][R110.64], P0 ;  /* 0x1c00c0006e037fae */ /* 0x000fe8000812187c */
[----:B------:R-:W3:Y:S01]  /*597b0*/  LDL.LU R11, [R1+0x1de0] ;  /* 0x001de000010b7983 */ /* 0x000ee20000300800 */
[----:B--2---:R-:W-:-:S03]  /*597c0*/  IMAD.MOV.U32 R108, RZ, RZ, R103 ;  /* 0x000000ffff6c7224 */ /* 0x004fc600078e0067 */
[----:B------:R-:W2:Y:S04]  /*597d0*/  LDL.LU R113, [R1+0x1dd4] ;  /* 0x001dd40001717983 */ /* 0x000ea80000300800 */
[----:B------:R-:W2:Y:S04]  /*597e0*/  LDL.LU R103, [R1+0x1ddc] ;  /* 0x001ddc0001677983 */ /* 0x000ea80000300800 */
[----:B------:R-:W-:Y:S01]  /*597f0*/  LDGSTS.E [R3+0x20000], desc[UR60][R108.64], P1 ;  /* 0x200000006c037fae */ /* 0x000fe2000892187c */
[----:B------:R-:W-:-:S05]  /*59800*/  IADD3 R106, P0, R106, R4, RZ ;  /* 0x000000046a6a7210 */ /* 0x000fca0007f1e0ff */
[----:B------:R-:W-:Y:S01]  /*59810*/  IMAD.X R107, R107, 0x1, R0, P0 ;  /* 0x000000016b6b7824 */ /* 0x000fe200000e0600 */
[----:B------:R-:W-:Y:S01]  /*59820*/  IADD3 R102, P2, R102, R4, RZ ;  /* 0x0000000466667210 */ /* 0x000fe20007f5e0ff */
[----:B------:R1:W-:Y:S03]  /*59830*/  STL [R1+0x1dc0], R106 ;  /* 0x001dc06a01007387 */ /* 0x0003e60000100800 */
[----:B------:R-:W-:Y:S01]  /*59840*/  IADD3.X R105, R105, R0, RZ, P2, !PT ;  /* 0x0000000069697210 */ /* 0x000fe200017fe4ff */
[----:B------:R-:W-:Y:S04]  /*59850*/  STL [R1+0x1dbc], R107 ;  /* 0x001dbc6b01007387 */ /* 0x000fe80000100800 */
[----:B------:R1:W-:Y:S04]  /*59860*/  STL [R1+0x1dc8], R102 ;  /* 0x001dc86601007387 */ /* 0x0003e80000100800 */
[----:B------:R4:W-:Y:S04]  /*59870*/  STL [R1+0x1dc4], R105 ;  /* 0x001dc46901007387 */ /* 0x0009e80000100800 */
[----:B------:R-:W2:Y:S04]  /*59880*/  LDL.LU R110, [R1+0x1de8] ;  /* 0x001de800016e7983 */ /* 0x000ea80000300800 */
[----:B------:R1:W-:Y:S04]  /*59890*/  LDGSTS.E [R3+0x24000], desc[UR60][R106.64], P1 ;  /* 0x240000006a037fae */ /* 0x0003e8000892187c */
[----:B------:R-:W2:Y:S04]  /*598a0*/  LDL.LU R111, [R1+0x1de4] ;  /* 0x001de400016f7983 */ /* 0x000ea80000300800 */
[----:B------:R-:W2:Y:S01]  /*598b0*/  LDL.LU R108, [R1+0x1dec] ;  /* 0x001dec00016c7983 */ /* 0x000ea20000300800 */
[----:B-1----:R-:W-:-:S03]  /*598c0*/  IMAD.MOV.U32 R106, RZ, RZ, R102 ;  /* 0x000000ffff6a7224 */ /* 0x002fc600078e0066 */
[----:B------:R-:W2:Y:S01]  /*598d0*/  LDL.LU R102, [R1+0x1df0] ;  /* 0x001df00001667983 */ /* 0x000ea20000300800 */
[----:B------:R-:W-:-:S03]  /*598e0*/  IMAD.MOV.U32 R107, RZ, RZ, R105 ;  /* 0x000000ffff6b7224 */ /* 0x000fc600078e0069 */
[----:B------:R-:W2:Y:S04]  /*598f0*/  LDL.LU R109, [R1+0x1df4] ;  /* 0x001df400016d7983 */ /* 0x000ea80000300800 */
[----:B------:R-:W-:Y:S04]  /*59900*/  LDGSTS.E [R3+0x28000], desc[UR60][R106.64], P1 ;  /* 0x280000006a037fae */ /* 0x000fe8000892187c */
[----:B------:R-:W2:Y:S01]  /*59910*/  LDL.LU R107, [R1+0x1df8] ;  /* 0x001df800016b7983 */ /* 0x000ea20000300800 */
[----:B----4-:R-:W-:-:S05]  /*59920*/  IADD3 R9, P0, R9, R4, RZ ;  /* 0x0000000409097210 */ /* 0x010fca0007f1e0ff */
[----:B------:R-:W-:Y:S01]  /*59930*/  IMAD.X R104, R104, 0x1, R0, P0 ;  /* 0x0000000168687824 */ /* 0x000fe200000e0600 */
[----:B------:R-:W-:Y:S04]  /*59940*/  STL [R1+0x1dd0], R9 ;  /* 0x001dd00901007387 */ /* 0x000fe80000100800 */
[----:B------:R1:W-:Y:S01]  /*59950*/  STL [R1+0x1dcc], R104 ;  /* 0x001dcc6801007387 */ /* 0x0003e20000100800 */
[----:B------:R-:W-:-:S03]  /*59960*/  MOV R105, R104 ;  /* 0x0000006800697202 */ /* 0x000fc60000000f00 */
[----:B------:R-:W4:Y:S01]  /*59970*/  LDL.LU R106, [R1+0x1dfc] ;  /* 0x001dfc00016a7983 */ /* 0x000f220000300800 */
[----:B-1----:R-:W-:-:S03]  /*59980*/  IMAD.MOV.U32 R104, RZ, RZ, R9 ;  /* 0x000000ffff687224 */ /* 0x002fc600078e0009 */
        /* <DEDUP_REMOVED lines=18> */
[----:B-1----:R-:W-:Y:S01]  /*59ab0*/  IMAD.MOV.U32 R113, RZ, RZ, R103 ;  /* 0x000000ffff717224 */ /* 0x002fe200078e0067 */
[----:B------:R-:W-:Y:S01]  /*59ac0*/  MOV R112, R11 ;  /* 0x0000000b00707202 */ /* 0x000fe20000000f00 */
[----:B--2---:R-:W2:Y:S04]  /*59ad0*/  LDL.LU R103, [R1+0x1e0c] ;  /* 0x001e0c0001677983 */ /* 0x004ea80000300800 */
[----:B------:R-:W3:Y:S01]  /*59ae0*/  LDL.LU R11, [R1+0x1e10] ;  /* 0x001e1000010b7983 */ /* 0x000ee20000300800 */
[----:B------:R-:W-:Y:S01]  /*59af0*/  IADD3 R110, P1, R110, R4, RZ ;  /* 0x000000046e6e7210 */ /* 0x000fe20007f3e0ff */
[----:B------:R-:W-:-:S02]  /*59b00*/  USEL UR4, URZ, 0x4, !UP1 ;  /* 0x000000043f047887 */ /* 0x000fc4000c800000 */
[----:B------:R-:W-:Y:S02]  /*59b10*/  LDGSTS.E [R3+0x24004], desc[UR60][R112.64], P0 ;  /* 0x2400400070037fae */ /* 0x000fe4000812187c */
[----:B------:R-:W-:Y:S01]  /*59b20*/  USEL UR4, UR4, URZ, !UP0 ;  /* 0x0000003f04047287 */ /* 0x000fe2000c000000 */
[----:B------:R-:W-:Y:S01]  /*59b30*/  IMAD.X R111, R111, 0x1, R0, P1 ;  /* 0x000000016f6f7824 */ /* 0x000fe200008e0600 */
[----:B------:R1:W-:Y:S01]  /*59b40*/  STL [R1+0x1de8], R110 ;  /* 0x001de86e01007387 */ /* 0x0003e20000100800 */
[----:B------:R-:W-:-:S03]  /*59b50*/  IADD3 R102, P2, R102, R4, RZ ;  /* 0x0000000466667210 */ /* 0x000fc60007f5e0ff */
[----:B------:R1:W-:Y:S02]  /*59b60*/  STL [R1+0x1de4], R111 ;  /* 0x001de46f01007387 */ /* 0x0003e40000100800 */
[----:B------:R-:W-:Y:S02]  /*59b70*/  IMAD.X R108, R108, 0x1, R0, P2 ;  /* 0x000000016c6c7824 */ /* 0x000fe400010e0600 */
[----:B------:R1:W-:Y:S01]  /*59b80*/  LDGSTS.E [R3+0x28004], desc[UR60][R110.64], P0 ;  /* 0x280040006e037fae */ /* 0x0003e2000812187c */
[----:B------:R-:W-:-:S03]  /*59b90*/  ISETP.NE.U32.AND P1, PT, RZ, UR4, PT ;  /* 0x00000004ff007c0c */ /* 0x000fc6000bf25070 */
[----:B------:R-:W-:Y:S01]  /*59ba0*/  STL [R1+0x1df0], R102 ;  /* 0x001df06601007387 */ /* 0x000fe20000100800 */
[----:B-1----:R-:W-:Y:S02]  /*59bb0*/  IMAD.MOV.U32 R110, RZ, RZ, R102 ;  /* 0x000000ffff6e7224 */ /* 0x002fe400078e0066 */
[----:B------:R-:W-:Y:S01]  /*59bc0*/  IMAD.MOV.U32 R111, RZ, RZ, R108 ;  /* 0x000000ffff6f7224 */ /* 0x000fe200078e006c */
[----:B------:R-:W-:Y:S01]  /*59bd0*/  IADD3 R107, P3, R107, R4, RZ ;  /* 0x000000046b6b7210 */ /* 0x000fe20007f7e0ff */
[----:B------:R1:W-:Y:S03]  /*59be0*/  STL [R1+0x1dec], R108 ;  /* 0x001dec6c01007387 */ /* 0x0003e60000100800 */
[----:B------:R-:W-:Y:S01]  /*59bf0*/  IADD3.X R109, R109, R0, RZ, P3, !PT ;  /* 0x000000006d6d7210 */ /* 0x000fe20001ffe4ff */
[----:B------:R1:W-:Y:S04]  /*59c00*/  LDGSTS.E [R3+0x2c004], desc[UR60][R110.64], P0 ;  /* 0x2c0040006e037fae */ /* 0x0003e8000812187c */
[----:B------:R-:W-:Y:S04]  /*59c10*/  STL [R1+0x1df8], R107 ;  /* 0x001df86b01007387 */ /* 0x000fe80000100800 */
[----:B------:R1:W-:Y:S04]  /*59c20*/  STL [R1+0x1df4], R109 ;  /* 0x001df46d01007387 */ /* 0x0003e80000100800 */
[----:B-1----:R-:W2:Y:S01]  /*59c30*/  LDL.LU R108, [R1+0x1e18] ;  /* 0x001e1800016c7983 */ /* 0x002ea20000300800 */
[----:B------:R-:W-:Y:S01]  /*59c40*/  IMAD.MOV.U32 R110, RZ, RZ, R107 ;  /* 0x000000ffff6e7224 */ /* 0x000fe200078e006b */
[----:B------:R-:W-:-:S02]  /*59c50*/  MOV R111, R109 ;  /* 0x0000006d006f7202 */ /* 0x000fc40000000f00 */
[----:B------:R-:W2:Y:S04]  /*59c60*/  LDL.LU R102, [R1+0x1e20] ;  /* 0x001e200001667983 */ /* 0x000ea80000300800 */
[----:B------:R-:W2:Y:S04]  /*59c70*/  LDL.LU R109, [R1+0x1e14] ;  /* 0x001e1400016d7983 */ /* 0x000ea80000300800 */
[----:B------:R-:W2:Y:S04]  /*59c80*/  LDL.LU R107, [R1+0x1e1c] ;  /* 0x001e1c00016b7983 */ /* 0x000ea80000300800 */
[----:B------:R1:W-:Y:S01]  /*59c90*/  LDGSTS.E [R3+0x20008], desc[UR60][R110.64], P1 ;  /* 0x200080006e037fae */ /* 0x0003e2000892187c */
[----:B----4-:R-:W-:-:S05]  /*59ca0*/  IADD3 R9, P0, R9, R4, RZ ;  /* 0x0000000409097210 */ /* 0x010fca0007f1e0ff */
[----:B------:R-:W-:Y:S01]  /*59cb0*/  IMAD.X R106, R106, 0x1, R0, P0 ;  /* 0x000000016a6a7824 */ /* 0x000fe200000e0600 */
[----:B------:R4:W-:Y:S01]  /*59cc0*/  STL [R1+0x1e00], R9 ;  /* 0x001e000901007387 */ /* 0x0009e20000100800 */
[----:B-1----:R-:W-:-:S03]  /*59cd0*/  IMAD.MOV.U32 R110, RZ, RZ, R9 ;  /* 0x000000ffff6e7224 */ /* 0x002fc600078e0009 */
[----:B------:R1:W-:Y:S01]  /*59ce0*/  STL [R1+0x1dfc], R106 ;  /* 0x001dfc6a01007387 */ /* 0x0003e20000100800 */
[----:B------:R-:W-:-:S05]  /*59cf0*/  IADD3 R104, P2, R104, R4, RZ ;  /* 0x0000000468687210 */ /* 0x000fca0007f5e0ff */
[----:B------:R-:W-:Y:S01]  /*59d00*/  IMAD.X R105, R105, 0x1, R0, P2 ;  /* 0x0000000169697824 */ /* 0x000fe200010e0600 */
[----:B------:R2:W-:Y:S01]  /*59d10*/  STL [R1+0x1e08], R104 ;  /* 0x001e086801007387 */ /* 0x0005e20000100800 */
[----:B------:R-:W-:-:S03]  /*59d20*/  MOV R111, R106 ;  /* 0x0000006a006f7202 */ /* 0x000fc60000000f00 */
[----:B----4-:R-:W4:Y:S04]  /*59d30*/  LDL.LU R9, [R1+0x1e28] ;  /* 0x001e280001097983 */ /* 0x010f280000300800 */
[----:B------:R2:W-:Y:S04]  /*59d40*/  STL [R1+0x1e04], R105 ;  /* 0x001e046901007387 */ /* 0x0005e80000100800 */
[----:B-1----:R-:W4:Y:S01]  /*59d50*/  LDL.LU R106, [R1+0x1e24] ;  /* 0x001e2400016a7983 */ /* 0x002f220000300800 */
[----:B------:R-:W-:-:S03]  /*59d60*/  UISETP.GT.AND UP1, UPT, UR6, 0x4b, UPT ;  /* 0x0000004b0600788c */ /* 0x000fc6000bf24270 */
[----:B------:R-:W-:Y:S01]  /*59d70*/  LDGSTS.E [R3+0x24008], desc[UR60][R110.64], P1 ;  /* 0x240080006e037fae */ /* 0x000fe2000892187c */
[----:B------:R-:W-:-:S03]  /*59d80*/  USEL UR4, URZ, 0x4, !UP1 ;  /* 0x000000043f047887 */ /* 0x000fc6000c800000 */
[----:B------:R1:W-:Y:S01]  /*59d90*/  LDGSTS.E [R3+0x28008], desc[UR60][R104.64], P1 ;  /* 0x2800800068037fae */ /* 0x0003e2000892187c */
[----:B------:R-:W-:Y:S01]  /*59da0*/  USEL UR4, UR4, URZ, !UP0 ;  /* 0x0000003f04047287 */ /* 0x000fe2000c000000 */
[----:B---3--:R-:W-:-:S05]  /*59db0*/  IADD3 R11, P0, R11, R4, RZ ;  /* 0x000000040b0b7210 */ /* 0x008fca0007f1e0ff */
[----:B--2---:R-:W-:Y:S01]  /*59dc0*/  IMAD.X R103, R103, 0x1, R0, P0 ;  /* 0x0000000167677824 */ /* 0x004fe200000e0600 */
        /* <DEDUP_REMOVED lines=15> */
[----:B------:R-:W-:Y:S02]  /*59ec0*/  IADD3 R102, P2, R102, R4, RZ ;  /* 0x0000000466667210 */ /* 0x000fe40007f5e0ff */
[----:B------:R-:W-:Y:S01]  /*59ed0*/  IADD3.X R109, R109, R0, RZ, P1, !PT ;  /* 0x000000006d6d7210 */ /* 0x000fe20000ffe4ff */
[----:B------:R1:W-:Y:S02]  /*59ee0*/  STL [R1+0x1e18], R108 ;  /* 0x001e186c01007387 */ /* 0x0003e40000100800 */
[----:B------:R-:W-:Y:S02]  /*59ef0*/  IMAD.X R107, R107, 0x1, R0, P2 ;  /* 0x000000016b6b7824 */ /* 0x000fe400010e0600 */
        /* <DEDUP_REMOVED lines=8> */
[----:B----4-:R-:W-:-:S04]  /*59f80*/  IADD3 R9, P1, R9, R4, RZ ;  /* 0x0000000409097210 */ /* 0x010fc80007f3e0ff */
[----:B------:R-:W-:Y:S01]  /*59f90*/  IADD3.X R106, R106, R0, RZ, P1, !PT ;  /* 0x000000006a6a7210 */ /* 0x000fe20000ffe4ff */
[----:B------:R-:W-:Y:S04]  /*59fa0*/  STL [R1+0x1e28], R9 ;  /* 0x001e280901007387 */ /* 0x000fe80000100800 */
[----:B------:R4:W-:Y:S01]  /*59fb0*/  STL [R1+0x1e24], R106 ;  /* 0x001e246a01007387 */ /* 0x0009e20000100800 */
[----:B-1----:R-:W-:-:S03]  /*59fc0*/  IMAD.MOV.U32 R109, RZ, RZ, R106 ;  /* 0x000000ffff6d7224 */ /* 0x002fc600078e006a */
[----:B----4-:R-:W4:Y:S01]  /*59fd0*/  LDL.LU R106, [R1+0x21cc] ;  /* 0x0021cc00016a7983 */ /* 0x010f220000300800 */
[----:B------:R-:W-:-:S04]  /*59fe0*/  UISETP.GT.AND UP1, UPT, UR6, 0x68, UPT ;  /* 0x000000680600788c */ /* 0x000fc8000bf24270 */
[----:B------:R-:W-:Y:S01]  /*59ff0*/  USEL UR4, URZ, 0x4, !UP1 ;  /* 0x000000043f047887 */ /* 0x000fe2000c800000 */
[----:B------:R-:W-:-:S03]  /*5a000*/  IMAD.MOV.U32 R108, RZ, RZ, R9 ;  /* 0x000000ffff6c7224 */ /* 0x000fc600078e0009 */
[----:B------:R-:W-:Y:S02]  /*5a010*/  USEL UR4, UR4, URZ, !UP0 ;  /* 0x0000003f04047287 */ /* 0x000fe4000c000000 */
[----:B------:R-:W-:Y:S04]  /*5a020*/  LDGSTS.E [R3+0x2800c], desc[UR60][R108.64], P0 ;  /* 0x2800c0006c037fae */ /* 0x000fe8000812187c */
[----:B------:R-:W-:Y:S01]  /*5a030*/  ISETP.NE.U32.AND P1, PT, RZ, UR4, PT ;  /* 0x00000004ff007c0c */ /* 0x000fe2000bf25070 */
[----:B------:R-:W4:Y:S04]  /*5a040*/  LDL.LU R109, [R1+0x21d4] ;  /* 0x0021d400016d7983 */ /* 0x000f280000300800 */
[----:B------:R-:W4:Y:S04]  /*5a050*/  LDL.LU R108, [R1+0x21d8] ;  /* 0x0021d800016c7983 */ /* 0x000f280000300800 */
[----:B------:R-:W4:Y:S04]  /*5a060*/  LDL.LU R107, [R1+0x21dc] ;  /* 0x0021dc00016b7983 */ /* 0x000f280000300800 */
[----:B------:R-:W4:Y:S01]  /*5a070*/  LDL.LU R9, [R1+0x21e0] ;  /* 0x0021e00001097983 */ /* 0x000f220000300800 */
[----:B---3--:R-:W-:-:S05]  /*5a080*/  IADD3 R112, P2, R112, R4, RZ ;  /* 0x0000000470707210 */ /* 0x008fca0007f5e0ff */
[----:B------:R-:W-:Y:S01]  /*5a090*/  IMAD.X R113, R113, 0x1, R0, P2 ;  /* 0x0000000171717824 */ /* 0x000fe200010e0600 */
[----:B------:R-:W-:-:S04]  /*5a0a0*/  IADD3 R110, P3, R110, R4, RZ ;  /* 0x000000046e6e7210 */ /* 0x000fc80007f7e0ff */
[----:B------:R-:W-:Y:S01]  /*5a0b0*/  LDGSTS.E [R3+0x2c00c], desc[UR60][R112.64], P0 ;  /* 0x2c00c00070037fae */ /* 0x000fe2000812187c */
[----:B------:R-:W-:-:S03]  /*5a0c0*/  IADD3.X R111, R111, R0, RZ, P3, !PT ;  /* 0x000000006f6f7210 */ /* 0x000fc60001ffe4ff */
[----:B------:R-:W-:Y:S04]  /*5a0d0*/  STL [R1+0x1e30], R112 ;  /* 0x001e307001007387 */ /* 0x000fe80000100800 */
[----:B------:R-:W-:Y:S01]  /*5a0e0*/  STL [R1+0x1e2c], R113 ;  /* 0x001e2c7101007387 */ /* 0x000fe20000100800 */
[----:B------:R-:W-:-:S03]  /*5a0f0*/  IADD3 R104, P0, R104, R4, RZ ;  /* 0x0000000468687210 */ /* 0x000fc60007f1e0ff */
[----:B------:R1:W-:Y:S02]  /*5a100*/  STL [R1+0x21b8], R110 ;  /* 0x0021b86e01007387 */ /* 0x0003e40000100800 */
[----:B------:R-:W-:Y:S02]  /*5a110*/  IMAD.X R105, R105, 0x1, R0, P0 ;  /* 0x0000000169697824 */ /* 0x000fe400000e0600 */
[----:B------:R3:W-:Y:S01]  /*5a120*/  STL [R1+0x21b4], R111 ;  /* 0x0021b46f01007387 */ /* 0x0007e20000100800 */
[----:B--2---:R-:W-:-:S03]  /*5a130*/  IADD3 R11, P2, R11, R4, RZ ;  /* 0x000000040b0b7210 */ /* 0x004fc60007f5e0ff */
[----:B------:R2:W-:Y:S02]  /*5a140*/  STL [R1+0x21c0], R104 ;  /* 0x0021c06801007387 */ /* 0x0005e40000100800 */
[----:B------:R-:W-:Y:S02]  /*5a150*/  IMAD.X R103, R103, 0x1, R0, P2 ;  /* 0x0000000167677824 */ /* 0x000fe400010e0600 */
[----:B------:R1:W-:Y:S04]  /*5a160*/  LDGSTS.E [R3+0x30000], desc[UR60][R110.64], P1 ;  /* 0x300000006e037fae */ /* 0x0003e8000892187c */
[----:B------:R2:W-:Y:S04]  /*5a170*/  STL [R1+0x21bc], R105 ;  /* 0x0021bc6901007387 */ /* 0x0005e80000100800 */
[----:B------:R-:W-:Y:S01]  /*5a180*/  STL [R1+0x21c8], R11 ;  /* 0x0021c80b01007387 */ /* 0x000fe20000100800 */
[----:B-1----:R-:W-:Y:S01]  /*5a190*/  IMAD.MOV.U32 R110, RZ, RZ, R104 ;  /* 0x000000ffff6e7224 */ /* 0x002fe200078e0068 */
[----:B---3--:R-:W-:-:S02]  /*5a1a0*/  MOV R111, R105 ;  /* 0x00000069006f7202 */ /* 0x008fc40000000f00 */
[----:B--2---:R-:W2:Y:S04]  /*5a1b0*/  LDL.LU R104, [R1+0x21e8] ;  /* 0x0021e80001687983 */ /* 0x004ea80000300800 */
[----:B------:R1:W-:Y:S04]  /*5a1c0*/  STL [R1+0x21c4], R103 ;  /* 0x0021c46701007387 */ /* 0x0003e80000100800 */
[----:B------:R-:W3:Y:S04]  /*5a1d0*/  LDL.LU R105, [R1+0x21e4] ;  /* 0x0021e40001697983 */ /* 0x000ee80000300800 */
[----:B------:R1:W-:Y:S01]  /*5a1e0*/  LDGSTS.E [R3+0x34000], desc[UR60][R110.64], P1 ;  /* 0x340000006e037fae */ /* 0x0003e2000892187c */
[----:B------:R-:W-:Y:S01]  /*5a1f0*/  IADD3 R102, P0, R102, R4, RZ ;  /* 0x0000000466667210 */ /* 0x000fe20007f1e0ff */
[----:B-1----:R-:W-:-:S02]  /*5a200*/  IMAD.MOV.U32 R110, RZ, RZ, R11 ;  /* 0x000000ffff6e7224 */ /* 0x002fc400078e000b */
[----:B------:R-:W-:Y:S02]  /*5a210*/  IMAD.MOV.U32 R111, RZ, RZ, R103 ;  /* 0x000000ffff6f7224 */ /* 0x000fe400078e0067 */
[----:B------:R-:W3:Y:S04]  /*5a220*/  LDL.LU R103, [R1+0x21f0] ;  /* 0x0021f00001677983 */ /* 0x000ee80000300800 */
[----:B------:R-:W3:Y:S04]  /*5a230*/  LDL.LU R11, [R1+0x21f8] ;  /* 0x0021f800010b7983 */ /* 0x000ee80000300800 */
[----:B------:R1:W-:Y:S04]  /*5a240*/  LDGSTS.E [R3+0x38000], desc[UR60][R110.64], P1 ;  /* 0x380000006e037fae */ /* 0x0003e8000892187c */
[----:B------:R-:W-:Y:S01]  /*5a250*/  STL [R1+0x21d0], R102 ;  /* 0x0021d06601007387 */ /* 0x000fe20000100800 */
[----:B-1----:R-:W-:Y:S01]  /*5a260*/  MOV R110, R102 ;  /* 0x00000066006e7202 */ /* 0x002fe20000000f00 */
[----:B----4-:R-:W-:-:S04]  /*5a270*/  IMAD.X R106, R106, 0x1, R0, P0 ;  /* 0x000000016a6a7824 */ /* 0x010fc800000e0600 */
[----:B------:R-:W-:Y:S01]  /*5a280*/  IMAD.MOV.U32 R111, RZ, RZ, R106 ;  /* 0x000000ffff6f7224 */ /* 0x000fe200078e006a */
[----:B------:R1:W-:Y:S01]  /*5a290*/  STL [R1+0x21cc], R106 ;  /* 0x0021cc6a01007387 */ /* 0x0003e20000100800 */
[----:B------:R-:W-:-:S03]  /*5a2a0*/  UISETP.GT.AND UP1, UPT, UR6, 0x69, UPT ;  /* 0x000000690600788c */ /* 0x000fc6000bf24270 */
[----:B------:R-:W-:Y:S04]  /*5a2b0*/  LDGSTS.E [R3+0x3c000], desc[UR60][R110.64], P1 ;  /* 0x3c0000006e037fae */ /* 0x000fe8000892187c */
[----:B-1----:R-:W4:Y:S04]  /*5a2c0*/  LDL.LU R106, [R1+0x21ec] ;  /* 0x0021ec00016a7983 */ /* 0x002f280000300800 */
[----:B------:R-:W4:Y:S01]  /*5a2d0*/  LDL.LU R102, [R1+0x21f4] ;  /* 0x0021f40001667983 */ /* 0x000f220000300800 */
[----:B------:R-:W-:-:S04]  /*5a2e0*/  USEL UR4, URZ, 0x4, !UP1 ;  /* 0x000000043f047887 */ /* 0x000fc8000c800000 */
        /* <DEDUP_REMOVED lines=14> */
[----:B-1----:R-:W-:Y:S01]  /*5a3d0*/  MOV R108, R9 ;  /* 0x00000009006c7202 */ /* 0x002fe20000000f00 */
[----:B------:R-:W-:-:S02]  /*5a3e0*/  IMAD.MOV.U32 R109, RZ, RZ, R107 ;  /* 0x000000ffff6d7224 */ /* 0x000fc400078e006b */
        /* <DEDUP_REMOVED lines=8> */
[----:B------:R-:W-:-:S03]  /*5a470*/  MOV R109, R105 ;  /* 0x00000069006d7202 */ /* 0x000fc60000000f00 */
[----:B--2---:R-:W2:Y:S04]  /*5a480*/  LDL.LU R104, [R1+0x220c] ;  /* 0x00220c0001687983 */ /* 0x004ea80000300800 */
[----:B------:R3:W-:Y:S04]  /*5a490*/  LDGSTS.E [R3+0x38004], desc[UR60][R108.64], P0 ;  /* 0x380040006c037fae */ /* 0x0007e8000812187c */
[----:B-1----:R-:W2:Y:S01]  /*5a4a0*/  LDL.LU R105, [R1+0x2218] ;  /* 0x0022180001697983 */ /* 0x002ea20000300800 */
[----:B------:R-:W-:-:S03]  /*5a4b0*/  IADD3 R103, P2, R103, R4, RZ ;  /* 0x0000000467677210 */ /* 0x000fc60007f5e0ff */
[----:B------:R-:W2:Y:S01]  /*5a4c0*/  LDL.LU R107, [R1+0x2220] ;  /* 0x00222000016b7983 */ /* 0x000ea20000300800 */
[----:B------:R-:W-:Y:S01]  /*5a4d0*/  IADD3 R11, P3, R11, R4, RZ ;  /* 0x000000040b0b7210 */ /* 0x000fe20007f7e0ff */
[----:B---3--:R-:W-:Y:S02]  /*5a4e0*/  IMAD.MOV.U32 R108, RZ, RZ, R103 ;  /* 0x000000ffff6c7224 */ /* 0x008fe400078e0067 */
[----:B------:R1:W-:Y:S01]  /*5a4f0*/  STL [R1+0x21f0], R103 ;  /* 0x0021f06701007387 */ /* 0x0003e20000100800 */
[--C-:B----4-:R-:W-:Y:S02]  /*5a500*/  IMAD.X R106, R106, 0x1, R0.reuse, P2 ;  /* 0x000000016a6a7824 */ /* 0x110fe400010e0600 */
[----:B------:R-:W-:-:S03]  /*5a510*/  IMAD.X R102, R102, 0x1, R0, P3 ;  /* 0x0000000166667824 */ /* 0x000fc600018e0600 */
[----:B------:R-:W-:Y:S01]  /*5a520*/  MOV R109, R106 ;  /* 0x0000006a006d7202 */ /* 0x000fe20000000f00 */
[----:B------:R3:W-:Y:S04]  /*5a530*/  STL [R1+0x21ec], R106 ;  /* 0x0021ec6a01007387 */ /* 0x0007e80000100800 */
[----:B------:R-:W-:Y:S04]  /*5a540*/  STL [R1+0x21f8], R11 ;  /* 0x0021f80b01007387 */ /* 0x000fe80000100800 */
[----:B------:R-:W-:Y:S04]  /*5a550*/  LDGSTS.E [R3+0x3c004], desc[UR60][R108.64], P0 ;  /* 0x3c0040006c037fae */ /* 0x000fe8000812187c */
[----:B------:R4:W-:Y:S04]  /*5a560*/  STL [R1+0x21f4], R102 ;  /* 0x0021f46601007387 */ /* 0x0009e80000100800 */
[----:B------:R-:W2:Y:S04]  /*5a570*/  LDL.LU R108, [R1+0x2214] ;  /* 0x00221400016c7983 */ /* 0x000ea80000300800 */
[----:B------:R-:W2:Y:S01]  /*5a580*/  LDL.LU R109, [R1+0x221c] ;  /* 0x00221c00016d7983 */ /* 0x000ea20000300800 */
[----:B------:R-:W-:Y:S01]  /*5a590*/  UISETP.GT.AND UP1, UPT, UR6, 0x6a, UPT ;  /* 0x0000006a0600788c */ /* 0x000fe2000bf24270 */
[----:B-1----:R-:W-:-:S02]  /*5a5a0*/  IMAD.MOV.U32 R103, RZ, RZ, R102 ;  /* 0x000000ffff677224 */ /* 0x002fc400078e0066 */
[----:B---3--:R-:W3:Y:S01]  /*5a5b0*/  LDL.LU R106, [R1+0x2224] ;  /* 0x00222400016a7983 */ /* 0x008ee20000300800 */
[----:B------:R-:W-:-:S04]  /*5a5c0*/  USEL UR4, URZ, 0x4, !UP1 ;  /* 0x000000043f047887 */ /* 0x000fc8000c800000 */
[----:B------:R-:W-:-:S06]  /*5a5d0*/  USEL UR4, UR4, URZ, !UP0 ;  /* 0x0000003f04047287 */ /* 0x000fcc000c000000 */
[----:B------:R-:W-:Y:S01]  /*5a5e0*/  ISETP.NE.U32.AND P1, PT, RZ, UR4, PT ;  /* 0x00000004ff007c0c */ /* 0x000fe2000bf25070 */
[----:B----4-:R-:W-:Y:S01]  /*5a5f0*/  IMAD.MOV.U32 R102, RZ, RZ, R11 ;  /* 0x000000ffff667224 */ /* 0x010fe200078e000b */
[----:B------:R-:W-:-:S11]  /*5a600*/  IADD3 R112, P0, R112, R4, RZ ;  /* 0x0000000470707210 */ /* 0x000fd60007f1e0ff */
[----:B------:R-:W-:Y:S04]  /*5a610*/  LDGSTS.E [R3+0x30008], desc[UR60][R102.64], P1 ;  /* 0x3000800066037fae */ /* 0x000fe8000892187c */
[----:B------:R-:W4:Y:S04]  /*5a620*/  LDL.LU R102, [R1+0x2228] ;  /* 0x0022280001667983 */ /* 0x000f280000300800 */
[----:B------:R-:W3:Y:S04]  /*5a630*/  LDL.LU R103, [R1+0x222c] ;  /* 0x00222c0001677983 */ /* 0x000ee80000300800 */
[----:B------:R-:W3:Y:S01]  /*5a640*/  LDL.LU R11, [R1+0x2230] ;  /* 0x00223000010b7983 */ /* 0x000ee20000300800 */
[-C--:B------:R-:W-:Y:S01]  /*5a650*/  IADD3 R110, P2, R110, R4.reuse, RZ ;  /* 0x000000046e6e7210 */ /* 0x080fe20007f5e0ff */
[----:B------:R-:W-:Y:S01]  /*5a660*/  IMAD.X R113, R113, 0x1, R0, P0 ;  /* 0x0000000171717824 */ /* 0x000fe200000e0600 */
[----:B------:R-:W-:-:S02]  /*5a670*/  IADD3 R9, P0, R9, R4, RZ ;  /* 0x0000000409097210 */ /* 0x000fc40007f1e0ff */
[----:B------:R-:W-:Y:S01]  /*5a680*/  IADD3.X R111, R111, R0, RZ, P2, !PT ;  /* 0x000000006f6f7210 */ /* 0x000fe200017fe4ff */
[----:B------:R-:W-:Y:S04]  /*5a690*/  STL [R1+0x2200], R112 ;  /* 0x0022007001007387 */ /* 0x000fe80000100800 */
[----:B------:R-:W-:Y:S04]  /*5a6a0*/  STL [R1+0x21fc], R113 ;  /* 0x0021fc7101007387 */ /* 0x000fe80000100800 */
[----:B------:R1:W-:Y:S04]  /*5a6b0*/  STL [R1+0x2208], R110 ;  /* 0x0022086e01007387 */ /* 0x0003e80000100800 */
[----:B------:R-:W-:Y:S04]  /*5a6c0*/  LDGSTS.E [R3+0x34008], desc[UR60][R112.64], P1 ;  /* 0x3400800070037fae */ /* 0x000fe8000892187c */
[----:B------:R1:W-:Y:S01]  /*5a6d0*/  STL [R1+0x2204], R111 ;  /* 0x0022046f01007387 */ /* 0x0003e20000100800 */
[----:B--2---:R-:W-:-:S03]  /*5a6e0*/  IMAD.X R104, R104, 0x1, R0, P0 ;  /* 0x0000000168687824 */ /* 0x004fc600000e0600 */
[----:B------:R1:W-:Y:S04]  /*5a6f0*/  LDGSTS.E [R3+0x38008], desc[UR60][R110.64], P1 ;  /* 0x380080006e037fae */ /* 0x0003e8000892187c */
[----:B------:R-:W-:Y:S01]  /*5a700*/  STL [R1+0x2210], R9 ;  /* 0x0022100901007387 */ /* 0x000fe20000100800 */
[----:B-1----:R-:W-:Y:S02]  /*5a710*/  IMAD.MOV.U32 R110, RZ, RZ, R9 ;  /* 0x000000ffff6e7224 */ /* 0x002fe400078e0009 */
[----:B------:R-:W-:Y:S01]  /*5a720*/  IMAD.MOV.U32 R111, RZ, RZ, R104 ;  /* 0x000000ffff6f7224 */ /* 0x000fe200078e0068 */
[----:B------:R1:W-:Y:S01]  /*5a730*/  STL [R1+0x220c], R104 ;  /* 0x00220c6801007387 */ /* 0x0003e20000100800 */
[----:B------:R-:W-:-:S03]  /*5a740*/  IADD3 R107, P2, R107, R4, RZ ;  /* 0x000000046b6b7210 */ /* 0x000fc60007f5e0ff */
[----:B------:R-:W-:Y:S01]  /*5a750*/  LDGSTS.E [R3+0x3c008], desc[UR60][R110.64], P1 ;  /* 0x3c0080006e037fae */ /* 0x000fe2000892187c */
[----:B------:R-:W-:-:S03]  /*5a760*/  IADD3 R105, P1, R105, R4, RZ ;  /* 0x0000000469697210 */ /* 0x000fc60007f3e0ff */
[----:B------:R-:W2:Y:S04]  /*5a770*/  LDL.LU R111, [R1+0x1634] ;  /* 0x00163400016f7983 */ /* 0x000ea80000300800 */
[----:B------:R-:W2:Y:S04]  /*5a780*/  LDL.LU R110, [R1+0x1638] ;  /* 0x00163800016e7983 */ /* 0x000ea80000300800 */
[----:B-1----:R-:W2:Y:S04]  /*5a790*/  LDL.LU R104, [R1+0x1640] ;  /* 0x0016400001687983 */ /* 0x002ea80000300800 */
[----:B------:R-:W2:Y:S04]  /*5a7a0*/  LDL.LU R9, [R1+0x1648] ;  /* 0x0016480001097983 */ /* 0x000ea80000300800 */
[----:B------:R-:W-:Y:S01]  /*5a7b0*/  STL [R1+0x2218], R105 ;  /* 0x0022186901007387 */ /* 0x000fe20000100800 */
[----:B------:R-:W-:Y:S01]  /*5a7c0*/  IMAD.MOV.U32 R112, RZ, RZ, R105 ;  /* 0x000000ffff707224 */ /* 0x000fe200078e0069 */
[----:B------:R-:W-:Y:S01]  /*5a7d0*/  IADD3.X R108, R108, R0, RZ, P1, !PT ;  /* 0x000000006c6c7210 */ /* 0x000fe20000ffe4ff */
[----:B------:R-:W-:-:S04]  /*5a7e0*/  IMAD.X R109, R109, 0x1, R0, P2 ;  /* 0x000000016d6d7824 */ /* 0x000fc800010e0600 */
        /* <DEDUP_REMOVED lines=17> */
[----:B-1----:R-:W-:Y:S01]  /*5a900*/  MOV R112, R107 ;  /* 0x0000006b00707202 */ /* 0x002fe20000000f00 */
[----:B------:R-:W-:Y:S01]  /*5a910*/  IMAD.MOV.U32 R113, RZ, RZ, R109 ;  /* 0x000000ffff717224 */ /* 0x000fe200078e006d */
[----:B------:R-:W-:Y:S01]  /*5a920*/  MOV R107, R106 ;  /* 0x0000006a006b7202 */ /* 0x000fe20000000f00 */
[----:B------:R-:W-:Y:S01]  /*5a930*/  STL [R1+0x2230], R11 ;  /* 0x0022300b01007387 */ /* 0x000fe20000100800 */
[----:B---3--:R-:W-:-:S03]  /*5a940*/  IMAD.MOV.U32 R106, RZ, RZ, R102 ;  /* 0x000000ffff6a7224 */ /* 0x008fc600078e0066 */
        /* <DEDUP_REMOVED lines=17> */
[----:B-1----:R-:W-:Y:S02]  /*5aa60*/  LOP3.LUT R3, R6, 0x30, RZ, 0x3c, !PT ;  /* 0x0000003006037812 */ /* 0x002fe400078e3cff */
[----:B------:R-:W-:Y:S02]  /*5aa70*/  IADD3.X R111, R111, R0, RZ, P1, !PT ;  /* 0x000000006f6f7210 */ /* 0x000fe40000ffe4ff */
[-C--:B------:R-:W-:Y:S01]  /*5aa80*/  IADD3 R104, P1, R104, R4.reuse, RZ ;  /* 0x0000000468687210 */ /* 0x080fe20007f3e0ff */
[----:B------:R-:W-:Y:S01]  /*5aa90*/  VIADD R3, R3, UR5 ;  /* 0x0000000503037c36 */ /* 0x000fe20008000000 */
[----:B------:R-:W-:Y:S01]  /*5aaa0*/  IADD3 R9, P2, R9, R4, RZ ;  /* 0x0000000409097210 */ /* 0x000fe20007f5e0ff */
[----:B------:R1:W-:Y:S04]  /*5aab0*/  STL [R1+0x1638], R110 ;  /* 0x0016386e01007387 */ /* 0x0003e80000100800 */
[----:B------:R1:W-:Y:S04]  /*5aac0*/  STL [R1+0x1634], R111 ;  /* 0x0016346f01007387 */ /* 0x0003e80000100800 */
[----:B------:R1:W-:Y:S04]  /*5aad0*/  LDGSTS.E [R3], desc[UR60][R110.64], P0 ;  /* 0x000000006e037fae */ /* 0x0003e8000812187c */
[----:B------:R1:W-:Y:S02]  /*5aae0*/  STL [R1+0x1640], R104 ;  /* 0x0016406801007387 */ /* 0x0003e40000100800 */
[----:B-1----:R-:W-:Y:S01]  /*5aaf0*/  MOV R110, R104 ;  /* 0x00000068006e7202 */ /* 0x002fe20000000f00 */
[----:B------:R-:W-:-:S04]  /*5ab00*/  IMAD.X R108, R108, 0x1, R0, P1 ;  /* 0x000000016c6c7824 */ /* 0x000fc800008e0600 */
[----:B------:R-:W-:Y:S01]  /*5ab10*/  IMAD.MOV.U32 R111, RZ, RZ, R108 ;  /* 0x000000ffff6f7224 */ /* 0x000fe200078e006c */
[----:B------:R-:W-:Y:S01]  /*5ab20*/  STL [R1+0x163c], R108 ;  /* 0x00163c6c01007387 */ /* 0x000fe20000100800 */
[----:B------:R-:W-:-:S03]  /*5ab30*/  IMAD.X R105, R105, 0x1, R0, P2 ;  /* 0x0000000169697824 */ /* 0x000fc600010e0600 */
        /* <DEDUP_REMOVED lines=14> */
[----:B----4-:R-:W-:-:S05]  /*5ac20*/  IADD3.X R103, R103, R0, RZ, P1, !PT ;  /* 0x0000000067677210 */ /* 0x010fca0000ffe4ff */
[----:B------:R1:W-:Y:S04]  /*5ac30*/  STL [R1+0x164c], R103 ;  /* 0x00164c6701007387 */ /* 0x0003e80000100800 */
[----:B------:R-:W3:Y:S04]  /*5ac40*/  LDL.LU R110, [R1+0x166c] ;  /* 0x00166c00016e7983 */ /* 0x000ee80000300800 */
[----:B------:R-:W4:Y:S01]  /*5ac50*/  LDL.LU R111, [R1+0x1674] ;  /* 0x00167400016f7983 */ /* 0x000f220000300800 */
[----:B------:R-:W-:-:S03]  /*5ac60*/  USEL UR4, UR4, URZ, !UP0 ;  /* 0x0000003f04047287 */ /* 0x000fc6000c000000 */
[----:B------:R-:W-:Y:S01]  /*5ac70*/  LDGSTS.E [R3+0xc000], desc[UR60][R102.64], P0 ;  /* 0x0c00000066037fae */ /* 0x000fe2000812187c */
[----:B------:R-:W-:-:S05]  /*5ac80*/  IADD3 R106, P1, R106, R4, RZ ;  /* 0x000000046a6a7210 */ /* 0x000fca0007f3e0ff */
[--C-:B------:R-:W-:Y:S01]  /*5ac90*/  IMAD.X R109, R109, 0x1, R0.reuse, P1 ;  /* 0x000000016d6d7824 */ /* 0x100fe200008e0600 */
[----:B--2---:R-:W-:Y:S01]  /*5aca0*/  IADD3 R11, P2, R11, R4, RZ ;  /* 0x000000040b0b7210 */ /* 0x004fe20007f5e0ff */
[----:B-1----:R-:W2:Y:S03]  /*5acb0*/  LDL.LU R103, [R1+0x1680] ;  /* 0x0016800001677983 */ /* 0x002ea60000300800 */
[----:B------:R-:W-:Y:S01]  /*5acc0*/  MOV R113, R109 ;  /* 0x0000006d00717202 */ /* 0x000fe20000000f00 */
[----:B------:R-:W2:Y:S01]  /*5acd0*/  LDL.LU R102, [R1+0x1688] ;  /* 0x0016880001667983 */ /* 0x000ea20000300800 */
[----:B------:R-:W-:-:S03]  /*5ace0*/  IMAD.X R107, R107, 0x1, R0, P2 ;  /* 0x000000016b6b7824 */ /* 0x000fc600010e0600 */
[----:B------:R-:W-:Y:S01]  /*5acf0*/  STL [R1+0x1658], R106 ;  /* 0x0016586a01007387 */ /* 0x000fe20000100800 */
[----:B------:R-:W-:-:S03]  /*5ad00*/  ISETP.NE.U32.AND P0, PT, RZ, UR4, PT ;  /* 0x00000004ff007c0c */ /* 0x000fc6000bf05070 */
[----:B------:R1:W-:Y:S01]  /*5ad10*/  STL [R1+0x1654], R109 ;  /* 0x0016546d01007387 */ /* 0x0003e20000100800 */
[----:B------:R-:W-:-:S03]  /*5ad20*/  IMAD.MOV.U32 R112, RZ, RZ, R106 ;  /* 0x000000ffff707224 */ /* 0x000fc600078e006a */
[----:B------:R1:W-:Y:S04]  /*5ad30*/  STL [R1+0x1660], R11 ;  /* 0x0016600b01007387 */ /* 0x0003e80000100800 */
[----:B-1----:R-:W2:Y:S04]  /*5ad40*/  LDL.LU R109, [R1+0x167c] ;  /* 0x00167c00016d7983 */ /* 0x002ea80000300800 */
[----:B------:R-:W-:Y:S04]  /*5ad50*/  STL [R1+0x165c], R107 ;  /* 0x00165c6b01007387 */ /* 0x000fe80000100800 */
[----:B------:R-:W2:Y:S04]  /*5ad60*/  LDL.LU R106, [R1+0x1684] ;  /* 0x00168400016a7983 */ /* 0x000ea80000300800 */
[----:B------:R1:W-:Y:S02]  /*5ad70*/  LDGSTS.E [R3+0x4], desc[UR60][R112.64], P0 ;  /* 0x0000400070037fae */ /* 0x0003e4000812187c */
[----:B-1----:R-:W-:-:S02]  /*5ad80*/  IMAD.MOV.U32 R112, RZ, RZ, R11 ;  /* 0x000000ffff707224 */ /* 0x002fc400078e000b */
[----:B------:R-:W-:Y:S01]  /*5ad90*/  IMAD.MOV.U32 R113, RZ, RZ, R107 ;  /* 0x000000ffff717224 */ /* 0x000fe200078e006b */
[----:B------:R-:W2:Y:S04]  /*5ada0*/  LDL.LU R11, [R1+0x1690] ;  /* 0x00169000010b7983 */ /* 0x000ea80000300800 */
[----:B------:R1:W-:Y:S01]  /*5adb0*/  LDGSTS.E [R3+0x4004], desc[UR60][R112.64], P0 ;  /* 0x0400400070037fae */ /* 0x0003e2000812187c */
[----:B------:R-:W-:-:S05]  /*5adc0*/  IADD3 R104, P1, R104, R4, RZ ;  /* 0x0000000468687210 */ /* 0x000fca0007f3e0ff */
[----:B------:R-:W-:Y:S01]  /*5add0*/  STL [R1+0x1668], R104 ;  /* 0x0016686801007387 */ /* 0x000fe20000100800 */
[----:B------:R-:W-:-:S04]  /*5ade0*/  IMAD.X R105, R105, 0x1, R0, P1 ;  /* 0x0000000169697824 */ /* 0x000fc800008e0600 */
[----:B-1----:R-:W-:Y:S01]  /*5adf0*/  IMAD.MOV.U32 R113, RZ, RZ, R105 ;  /* 0x000000ffff717224 */ /* 0x002fe200078e0069 */
[----:B------:R1:W-:Y:S04]  /*5ae00*/  STL [R1+0x1664], R105 ;  /* 0x0016646901007387 */ /* 0x0003e80000100800 */
[----:B-1----:R-:W2:Y:S01]  /*5ae10*/  LDL.LU R105, [R1+0x168c] ;  /* 0x00168c0001697983 */ /* 0x002ea20000300800 */
[----:B------:R-:W-:Y:S01]  /*5ae20*/  UISETP.GT.AND UP1, UPT, UR6, 0xe, UPT ;  /* 0x0000000e0600788c */ /* 0x000fe2000bf24270 */
[----:B------:R-:W-:Y:S02]  /*5ae30*/  IADD3 R108, P2, R108, R4, RZ ;  /* 0x000000046c6c7210 */ /* 0x000fe40007f5e0ff */
[----:B------:R-:W-:Y:S01]  /*5ae40*/  MOV R112, R104 ;  /* 0x0000006800707202 */ /* 0x000fe20000000f00 */
[----:B------:R-:W-:Y:S01]  /*5ae50*/  USEL UR4, URZ, 0x4, !UP1 ;  /* 0x000000043f047887 */ /* 0x000fe2000c800000 */
[----:B------:R-:W-:Y:S01]  /*5ae60*/  IADD3 R9, P3, R9, R4, RZ ;  /* 0x0000000409097210 */ /* 0x000fe20007f7e0ff */
[----:B------:R-:W2:Y:S02]  /*5ae70*/  LDL.LU R107, [R1+0x1698] ;  /* 0x00169800016b7983 */ /* 0x000ea40000300800 */
[----:B------:R-:W-:-:S02]  /*5ae80*/  USEL UR4, UR4, URZ, !UP0 ;  /* 0x0000003f04047287 */ /* 0x000fc4000c000000 */
[----:B------:R1:W-:Y:S04]  /*5ae90*/  LDGSTS.E [R3+0x8004], desc[UR60][R112.64], P0 ;  /* 0x0800400070037fae */ /* 0x0003e8000812187c */
[----:B------:R-:W2:Y:S01]  /*5aea0*/  LDL.LU R104, [R1+0x16a0] ;  /* 0x0016a00001687983 */ /* 0x000ea20000300800 */
[----:B------:R-:W-:-:S03]  /*5aeb0*/  ISETP.NE.U32.AND P1, PT, RZ, UR4, PT ;  /* 0x00000004ff007c0c */ /* 0x000fc6000bf25070 */
[----:B------:R2:W-:Y:S01]  /*5aec0*/  STL [R1+0x1670], R108 ;  /* 0x0016706c01007387 */ /* 0x0005e20000100800 */
[----:B-1----:R-:W-:Y:S01]  /*5aed0*/  MOV R112, R108 ;  /* 0x0000006c00707202 */ /* 0x002fe20000000f00 */
[--C-:B---3--:R-:W-:Y:S02]  /*5aee0*/  IMAD.X R110, R110, 0x1, R0.reuse, P2 ;  /* 0x000000016e6e7824 */ /* 0x108fe400010e0600 */
[----:B----4-:R-:W-:Y:S02]  /*5aef0*/  IMAD.X R111, R111, 0x1, R0, P3 ;  /* 0x000000016f6f7824 */ /* 0x010fe400018e0600 */
[----:B------:R-:W-:Y:S01]  /*5af00*/  IMAD.MOV.U32 R113, RZ, RZ, R110 ;  /* 0x000000ffff717224 */ /* 0x000fe200078e006e */
[----:B------:R1:W-:Y:S04]  /*5af10*/  STL [R1+0x166c], R110 ;  /* 0x00166c6e01007387 */ /* 0x0003e80000100800 */
[----:B------:R3:W-:Y:S04]  /*5af20*/  STL [R1+0x1678], R9 ;  /* 0x0016780901007387 */ /* 0x0007e80000100800 */
[----:B------:R4:W-:Y:S04]  /*5af30*/  LDGSTS.E [R3+0xc004], desc[UR60][R112.64], P0 ;  /* 0x0c00400070037fae */ /* 0x0009e8000812187c */
[----:B------:R-:W-:Y:S01]  /*5af40*/  STL [R1+0x1674], R111 ;  /* 0x0016746f01007387 */ /* 0x000fe20000100800 */
[----:B--2---:R-:W-:-:S03]  /*5af50*/  IADD3 R103, P0, R103, R4, RZ ;  /* 0x0000000467677210 */ /* 0x004fc60007f1e0ff */
[----:B------:R-:W2:Y:S01]  /*5af60*/  LDL.LU R108, [R1+0x1694] ;  /* 0x00169400016c7983 */ /* 0x000ea20000300800 */
[----:B------:R-:W-:-:S03]  /*5af70*/  IADD3 R102, P2, R102, R4, RZ ;  /* 0x0000000466667210 */ /* 0x000fc60007f5e0ff */
[----:B-1----:R-:W2:Y:S01]  /*5af80*/  LDL.LU R110, [R1+0x169c] ;  /* 0x00169c00016e7983 */ /* 0x002ea20000300800 */
[----:B----4-:R-:W-:Y:S02]  /*5af90*/  IMAD.MOV.U32 R112, RZ, RZ, R9 ;  /* 0x000000ffff707224 */ /* 0x010fe400078e0009 */
[----:B------:R-:W-:Y:S01]  /*5afa0*/  IMAD.MOV.U32 R113, RZ, RZ, R111 ;  /* 0x000000ffff717224 */ /* 0x000fe200078e006f */
[----:B---3--:R-:W3:Y:S04]  /*5afb0*/  LDL.LU R9, [R1+0x16a8] ;  /* 0x0016a80001097983 */ /* 0x008ee80000300800 */
[----:B------:R1:W-:Y:S04]  /*5afc0*/  STL [R1+0x1680], R103 ;  /* 0x0016806701007387 */ /* 0x0003e80000100800 */
[----:B------:R4:W-:Y:S01]  /*5afd0*/  LDGSTS.E [R3+0x8], desc[UR60][R112.64], P1 ;  /* 0x0000800070037fae */ /* 0x0009e2000892187c */
[----:B------:R-:W-:-:S05]  /*5afe0*/  IADD3.X R109, R109, R0, RZ, P0, !PT ;  /* 0x000000006d6d7210 */ /* 0x000fca00007fe4ff */
[----:B------:R-:W-:Y:S01]  /*5aff0*/  STL [R1+0x167c], R109 ;  /* 0x00167c6d01007387 */ /* 0x000fe20000100800 */
[----:B------:R-:W-:-:S03]  /*5b000*/  IMAD.X R106, R106, 0x1, R0, P2 ;  /* 0x000000016a6a7824 */ /* 0x000fc600010e0600 */
[----:B------:R-:W-:Y:S01]  /*5b010*/  STL [R1+0x1688], R102 ;  /* 0x0016886601007387 */ /* 0x000fe20000100800 */
[----:B----4-:R-:W-:-:S03]  /*5b020*/  IMAD.MOV.U32 R112, RZ, RZ, R103 ;  /* 0x000000ffff707224 */ /* 0x010fc600078e0067 */
[----:B------:R4:W-:Y:S04]  /*5b030*/  STL [R1+0x1684], R106 ;  /* 0x0016846a01007387 */ /* 0x0009e80000100800 */
[----:B-1----:R-:W3:Y:S01]  /*5b040*/  LDL.LU R103, [R1+0x16a4] ;  /* 0x0016a40001677983 */ /* 0x002ee20000300800 */
[----:B------:R-:W-:-:S05]  /*5b050*/  IMAD.MOV.U32 R113, RZ, RZ, R109 ;  /* 0x000000ffff717224 */ /* 0x000fca00078e006d */
[----:B------:R1:W-:Y:S01]  /*5b060*/  LDGSTS.E [R3+0x4008], desc[UR60][R112.64], P1 ;  /* 0x0400800070037fae */ /* 0x0003e2000892187c */
[----:B------:R-:W-:Y:S01]  /*5b070*/  IADD3 R11, P0, R11, R4, RZ ;  /* 0x000000040b0b7210 */ /* 0x000fe20007f1e0ff */
[----:B-1----:R-:W-:Y:S01]  /*5b080*/  IMAD.MOV.U32 R113, RZ, RZ, R106 ;  /* 0x000000ffff717224 */ /* 0x002fe200078e006a */
[----:B------:R-:W-:Y:S01]  /*5b090*/  MOV R112, R102 ;  /* 0x0000006600707202 */ /* 0x000fe20000000f00 */
[----:B----4-:R-:W4:Y:S04]  /*5b0a0*/  LDL.LU R106, [R1+0x16b0] ;  /* 0x0016b000016a7983 */ /* 0x010f280000300800 */
[----:B------:R-:W4:Y:S04]  /*5b0b0*/  LDL.LU R102, [R1+0x1a38] ;  /* 0x001a380001667983 */ /* 0x000f280000300800 */
[----:B------:R-:W-:Y:S01]  /*5b0c0*/  STL [R1+0x1690], R11 ;  /* 0x0016900b01007387 */ /* 0x000fe20000100800 */
[----:B------:R-:W-:-:S03]  /*5b0d0*/  UISETP.GT.AND UP1, UPT, UR6, 0xf, UPT ;  /* 0x0000000f0600788c */ /* 0x000fc6000bf24270 */
[----:B------:R1:W-:Y:S01]  /*5b0e0*/  LDGSTS.E [R3+0x8008], desc[UR60][R112.64], P1 ;  /* 0x0800800070037fae */ /* 0x0003e2000892187c */
[----:B------:R-:W-:-:S05]  /*5b0f0*/  IMAD.X R105, R105, 0x1, R0, P0 ;  /* 0x0000000169697824 */ /* 0x000fca00000e0600 */
[----:B------:R1:W-:Y:S04]  /*5b100*/  STL [R1+0x168c], R105 ;  /* 0x00168c6901007387 */ /* 0x0003e80000100800 */
[----:B------:R-:W4:Y:S04]  /*5b110*/  LDL.LU R111, [R1+0x16ac] ;  /* 0x0016ac00016f7983 */ /* 0x000f280000300800 */
[----:B------:R-:W4:Y:S01]  /*5b120*/  LDL.LU R109, [R1+0x1a34] ;  /* 0x001a3400016d7983 */ /* 0x000f220000300800 */
[----:B------:R-:W-:Y:S01]  /*5b130*/  USEL UR4, URZ, 0x4, !UP1 ;  /* 0x000000043f047887 */ /* 0x000fe2000c800000 */
[----:B-1----:R-:W-:Y:S01]  /*5b140*/  IMAD.MOV.U32 R112, RZ, RZ, R11 ;  /* 0x000000ffff707224 */ /* 0x002fe200078e000b */
[----:B------:R-:W-:-:S02]  /*5b150*/  MOV R113, R105 ;  /* 0x0000006900717202 */ /* 0x000fc40000000f00 */
[----:B------:R-:W-:Y:S01]  /*5b160*/  USEL UR4, UR4, URZ, !UP0 ;  /* 0x0000003f04047287 */ /* 0x000fe2000c000000 */
[-C--:B------:R-:W-:Y:S01]  /*5b170*/  IADD3 R104, P2, R104, R4.reuse, RZ ;  /* 0x0000000468687210 */ /* 0x080fe20007f5e0ff */
[----:B------:R-:W4:Y:S04]  /*5b180*/  LDL.LU R105, [R1+0x1a40] ;  /* 0x001a400001697983 */ /* 0x000f280000300800 */
[----:B------:R1:W-:Y:S01]  /*5b190*/  LDGSTS.E [R3+0xc008], desc[UR60][R112.64], P1 ;  /* 0x0c00800070037fae */ /* 0x0003e2000892187c */
[----:B------:R-:W-:Y:S02]  /*5b1a0*/  IADD3 R107, P1, R107, R4, RZ ;  /* 0x000000046b6b7210 */ /* 0x000fe40007f3e0ff */
[----:B------:R-:W-:Y:S01]  /*5b1b0*/  ISETP.NE.U32.AND P0, PT, RZ, UR4, PT ;  /* 0x00000004ff007c0c */ /* 0x000fe2000bf05070 */
[----:B------:R-:W4:Y:S04]  /*5b1c0*/  LDL.LU R11, [R1+0x1a48] ;  /* 0x001a4800010b7983 */ /* 0x000f280000300800 */
[----:B------:R-:W-:Y:S01]  /*5b1d0*/  STL [R1+0x1698], R107 ;  /* 0x0016986b01007387 */ /* 0x000fe20000100800 */
[----:B-1----:R-:W-:-:S02]  /*5b1e0*/  IMAD.MOV.U32 R112, RZ, RZ, R107 ;  /* 0x000000ffff707224 */ /* 0x002fc400078e006b */
[--C-:B--2---:R-:W-:Y:S02]  /*5b1f0*/  IMAD.X R108, R108, 0x1, R0.reuse, P1 ;  /* 0x000000016c6c7824 */ /* 0x104fe400008e0600 */
[----:B------:R-:W-:-:S03]  /*5b200*/  IMAD.X R110, R110, 0x1, R0, P2 ;  /* 0x000000016e6e7824 */ /* 0x000fc600010e0600 */
[----:B------:R-:W-:Y:S01]  /*5b210*/  MOV R113, R108 ;  /* 0x0000006c00717202 */ /* 0x000fe20000000f00 */
[----:B------:R1:W-:Y:S01]  /*5b220*/  STL [R1+0x1694], R108 ;  /* 0x0016946c01007387 */ /* 0x0003e20000100800 */
[----:B---3--:R-:W-:-:S03]  /*5b230*/  IADD3 R9, P1, R9, R4, RZ ;  /* 0x0000000409097210 */ /* 0x008fc60007f3e0ff */
[----:B------:R-:W-:Y:S04]  /*5b240*/  STL [R1+0x16a0], R104 ;  /* 0x0016a06801007387 */ /* 0x000fe80000100800 */
[----:B------:R2:W-:Y:S04]  /*5b250*/  LDGSTS.E [R3+0xc], desc[UR60][R112.64], P0 ;  /* 0x0000c00070037fae */ /* 0x0005e8000812187c */
[----:B-1----:R-:W3:Y:S04]  /*5b260*/  LDL.LU R108, [R1+0x1a3c] ;  /* 0x001a3c00016c7983 */ /* 0x002ee80000300800 */
[----:B------:R-:W-:Y:S04]  /*5b270*/  STL [R1+0x169c], R110 ;  /* 0x00169c6e01007387 */ /* 0x000fe80000100800 */
[----:B------:R-:W3:Y:S01]  /*5b280*/  LDL.LU R107, [R1+0x1a44] ;  /* 0x001a4400016b7983 */ /* 0x000ee20000300800 */
[----:B--2---:R-:W-:-:S02]  /*5b290*/  IMAD.MOV.U32 R112, RZ, RZ, R104 ;  /* 0x000000ffff707224 */ /* 0x004fc400078e0068 */
[----:B------:R-:W-:Y:S01]  /*5b2a0*/  IMAD.MOV.U32 R113, RZ, RZ, R110 ;  /* 0x000000ffff717224 */ /* 0x000fe200078e006e */
[----:B------:R1:W-:Y:S04]  /*5b2b0*/  STL [R1+0x16a8], R9 ;  /* 0x0016a80901007387 */ /* 0x0003e80000100800 */
[----:B------:R2:W-:Y:S01]  /*5b2c0*/  LDGSTS.E [R3+0x400c], desc[UR60][R112.64], P0 ;  /* 0x0400c00070037fae */ /* 0x0005e2000812187c */
[----:B------:R-:W-:-:S05]  /*5b2d0*/  IMAD.X R103, R103, 0x1, R0, P1 ;  /* 0x0000000167677824 */ /* 0x000fca00008e0600 */
[----:B------:R4:W-:Y:S01]  /*5b2e0*/  STL [R1+0x16a4], R103 ;  /* 0x0016a46701007387 */ /* 0x0009e20000100800 */
[----:B--2---:R-:W-:-:S03]  /*5b2f0*/  MOV R112, R9 ;  /* 0x0000000900707202 */ /* 0x004fc60000000f00 */
[----:B-1----:R-:W2:Y:S04]  /*5b300*/  LDL.LU R9, [R1+0x1a50] ;  /* 0x001a500001097983 */ /* 0x002ea80000300800 */
[----:B------:R-:W2:Y:S01]  /*5b310*/  LDL.LU R104, [R1+0x1a4c] ;  /* 0x001a4c0001687983 */ /* 0x000ea20000300800 */
[-C--:B----4-:R-:W-:Y:S02]  /*5b320*/  IADD3 R106, P2, R106, R4.reuse, RZ ;  /* 0x000000046a6a7210 */ /* 0x090fe40007f5e0ff */
[----:B------:R-:W-:Y:S01]  /*5b330*/  IADD3 R102, P3, R102, R4, RZ ;  /* 0x0000000466667210 */ /* 0x000fe20007f7e0ff */
[----:B------:R-:W-:Y:S02]  /*5b340*/  IMAD.MOV.U32 R113, RZ, RZ, R103 ;  /* 0x000000ffff717224 */ /* 0x000fe400078e0067 */
[----:B------:R-:W4:Y:S04]  /*5b350*/  LDL.LU R103, [R1+0x1a58] ;  /* 0x001a580001677983 */ /* 0x000f280000300800 */
[----:B------:R-:W4:Y:S04]  /*5b360*/  LDL.LU R110, [R1+0x1a60] ;  /* 0x001a6000016e7983 */ /* 0x000f280000300800 */
[----:B------:R1:W-:Y:S04]  /*5b370*/  STL [R1+0x16b0], R106 ;  /* 0x0016b06a01007387 */ /* 0x0003e80000100800 */
[----:B------:R1:W-:Y:S02]  /*5b380*/  LDGSTS.E [R3+0x800c], desc[UR60][R112.64], P0 ;  /* 0x0800c00070037fae */ /* 0x0003e4000812187c */
[----:B-1----:R-:W-:Y:S01]  /*5b390*/  MOV R112, R106 ;  /* 0x0000006a00707202 */ /* 0x002fe20000000f00 */
[----:B------:R-:W-:-:S02]  /*5b3a0*/  IMAD.X R111, R111, 0x1, R0, P2 ;  /* 0x000000016f6f7824 */ /* 0x000fc400010e0600 */
[----:B------:R-:W-:-:S03]  /*5b3b0*/  IMAD.X R109, R109, 0x1, R0, P3 ;  /* 0x000000016d6d7824 */ /* 0x000fc600018e0600 */
[----:B------:R1:W-:Y:S04]  /*5b3c0*/  STL [R1+0x16ac], R111 ;  /* 0x0016ac6f01007387 */ /* 0x0003e80000100800 */
[----:B------:R1:W-:Y:S01]  /*5b3d0*/  STL [R1+0x1a38], R102 ;  /* 0x001a386601007387 */ /* 0x0003e20000100800 */
[----:B------:R-:W-:-:S03]  /*5b3e0*/  IMAD.MOV.U32 R113, RZ, RZ, R111 ;  /* 0x000000ffff717224 */ /* 0x000fc600078e006f */
[----:B------:R3:W-:Y:S04]  /*5b3f0*/  STL [R1+0x1a34], R109 ;  /* 0x001a346d01007387 */ /* 0x0007e80000100800 */
[----:B------:R-:W4:Y:S04]  /*5b400*/  LDL.LU R106, [R1+0x1a54] ;  /* 0x001a5400016a7983 */ /* 0x000f280000300800 */
[----:B-1----:R-:W4:Y:S01]  /*5b410*/  LDL.LU R111, [R1+0x1a5c] ;  /* 0x001a5c00016f7983 */ /* 0x002f220000300800 */
[----:B------:R-:W-:Y:S01]  /*5b420*/  UISETP.GT.AND UP1, UPT, UR6, 0x2c, UPT ;  /* 0x0000002c0600788c */ /* 0x000fe2000bf24270 */
[----:B------:R-:W-:-:S02]  /*5b430*/  IADD3 R11, P2, R11, R4, RZ ;  /* 0x000000040b0b7210 */ /* 0x000fc40007f5e0ff */
[----:B------:R1:W-:Y:S01]  /*5b440*/  LDGSTS.E [R3+0xc00c], desc[UR60][R112.64], P0 ;  /* 0x0c00c00070037fae */ /* 0x0003e2000812187c */
[----:B------:R-:W-:Y:S01]  /*5b450*/  USEL UR4, URZ, 0x4, !UP1 ;  /* 0x000000043f047887 */ /* 0x000fe2000c800000 */
[----:B------:R-:W-:-:S03]  /*5b460*/  IADD3 R105, P0, R105, R4, RZ ;  /* 0x0000000469697210 */ /* 0x000fc60007f1e0ff */
[----:B------:R-:W-:-:S06]  /*5b470*/  USEL UR4, UR4, URZ, !UP0 ;  /* 0x0000003f04047287 */ /* 0x000fcc000c000000 */
[----:B------:R-:W-:Y:S01]  /*5b480*/  ISETP.NE.U32.AND P1, PT, RZ, UR4, PT ;  /* 0x00000004ff007c0c */ /* 0x000fe2000bf25070 */
[----:B-1----:R-:W-:Y:S02]  /*5b490*/  IMAD.MOV.U32 R112, RZ, RZ, R102 ;  /* 0x000000ffff707224 */ /* 0x002fe400078e0066 */
[----:B------:R-:W4:Y:S01]  /*5b4a0*/  LDL.LU R102, [R1+0x1a68] ;  /* 0x001a680001667983 */ /* 0x000f220000300800 */
[----:B------:R-:W-:-:S03]  /*5b4b0*/  IMAD.MOV.U32 R113, RZ, RZ, R109 ;  /* 0x000000ffff717224 */ /* 0x000fc600078e006d */
[----:B------:R-:W-:Y:S06]  /*5b4c0*/  STL [R1+0x1a40], R105 ;  /* 0x001a406901007387 */ /* 0x000fec0000100800 */
[----:B------:R-:W-:Y:S01]  /*5b4d0*/  LDGSTS.E [R3+0x10000], desc[UR60][R112.64], P1 ;  /* 0x1000000070037fae */ /* 0x000fe2000892187c */
[----:B---3--:R-:W-:-:S05]  /*5b4e0*/  IADD3.X R108, R108, R0, RZ, P0, !PT ;  /* 0x000000006c6c7210 */ /* 0x008fca00007fe4ff */
[----:B------:R1:W-:Y:S01]  /*5b4f0*/  STL [R1+0x1a3c], R108 ;  /* 0x001a3c6c01007387 */ /* 0x0003e20000100800 */
[----:B------:R-:W-:-:S03]  /*5b500*/  IMAD.X R107, R107, 0x1, R0, P2 ;  /* 0x000000016b6b7824 */ /* 0x000fc600010e0600 */
[----:B------:R-:W-:Y:S01]  /*5b510*/  STL [R1+0x1a48], R11 ;  /* 0x001a480b01007387 */ /* 0x000fe20000100800 */
[----:B------:R-:W-:-:S03]  /*5b520*/  IMAD.MOV.U32 R109, RZ, RZ, R108 ;  /* 0x000000ffff6d7224 */ /* 0x000fc600078e006c */
[----:B------:R3:W-:Y:S01]  /*5b530*/  STL [R1+0x1a44], R107 ;  /* 0x001a446b01007387 */ /* 0x0007e20000100800 */
[----:B-1----:R-:W-:-:S03]  /*5b540*/  IMAD.MOV.U32 R108, RZ, RZ, R105 ;  /* 0x000000ffff6c7224 */ /* 0x002fc600078e0069 */
[----:B------:R-:W3:Y:S04]  /*5b550*/  LDL.LU R105, [R1+0x1a64] ;  /* 0x001a640001697983 */ /* 0x000ee80000300800 */
[----:B------:R1:W-:Y:S01]  /*5b560*/  LDGSTS.E [R3+0x14000], desc[UR60][R108.64], P1 ;  /* 0x140000006c037fae */ /* 0x0003e2000892187c */
[----:B--2---:R-:W-:Y:S02]  /*5b570*/  IADD3 R9, P0, R9, R4, RZ ;  /* 0x0000000409097210 */ /* 0x004fe40007f1e0ff */
[----:B-1----:R-:W-:Y:S01]  /*5b580*/  MOV R108, R11 ;  /* 0x0000000b006c7202 */ /* 0x002fe20000000f00 */
[----:B------:R-:W-:Y:S02]  /*5b590*/  IMAD.MOV.U32 R109, RZ, RZ, R107 ;  /* 0x000000ffff6d7224 */ /* 0x000fe400078e006b */
[----:B------:R-:W-:-:S02]  /*5b5a0*/  IMAD.X R104, R104, 0x1, R0, P0 ;  /* 0x0000000168687824 */ /* 0x000fc400000e0600 */
[----:B------:R-:W-:Y:S01]  /*5b5b0*/  IMAD.MOV.U32 R112, RZ, RZ, R9 ;  /* 0x000000ffff707224 */ /* 0x000fe200078e0009 */
[----:B------:R-:W-:Y:S02]  /*5b5c0*/  LDGSTS.E [R3+0x18000], desc[UR60][R108.64], P1 ;  /* 0x180000006c037fae */ /* 0x000fe4000892187c */
[----:B------:R-:W-:-:S05]  /*5b5d0*/  MOV R113, R104 ;  /* 0x0000006800717202 */ /* 0x000fca0000000f00 */
[----:B------:R1:W-:Y:S04]  /*5b5e0*/  LDGSTS.E [R3+0x1c000], desc[UR60][R112.64], P1 ;  /* 0x1c00000070037fae */ /* 0x0003e8000892187c */
[----:B------:R-:W2:Y:S04]  /*5b5f0*/  LDL.LU R109, [R1+0x1a6c] ;  /* 0x001a6c00016d7983 */ /* 0x000ea80000300800 */
[----:B------:R-:W2:Y:S01]  /*5b600*/  LDL.LU R108, [R1+0x1a70] ;  /* 0x001a7000016c7983 */ /* 0x000ea20000300800 */
[----:B----4-:R-:W-:-:S03]  /*5b610*/  IADD3 R103, P1, R103, R4, RZ ;  /* 0x0000000467677210 */ /* 0x010fc60007f3e0ff */
[----:B---3--:R-:W3:Y:S04]  /*5b620*/  LDL.LU R107, [R1+0x1a74] ;  /* 0x001a7400016b7983 */ /* 0x008ee80000300800 */
[----:B------:R-:W4:Y:S01]  /*5b630*/  LDL.LU R11, [R1+0x1a78] ;  /* 0x001a7800010b7983 */ /* 0x000f220000300800 */
[----:B------:R-:W-:-:S03]  /*5b640*/  IADD3 R110, P2, R110, R4, RZ ;  /* 0x000000046e6e7210 */ /* 0x000fc60007f5e0ff */
[----:B------:R-:W-:Y:S04]  /*5b650*/  STL [R1+0x1a50], R9 ;  /* 0x001a500901007387 */ /* 0x000fe80000100800 */
[----:B------:R1:W-:Y:S02]  /*5b660*/  STL [R1+0x1a4c], R104 ;  /* 0x001a4c6801007387 */ /* 0x0003e40000100800 */
[----:B-1----:R-:W-:Y:S02]  /*5b670*/  IMAD.MOV.U32 R112, RZ, RZ, R103 ;  /* 0x000000ffff707224 */ /* 0x002fe400078e0067 */
[----:B------:R-:W3:Y:S04]  /*5b680*/  LDL.LU R104, [R1+0x1a80] ;  /* 0x001a800001687983 */ /* 0x000ee80000300800 */
[----:B------:R-:W3:Y:S04]  /*5b690*/  LDL.LU R9, [R1+0x1a88] ;  /* 0x001a880001097983 */ /* 0x000ee80000300800 */
[----:B------:R-:W-:Y:S01]  /*5b6a0*/  STL [R1+0x1a58], R103 ;  /* 0x001a586701007387 */ /* 0x000fe20000100800 */
[----:B------:R-:W-:-:S02]  /*5b6b0*/  IMAD.X R106, R106, 0x1, R0, P1 ;  /* 0x000000016a6a7824 */ /* 0x000fc400008e0600 */
[----:B------:R-:W-:-:S03]  /*5b6c0*/  IMAD.X R111, R111, 0x1, R0, P2 ;  /* 0x000000016f6f7824 */ /* 0x000fc600010e0600 */
[----:B------:R1:W-:Y:S01]  /*5b6d0*/  STL [R1+0x1a54], R106 ;  /* 0x001a546a01007387 */ /* 0x0003e20000100800 */
[----:B------:R-:W-:-:S03]  /*5b6e0*/  MOV R113, R106 ;  /* 0x0000006a00717202 */ /* 0x000fc60000000f00 */
[----:B------:R1:W-:Y:S04]  /*5b6f0*/  STL [R1+0x1a60], R110 ;  /* 0x001a606e01007387 */ /* 0x0003e80000100800 */
[----:B-1----:R-:W3:Y:S04]  /*5b700*/  LDL.LU R106, [R1+0x1a7c] ;  /* 0x001a7c00016a7983 */ /* 0x002ee80000300800 */
[----:B------:R-:W-:Y:S04]  /*5b710*/  STL [R1+0x1a5c], R111 ;  /* 0x001a5c6f01007387 */ /* 0x000fe80000100800 */
        /* <DEDUP_REMOVED lines=9> */
[----:B-1----:R-:W-:Y:S02]  /*5b7b0*/  IMAD.MOV.U32 R110, RZ, RZ, R102 ;  /* 0x000000ffff6e7224 */ /* 0x002fe400078e0066 */
[----:B------:R-:W-:-:S05]  /*5b7c0*/  IMAD.X R105, R105, 0x1, R0, P1 ;  /* 0x0000000169697824 */ /* 0x000fca00008e0600 */
[----:B------:R1:W-:Y:S04]  /*5b7d0*/  STL [R1+0x1a64], R105 ;  /* 0x001a646901007387 */ /* 0x0003e80000100800 */
[----:B------:R-:W3:Y:S01]  /*5b7e0*/  LDL.LU R102, [R1+0x1a90] ;  /* 0x001a900001667983 */ /* 0x000ee20000300800 */
[----:B------:R-:W-:-:S03]  /*5b7f0*/  IMAD.MOV.U32 R111, RZ, RZ, R105 ;  /* 0x000000ffff6f7224 */ /* 0x000fc600078e0069 */
[----:B-1----:R-:W3:Y:S04]  /*5b800*/  LDL.LU R105, [R1+0x1a8c] ;  /* 0x001a8c0001697983 */ /* 0x002ee80000300800 */
[----:B------:R-:W-:Y:S01]  /*5b810*/  LDGSTS.E [R3+0x18004], desc[UR60][R110.64], P0 ;  /* 0x180040006e037fae */ /* 0x000fe2000812187c */
[----:B--2---:R-:W-:-:S04]  /*5b820*/  IADD3 R108, P2, R108, R4, RZ ;  /* 0x000000046c6c7210 */ /* 0x004fc80007f5e0ff */
[----:B------:R-:W-:Y:S02]  /*5b830*/  IADD3.X R109, R109, R0, RZ, P2, !PT ;  /* 0x000000006d6d7210 */ /* 0x000fe400017fe4ff */
[-C--:B----4-:R-:W-:Y:S01]  /*5b840*/  IADD3 R11, P3, R11, R4.reuse, RZ ;  /* 0x000000040b0b7210 */ /* 0x090fe20007f7e0ff */
[----:B------:R1:W-:Y:S04]  /*5b850*/  STL [R1+0x1a70], R108 ;  /* 0x001a706c01007387 */ /* 0x0003e80000100800 */
[----:B---3--:R-:W-:Y:S01]  /*5b860*/  IMAD.X R107, R107, 0x1, R0, P3 ;  /* 0x000000016b6b7824 */ /* 0x008fe200018e0600 */
[----:B------:R2:W-:Y:S04]  /*5b870*/  STL [R1+0x1a6c], R109 ;  /* 0x001a6c6d01007387 */ /* 0x0005e80000100800 */
[----:B------:R3:W-:Y:S04]  /*5b880*/  STL [R1+0x1a78], R11 ;  /* 0x001a780b01007387 */ /* 0x0007e80000100800 */
[----:B------:R1:W-:Y:S04]  /*5b890*/  LDGSTS.E [R3+0x1c004], desc[UR60][R108.64], P0 ;  /* 0x1c0040006c037fae */ /* 0x0003e8000812187c */
[----:B------:R4:W-:Y:S01]  /*5b8a0*/  STL [R1+0x1a74], R107 ;  /* 0x001a746b01007387 */ /* 0x0009e20000100800 */
[----:B------:R-:W-:-:S03]  /*5b8b0*/  IADD3 R104, P0, R104, R4, RZ ;  /* 0x0000000468687210 */ /* 0x000fc60007f1e0ff */
[----:B------:R-:W4:Y:S01]  /*5b8c0*/  LDL.LU R112, [R1+0x1a98] ;  /* 0x001a980001707983 */ /* 0x000f220000300800 */
[----:B------:R-:W-:-:S03]  /*5b8d0*/  IADD3 R9, P2, R9, R4, RZ ;  /* 0x0000000409097210 */ /* 0x000fc60007f5e0ff */
[----:B------:R-:W4:Y:S01]  /*5b8e0*/  LDL.LU R110, [R1+0x1aa0] ;  /* 0x001aa000016e7983 */ /* 0x000f220000300800 */
[----:B-1----:R-:W-:-:S03]  /*5b8f0*/  IMAD.MOV.U32 R108, RZ, RZ, R11 ;  /* 0x000000ffff6c7224 */ /* 0x002fc600078e000b */
[----:B------:R-:W4:Y:S01]  /*5b900*/  LDL.LU R113, [R1+0x1a94] ;  /* 0x001a940001717983 */ /* 0x000f220000300800 */
[----:B--2---:R-:W-:-:S03]  /*5b910*/  IMAD.MOV.U32 R109, RZ, RZ, R107 ;  /* 0x000000ffff6d7224 */ /* 0x004fc600078e006b */
[----:B------:R-:W2:Y:S04]  /*5b920*/  LDL.LU R111, [R1+0x1a9c] ;  /* 0x001a9c00016f7983 */ /* 0x000ea80000300800 */
[----:B---3--:R-:W3:Y:S04]  /*5b930*/  LDL.LU R11, [R1+0x1aa8] ;  /* 0x001aa800010b7983 */ /* 0x008ee80000300800 */
[----:B------:R-:W-:Y:S01]  /*5b940*/  STL [R1+0x1a80], R104 ;  /* 0x001a806801007387 */ /* 0x000fe20000100800 */
[----:B------:R-:W-:-:S05]  /*5b950*/  IADD3.X R106, R106, R0, RZ, P0, !PT ;  /* 0x000000006a6a7210 */ /* 0x000fca00007fe4ff */
[----:B------:R1:W-:Y:S01]  /*5b960*/  STL [R1+0x1a7c], R106 ;  /* 0x001a7c6a01007387 */ /* 0x0003e20000100800 */
[----:B------:R-:W-:-:S03]  /*5b970*/  IMAD.X R103, R103, 0x1, R0, P2 ;  /* 0x0000000167677824 */ /* 0x000fc600010e0600 */
[----:B------:R1:W-:Y:S01]  /*5b980*/  STL [R1+0x1a88], R9 ;  /* 0x001a880901007387 */ /* 0x0003e20000100800 */
[----:B----4-:R-:W-:-:S03]  /*5b990*/  IMAD.MOV.U32 R107, RZ, RZ, R106 ;  /* 0x000000ffff6b7224 */ /* 0x010fc600078e006a */
[----:B------:R4:W-:Y:S01]  /*5b9a0*/  STL [R1+0x1a84], R103 ;  /* 0x001a846701007387 */ /* 0x0009e20000100800 */
[----:B-1----:R-:W-:-:S03]  /*5b9b0*/  IMAD.MOV.U32 R106, RZ, RZ, R104 ;  /* 0x000000ffff6a7224 */ /* 0x002fc600078e0068 */
        /* <DEDUP_REMOVED lines=9> */
[----:B-1----:R-:W-:Y:S01]  /*5ba50*/  MOV R106, R9 ;  /* 0x00000009006a7202 */ /* 0x002fe20000000f00 */
[----:B------:R-:W-:-:S02]  /*5ba60*/  IMAD.MOV.U32 R107, RZ, RZ, R103 ;  /* 0x000000ffff6b7224 */ /* 0x000fc400078e0067 */
[----:B------:R-:W3:Y:S01]  /*5ba70*/  LDL.LU R9, [R1+0x1ab0] ;  /* 0x001ab00001097983 */ /* 0x000ee20000300800 */
[----:B------:R-:W-:-:S03]  /*5ba80*/  IADD3 R102, P0, R102, R4, RZ ;  /* 0x0000000466667210 */ /* 0x000fc60007f1e0ff */
[----:B------:R-:W3:Y:S04]  /*5ba90*/  LDL.LU R108, [R1+0x1e34] ;  /* 0x001e3400016c7983 */ /* 0x000ee80000300800 */
[----:B----4-:R-:W4:Y:S01]  /*5baa0*/  LDL.LU R103, [R1+0x1e38] ;  /* 0x001e380001677983 */ /* 0x010f220000300800 */
[----:B------:R-:W-:Y:S01]  /*5bab0*/  IMAD.X R105, R105, 0x1, R0, P0 ;  /* 0x0000000169697824 */ /* 0x000fe200000e0600 */
[----:B------:R-:W-:Y:S02]  /*5bac0*/  USEL UR4, URZ, 0x4, !UP1 ;  /* 0x000000043f047887 */ /* 0x000fe4000c800000 */
[----:B------:R1:W-:Y:S02]  /*5bad0*/  LDGSTS.E [R3+0x18008], desc[UR60][R106.64], P1 ;  /* 0x180080006a037fae */ /* 0x0003e4000892187c */
[----:B------:R-:W-:-:S02]  /*5bae0*/  USEL UR4, UR4, URZ, !UP0 ;  /* 0x0000003f04047287 */ /* 0x000fc4000c000000 */
[----:B------:R-:W-:Y:S01]  /*5baf0*/  STL [R1+0x1a90], R102 ;  /* 0x001a906601007387 */ /* 0x000fe20000100800 */
[----:B-1----:R-:W-:Y:S01]  /*5bb00*/  IMAD.MOV.U32 R106, RZ, RZ, R102 ;  /* 0x000000ffff6a7224 */ /* 0x002fe200078e0066 */
[----:B------:R-:W-:Y:S02]  /*5bb10*/  MOV R107, R105 ;  /* 0x00000069006b7202 */ /* 0x000fe40000000f00 */
[----:B------:R1:W-:Y:S04]  /*5bb20*/  STL [R1+0x1a8c], R105 ;  /* 0x001a8c6901007387 */ /* 0x0003e80000100800 */
[----:B------:R-:W-:Y:S01]  /*5bb30*/  LDGSTS.E [R3+0x1c008], desc[UR60][R106.64], P1 ;  /* 0x1c0080006a037fae */ /* 0x000fe2000892187c */
[----:B------:R-:W-:-:S03]  /*5bb40*/  ISETP.NE.U32.AND P0, PT, RZ, UR4, PT ;  /* 0x00000004ff007c0c */ /* 0x000fc6000bf05070 */
[----:B------:R-:W4:Y:S04]  /*5bb50*/  LDL.LU R107, [R1+0x1e3c] ;  /* 0x001e3c00016b7983 */ /* 0x000f280000300800 */
[----:B------:R-:W4:Y:S04]  /*5bb60*/  LDL.LU R106, [R1+0x1e40] ;  /* 0x001e4000016a7983 */ /* 0x000f280000300800 */
[----:B-1----:R-:W4:Y:S04]  /*5bb70*/  LDL.LU R105, [R1+0x1e44] ;  /* 0x001e440001697983 */ /* 0x002f280000300800 */
[----:B------:R-:W4:Y:S01]  /*5bb80*/  LDL.LU R102, [R1+0x1e48] ;  /* 0x001e480001667983 */ /* 0x000f220000300800 */
[----:B------:R-:W-:-:S02]  /*5bb90*/  IADD3 R112, P1, R112, R4, RZ ;  /* 0x0000000470707210 */ /* 0x000fc40007f3e0ff */
[----:B------:R-:W-:-:S03]  /*5bba0*/  IADD3 R110, P2, R110, R4, RZ ;  /* 0x000000046e6e7210 */ /* 0x000fc60007f5e0ff */
[--C-:B------:R-:W-:Y:S01]  /*5bbb0*/  IMAD.X R113, R113, 0x1, R0.reuse, P1 ;  /* 0x0000000171717824 */ /* 0x100fe200008e0600 */
[----:B------:R-:W-:Y:S01]  /*5bbc0*/  STL [R1+0x1a98], R112 ;  /* 0x001a987001007387 */ /* 0x000fe20000100800 */
[--C-:B--2---:R-:W-:Y:S01]  /*5bbd0*/  IMAD.X R111, R111, 0x1, R0.reuse, P2 ;  /* 0x000000016f6f7824 */ /* 0x104fe200010e0600 */
[----:B---3--:R-:W-:Y:S02]  /*5bbe0*/  IADD3 R11, P1, R11, R4, RZ ;  /* 0x000000040b0b7210 */ /* 0x008fe40007f3e0ff */
[----:B------:R-:W-:Y:S04]  /*5bbf0*/  STL [R1+0x1a94], R113 ;  /* 0x001a947101007387 */ /* 0x000fe80000100800 */
[----:B------:R1:W-:Y:S04]  /*5bc00*/  STL [R1+0x1aa0], R110 ;  /* 0x001aa06e01007387 */ /* 0x0003e80000100800 */
[----:B------:R-:W-:Y:S04]  /*5bc10*/  LDGSTS.E [R3+0x1000c], desc[UR60][R112.64], P0 ;  /* 0x1000c00070037fae */ /* 0x000fe8000812187c */
[----:B------:R2:W-:Y:S04]  /*5bc20*/  STL [R1+0x1a9c], R111 ;  /* 0x001a9c6f01007387 */ /* 0x0005e80000100800 */
[----:B------:R1:W-:Y:S04]  /*5bc30*/  LDGSTS.E [R3+0x1400c], desc[UR60][R110.64], P0 ;  /* 0x1400c0006e037fae */ /* 0x0003e8000812187c */
[----:B------:R3:W-:Y:S01]  /*5bc40*/  STL [R1+0x1aa8], R11 ;  /* 0x001aa80b01007387 */ /* 0x0007e20000100800 */
[----:B-1----:R-:W-:Y:S01]  /*5bc50*/  MOV R110, R11 ;  /* 0x0000000b006e7202 */ /* 0x002fe20000000f00 */
[----:B------:R-:W-:-:S05]  /*5bc60*/  IMAD.X R104, R104, 0x1, R0, P1 ;  /* 0x0000000168687824 */ /* 0x000fca00008e0600 */
[----:B------:R1:W-:Y:S01]  /*5bc70*/  STL [R1+0x1aa4], R104 ;  /* 0x001aa46801007387 */ /* 0x0003e20000100800 */
[----:B--2---:R-:W-:-:S03]  /*5bc80*/  IMAD.MOV.U32 R111, RZ, RZ, R104 ;  /* 0x000000ffff6f7224 */ /* 0x004fc600078e0068 */
[----:B---3--:R-:W2:Y:S01]  /*5bc90*/  LDL.LU R11, [R1+0x1e50] ;  /* 0x001e5000010b7983 */ /* 0x008ea20000300800 */
[----:B------:R-:W-:-:S03]  /*5bca0*/  UISETP.GT.AND UP1, UPT, UR6, 0x4c, UPT ;  /* 0x0000004c0600788c */ /* 0x000fc6000bf24270 */
[----:B------:R3:W-:Y:S04]  /*5bcb0*/  LDGSTS.E [R3+0x1800c], desc[UR60][R110.64], P0 ;  /* 0x1800c0006e037fae */ /* 0x0007e8000812187c */
[----:B-1----:R-:W2:Y:S01]  /*5bcc0*/  LDL.LU R104, [R1+0x1e4c] ;  /* 0x001e4c0001687983 */ /* 0x002ea20000300800 */
[----:B------:R-:W-:-:S04]  /*5bcd0*/  USEL UR4, URZ, 0x4, !UP1 ;  /* 0x000000043f047887 */ /* 0x000fc8000c800000 */
[----:B------:R-:W-:-:S06]  /*5bce0*/  USEL UR4, UR4, URZ, !UP0 ;  /* 0x0000003f04047287 */ /* 0x000fcc000c000000 */
[----:B------:R-:W-:Y:S02]  /*5bcf0*/  ISETP.NE.U32.AND P1, PT, RZ, UR4, PT ;  /* 0x00000004ff007c0c */ /* 0x000fe4000bf25070 */
[----:B------:R-:W-:-:S05]  /*5bd00*/  IADD3 R9, P2, R9, R4, RZ ;  /* 0x0000000409097210 */ /* 0x000fca0007f5e0ff */
[--C-:B------:R-:W-:Y:S01]  /*5bd10*/  IMAD.X R109, R109, 0x1, R0.reuse, P2 ;  /* 0x000000016d6d7824 */ /* 0x100fe200010e0600 */
[----:B----4-:R-:W-:Y:S01]  /*5bd20*/  IADD3 R103, P3, R103, R4, RZ ;  /* 0x0000000467677210 */ /* 0x010fe20007f7e0ff */
[----:B------:R-:W-:Y:S04]  /*5bd30*/  STL [R1+0x1ab0], R9 ;  /* 0x001ab00901007387 */ /* 0x000fe80000100800 */
[----:B------:R-:W-:Y:S01]  /*5bd40*/  IMAD.X R108, R108, 0x1, R0, P3 ;  /* 0x000000016c6c7824 */ /* 0x000fe200018e0600 */
[----:B------:R1:W-:Y:S01]  /*5bd50*/  STL [R1+0x1aac], R109 ;  /* 0x001aac6d01007387 */ /* 0x0003e20000100800 */
[----:B---3--:R-:W-:Y:S01]  /*5bd60*/  MOV R110, R9 ;  /* 0x00000009006e7202 */ /* 0x008fe20000000f00 */
[----:B------:R-:W-:Y:S02]  /*5bd70*/  IMAD.MOV.U32 R111, RZ, RZ, R109 ;  /* 0x000000ffff6f7224 */ /* 0x000fe400078e006d */
[----:B------:R-:W-:Y:S04]  /*5bd80*/  STL [R1+0x1e38], R103 ;  /* 0x001e386701007387 */ /* 0x000fe80000100800 */
[----:B------:R3:W-:Y:S04]  /*5bd90*/  STL [R1+0x1e34], R108 ;  /* 0x001e346c01007387 */ /* 0x0007e80000100800 */
[----:B------:R-:W4:Y:S01]  /*5bda0*/  LDL.LU R112, [R1+0x1e58] ;  /* 0x001e580001707983 */ /* 0x000f220000300800 */
[----:B-1----:R-:W-:-:S03]  /*5bdb0*/  IMAD.MOV.U32 R109, RZ, RZ, R108 ;  /* 0x000000ffff6d7224 */ /* 0x002fc600078e006c */
[----:B------:R-:W4:Y:S01]  /*5bdc0*/  LDL.LU R9, [R1+0x1e60] ;  /* 0x001e600001097983 */ /* 0x000f220000300800 */
[----:B---3--:R-:W-:-:S03]  /*5bdd0*/  IMAD.MOV.U32 R108, RZ, RZ, R103 ;  /* 0x000000ffff6c7224 */ /* 0x008fc600078e0067 */
[----:B------:R-:W-:Y:S04]  /*5bde0*/  LDGSTS.E [R3+0x1c00c], desc[UR60][R110.64], P0 ;  /* 0x1c00c0006e037fae */ /* 0x000fe8000812187c */
[----:B------:R-:W3:Y:S04]  /*5bdf0*/  LDL.LU R113, [R1+0x1e54] ;  /* 0x001e540001717983 */ /* 0x000ee80000300800 */
[----:B------:R-:W3:Y:S01]  /*5be00*/  LDL.LU R103, [R1+0x1e5c] ;  /* 0x001e5c0001677983 */ /* 0x000ee20000300800 */
[----:B------:R-:W-:-:S03]  /*5be10*/  IADD3 R106, P0, R106, R4, RZ ;  /* 0x000000046a6a7210 */ /* 0x000fc60007f1e0ff */
[----:B------:R-:W-:Y:S01]  /*5be20*/  LDGSTS.E [R3+0x20000], desc[UR60][R108.64], P1 ;  /* 0x200000006c037fae */ /* 0x000fe2000892187c */
[----:B------:R-:W-:Y:S02]  /*5be30*/  IADD3.X R107, R107, R0, RZ, P0, !PT ;  /* 0x000000006b6b7210 */ /* 0x000fe400007fe4ff */
[----:B------:R-:W-:Y:S01]  /*5be40*/  IADD3 R102, P2, R102, R4, RZ ;  /* 0x0000000466667210 */ /* 0x000fe20007f5e0ff */
[----:B------:R1:W-:Y:S04]  /*5be50*/  STL [R1+0x1e40], R106 ;  /* 0x001e406a01007387 */ /* 0x0003e80000100800 */
[----:B------:R-:W-:Y:S01]  /*5be60*/  IMAD.X R105, R105, 0x1, R0, P2 ;  /* 0x0000000169697824 */ /* 0x000fe200010e0600 */
[----:B------:R-:W-:Y:S04]  /*5be70*/  STL [R1+0x1e3c], R107 ;  /* 0x001e3c6b01007387 */ /* 0x000fe80000100800 */
[----:B------:R1:W-:Y:S04]  /*5be80*/  STL [R1+0x1e48], R102 ;  /* 0x001e486601007387 */ /* 0x0003e80000100800 */
[----:B------:R2:W-:Y:S04]  /*5be90*/  STL [R1+0x1e44], R105 ;  /* 0x001e446901007387 */ /* 0x0005e80000100800 */
        /* <DEDUP_REMOVED lines=8> */
[----:B------:R-:W-:Y:S04]  /*5bf20*/  LDGSTS.E [R3+0x28000], desc[UR60][R106.64], P1 ;  /* 0x280000006a037fae */ /* 0x000fe8000892187c */
[----:B------:R-:W3:Y:S01]  /*5bf30*/  LDL.LU R107, [R1+0x1e78] ;  /* 0x001e7800016b7983 */ /* 0x000ee20000300800 */
[----:B--2---:R-:W-:-:S04]  /*5bf40*/  IADD3 R11, P0, R11, R4, RZ ;  /* 0x000000040b0b7210 */ /* 0x004fc80007f1e0ff */
[----:B------:R-:W-:Y:S01]  /*5bf50*/  IADD3.X R104, R104, R0, RZ, P0, !PT ;  /* 0x0000000068687210 */ /* 0x000fe200007fe4ff */
[----:B------:R-:W-:Y:S04]  /*5bf60*/  STL [R1+0x1e50], R11 ;  /* 0x001e500b01007387 */ /* 0x000fe80000100800 */
[----:B------:R1:W-:Y:S01]  /*5bf70*/  STL [R1+0x1e4c], R104 ;  /* 0x001e4c6801007387 */ /* 0x0003e20000100800 */
[----:B------:R-:W-:-:S03]  /*5bf80*/  IMAD.MOV.U32 R105, RZ, RZ, R104 ;  /* 0x000000ffff697224 */ /* 0x000fc600078e0068 */
[----:B------:R-:W2:Y:S01]  /*5bf90*/  LDL.LU R106, [R1+0x1e7c] ;  /* 0x001e7c00016a7983 */ /* 0x000ea20000300800 */
[----:B-1----:R-:W-:-:S03]  /*5bfa0*/  IMAD.MOV.U32 R104, RZ, RZ, R11 ;  /* 0x000000ffff687224 */ /* 0x002fc600078e000b */
[----:B------:R-:W2:Y:S04]  /*5bfb0*/  LDL.LU R11, [R1+0x1e80] ;  /* 0x001e8000010b7983 */ /* 0x000ea80000300800 */
[----:B------:R-:W-:Y:S04]  /*5bfc0*/  LDGSTS.E [R3+0x2c000], desc[UR60][R104.64], P1 ;  /* 0x2c00000068037fae */ /* 0x000fe8000892187c */
[----:B------:R-:W2:Y:S04]  /*5bfd0*/  LDL.LU R105, [R1+0x1e84] ;  /* 0x001e840001697983 */ /* 0x000ea80000300800 */
[----:B------:R-:W2:Y:S01]  /*5bfe0*/  LDL.LU R104, [R1+0x1e88] ;  /* 0x001e880001687983 */ /* 0x000ea20000300800 */
[----:B------:R-:W-:-:S04]  /*5bff0*/  UISETP.GT.AND UP1, UPT, UR6, 0x4d, UPT ;  /* 0x0000004d0600788c */ /* 0x000fc8000bf24270 */
[----:B------:R-:W-:-:S04]  /*5c000*/  USEL UR4, URZ, 0x4, !UP1 ;  /* 0x000000043f047887 */ /* 0x000fc8000c800000 */
[----:B------:R-:W-:-:S06]  /*5c010*/  USEL UR4, UR4, URZ, !UP0 ;  /* 0x0000003f04047287 */ /* 0x000fcc000c000000 */
[----:B------:R-:W-:Y:S02]  /*5c020*/  ISETP.NE.U32.AND P0, PT, RZ, UR4, PT ;  /* 0x00000004ff007c0c */ /* 0x000fe4000bf05070 */
[-C--:B----4-:R-:W-:Y:S02]  /*5c030*/  IADD3 R112, P1, R112, R4.reuse, RZ ;  /* 0x0000000470707210 */ /* 0x090fe40007f3e0ff */
[----:B------:R-:W-:-:S03]  /*5c040*/  IADD3 R9, P2, R9, R4, RZ ;  /* 0x0000000409097210 */ /* 0x000fc60007f5e0ff */
[----:B------:R-:W-:Y:S01]  /*5c050*/  STL [R1+0x1e58], R112 ;  /* 0x001e587001007387 */ /* 0x000fe20000100800 */
[----:B---3--:R-:W-:Y:S01]  /*5c060*/  IMAD.X R113, R113, 0x1, R0, P1 ;  /* 0x0000000171717824 */ /* 0x008fe200008e0600 */
[----:B------:R-:W-:-:S04]  /*5c070*/  IADD3.X R103, R103, R0, RZ, P2, !PT ;  /* 0x0000000067677210 */ /* 0x000fc800017fe4ff */
[----:B------:R1:W-:Y:S04]  /*5c080*/  STL [R1+0x1e54], R113 ;  /* 0x001e547101007387 */ /* 0x0003e80000100800 */
[----:B------:R-:W-:Y:S04]  /*5c090*/  STL [R1+0x1e60], R9 ;  /* 0x001e600901007387 */ /* 0x000fe80000100800 */
[----:B------:R1:W-:Y:S04]  /*5c0a0*/  LDGSTS.E [R3+0x20004], desc[UR60][R112.64], P0 ;  /* 0x2000400070037fae */ /* 0x0003e8000812187c */
[----:B------:R3:W-:Y:S01]  /*5c0b0*/  STL [R1+0x1e5c], R103 ;  /* 0x001e5c6701007387 */ /* 0x0007e20000100800 */
[----:B------:R-:W-:Y:S01]  /*5c0c0*/  UISETP.GT.AND UP1, UPT, UR6, 0x4e, UPT ;  /* 0x0000004e0600788c */ /* 0x000fe2000bf24270 */
[----:B-1----:R-:W-:-:S02]  /*5c0d0*/  IMAD.MOV.U32 R113, RZ, RZ, R103 ;  /* 0x000000ffff717224 */ /* 0x002fc400078e0067 */
[----:B------:R-:W-:Y:S01]  /*5c0e0*/  IMAD.MOV.U32 R112, RZ, RZ, R9 ;  /* 0x000000ffff707224 */ /* 0x000fe200078e0009 */
[----:B---3--:R-:W3:Y:S04]  /*5c0f0*/  LDL.LU R103, [R1+0x1e8c] ;  /* 0x001e8c0001677983 */ /* 0x008ee80000300800 */
[----:B------:R-:W4:Y:S01]  /*5c100*/  LDL.LU R9, [R1+0x1e90] ;  /* 0x001e900001097983 */ /* 0x000f220000300800 */
[-C--:B------:R-:W-:Y:S01]  /*5c110*/  IADD3 R110, P1, R110, R4.reuse, RZ ;  /* 0x000000046e6e7210 */ /* 0x080fe20007f3e0ff */
[----:B------:R-:W-:Y:S02]  /*5c120*/  USEL UR4, URZ, 0x4, !UP1 ;  /* 0x000000043f047887 */ /* 0x000fe4000c800000 */
[----:B------:R-:W-:Y:S02]  /*5c130*/  LDGSTS.E [R3+0x24004], desc[UR60][R112.64], P0 ;  /* 0x2400400070037fae */ /* 0x000fe4000812187c */
[----:B------:R-:W-:Y:S01]  /*5c140*/  USEL UR4, UR4, URZ, !UP0 ;  /* 0x0000003f04047287 */ /* 0x000fe2000c000000 */
[----:B------:R-:W-:Y:S01]  /*5c150*/  IMAD.X R111, R111, 0x1, R0, P1 ;  /* 0x000000016f6f7824 */ /* 0x000fe200008e0600 */
[----:B------:R1:W-:Y:S01]  /*5c160*/  STL [R1+0x1e68], R110 ;  /* 0x001e686e01007387 */ /* 0x0003e20000100800 */
[----:B------:R-:W-:-:S03]  /*5c170*/  IADD3 R102, P2, R102, R4, RZ ;  /* 0x0000000466667210 */ /* 0x000fc60007f5e0ff */
[----:B------:R1:W-:Y:S01]  /*5c180*/  LDGSTS.E [R3+0x28004], desc[UR60][R110.64], P0 ;  /* 0x280040006e037fae */ /* 0x0003e2000812187c */
[----:B------:R-:W-:-:S03]  /*5c190*/  IADD3.X R108, R108, R0, RZ, P2, !PT ;  /* 0x000000006c6c7210 */ /* 0x000fc600017fe4ff */
[----:B------:R1:W-:Y:S01]  /*5c1a0*/  STL [R1+0x1e64], R111 ;  /* 0x001e646f01007387 */ /* 0x0003e20000100800 */
[----:B------:R-:W-:Y:S01]  /*5c1b0*/  ISETP.NE.U32.AND P1, PT, RZ, UR4, PT ;  /* 0x00000004ff007c0c */ /* 0x000fe2000bf25070 */
[----:B-1----:R-:W-:Y:S02]  /*5c1c0*/  IMAD.MOV.U32 R110, RZ, RZ, R102 ;  /* 0x000000ffff6e7224 */ /* 0x002fe400078e0066 */
[----:B------:R-:W-:Y:S01]  /*5c1d0*/  IMAD.MOV.U32 R111, RZ, RZ, R108 ;  /* 0x000000ffff6f7224 */ /* 0x000fe200078e006c */
[----:B------:R-:W-:-:S04]  /*5c1e0*/  IADD3 R107, P3, R107, R4, RZ ;  /* 0x000000046b6b7210 */ /* 0x000fc80007f7e0ff */
[----:B------:R1:W-:Y:S01]  /*5c1f0*/  LDGSTS.E [R3+0x2c004], desc[UR60][R110.64], P0 ;  /* 0x2c0040006e037fae */ /* 0x0003e2000812187c */
[----:B------:R-:W-:-:S03]  /*5c200*/  IMAD.X R109, R109, 0x1, R0, P3 ;  /* 0x000000016d6d7824 */ /* 0x000fc600018e0600 */
[----:B------:R-:W-:Y:S04]  /*5c210*/  STL [R1+0x1e70], R102 ;  /* 0x001e706601007387 */ /* 0x000fe80000100800 */
[----:B------:R1:W-:Y:S04]  /*5c220*/  STL [R1+0x1e6c], R108 ;  /* 0x001e6c6c01007387 */ /* 0x0003e80000100800 */
[----:B------:R-:W-:Y:S01]  /*5c230*/  STL [R1+0x1e78], R107 ;  /* 0x001e786b01007387 */ /* 0x000fe20000100800 */
[----:B-1----:R-:W-:Y:S01]  /*5c240*/  MOV R110, R107 ;  /* 0x0000006b006e7202 */ /* 0x002fe20000000f00 */
[----:B------:R-:W-:-:S02]  /*5c250*/  IMAD.MOV.U32 R111, RZ, RZ, R109 ;  /* 0x000000ffff6f7224 */ /* 0x000fc400078e006d */
[----:B------:R1:W-:Y:S04]  /*5c260*/  STL [R1+0x1e74], R109 ;  /* 0x001e746d01007387 */ /* 0x0003e80000100800 */
[----:B------:R-:W3:Y:S04]  /*5c270*/  LDL.LU R108, [R1+0x1e98] ;  /* 0x001e9800016c7983 */ /* 0x000ee80000300800 */
[----:B------:R-:W3:Y:S04]  /*5c280*/  LDL.LU R102, [R1+0x1ea0] ;  /* 0x001ea00001667983 */ /* 0x000ee80000300800 */
[----:B-1----:R-:W3:Y:S04]  /*5c290*/  LDL.LU R109, [R1+0x1e94] ;  /* 0x001e9400016d7983 */ /* 0x002ee80000300800 */
[----:B------:R-:W3:Y:S04]  /*5c2a0*/  LDL.LU R107, [R1+0x1e9c] ;  /* 0x001e9c00016b7983 */ /* 0x000ee80000300800 */
[----:B------:R1:W-:Y:S01]  /*5c2b0*/  LDGSTS.E [R3+0x20008], desc[UR60][R110.64], P1 ;  /* 0x200080006e037fae */ /* 0x0003e2000892187c */
[----:B--2---:R-:W-:-:S05]  /*5c2c0*/  IADD3 R11, P0, R11, R4, RZ ;  /* 0x000000040b0b7210 */ /* 0x004fca0007f1e0ff */
[----:B------:R-:W-:Y:S01]  /*5c2d0*/  IMAD.X R106, R106, 0x1, R0, P0 ;  /* 0x000000016a6a7824 */ /* 0x000fe200000e0600 */
[----:B------:R2:W-:Y:S01]  /*5c2e0*/  STL [R1+0x1e80], R11 ;  /* 0x001e800b01007387 */ /* 0x0005e20000100800 */
[----:B-1----:R-:W-:-:S03]  /*5c2f0*/  MOV R110, R11 ;  /* 0x0000000b006e7202 */ /* 0x002fc60000000f00 */
[----:B------:R1:W-:Y:S01]  /*5c300*/  STL [R1+0x1e7c], R106 ;  /* 0x001e7c6a01007387 */ /* 0x0003e20000100800 */
[----:B------:R-:W-:-:S05]  /*5c310*/  IADD3 R104, P2, R104, R4, RZ ;  /* 0x0000000468687210 */ /* 0x000fca0007f5e0ff */
[----:B------:R-:W-:Y:S01]  /*5c320*/  IMAD.X R105, R105, 0x1, R0, P2 ;  /* 0x0000000169697824 */ /* 0x000fe200010e0600 */
[----:B------:R3:W-:Y:S04]  /*5c330*/  STL [R1+0x1e88], R104 ;  /* 0x001e886801007387 */ /* 0x0007e80000100800 */
[----:B--2---:R-:W2:Y:S01]  /*5c340*/  LDL.LU R11, [R1+0x1ea8] ;  /* 0x001ea800010b7983 */ /* 0x004ea20000300800 */
[----:B------:R-:W-:-:S03]  /*5c350*/  IMAD.MOV.U32 R111, RZ, RZ, R106 ;  /* 0x000000ffff6f7224 */ /* 0x000fc600078e006a */
[----:B------:R3:W-:Y:S04]  /*5c360*/  STL [R1+0x1e84], R105 ;  /* 0x001e846901007387 */ /* 0x0007e80000100800 */
[----:B-1----:R-:W2:Y:S01]  /*5c370*/  LDL.LU R106, [R1+0x1ea4] ;  /* 0x001ea400016a7983 */ /* 0x002ea20000300800 */
[----:B------:R-:W-:-:S03]  /*5c380*/  UISETP.GT.AND UP1, UPT, UR6, 0x4f, UPT ;  /* 0x0000004f0600788c */ /* 0x000fc6000bf24270 */
[----:B------:R-:W-:Y:S01]  /*5c390*/  LDGSTS.E [R3+0x24008], desc[UR60][R110.64], P1 ;  /* 0x240080006e037fae */ /* 0x000fe2000892187c */
[----:B------:R-:W-:-:S03]  /*5c3a0*/  USEL UR4, URZ, 0x4, !UP1 ;  /* 0x000000043f047887 */ /* 0x000fc6000c800000 */
[----:B------:R1:W-:Y:S01]  /*5c3b0*/  LDGSTS.E [R3+0x28008], desc[UR60][R104.64], P1 ;  /* 0x2800800068037fae */ /* 0x0003e2000892187c */
[----:B------:R-:W-:Y:S01]  /*5c3c0*/  USEL UR4, UR4, URZ, !UP0 ;  /* 0x0000003f04047287 */ /* 0x000fe2000c000000 */
[----:B----4-:R-:W-:-:S05]  /*5c3d0*/  IADD3 R9, P0, R9, R4, RZ ;  /* 0x0000000409097210 */ /* 0x010fca0007f1e0ff */
[----:B---3--:R-:W-:Y:S01]  /*5c3e0*/  IMAD.X R103, R103, 0x1, R0, P0 ;  /* 0x0000000167677824 */ /* 0x008fe200000e0600 */
[----:B------:R-:W-:Y:S04]  /*5c3f0*/  STL [R1+0x1e90], R9 ;  /* 0x001e900901007387 */ /* 0x000fe80000100800 */
[----:B------:R3:W-:Y:S01]  /*5c400*/  STL [R1+0x1e8c], R103 ;  /* 0x001e8c6701007387 */ /* 0x0007e20000100800 */
[----:B-1----:R-:W-:-:S03]  /*5c410*/  IMAD.MOV.U32 R104, RZ, RZ, R9 ;  /* 0x000000ffff687224 */ /* 0x002fc600078e0009 */
[----:B------:R-:W4:Y:S01]  /*5c420*/  LDL.LU R112, [R1+0x1eb0] ;  /* 0x001eb00001707983 */ /* 0x000f220000300800 */
[----:B------:R-:W-:-:S03]  /*5c430*/  MOV R105, R103 ;  /* 0x0000006700697202 */ /* 0x000fc60000000f00 */
[----:B------:R-:W4:Y:S04]  /*5c440*/  LDL.LU R110, [R1+0x2238] ;  /* 0x00223800016e7983 */ /* 0x000f280000300800 */
[----:B------:R-:W4:Y:S04]  /*5c450*/  LDL.LU R113, [R1+0x1eac] ;  /* 0x001eac0001717983 */ /* 0x000f280000300800 */
[----:B------:R-:W-:Y:S04]  /*5c460*/  LDGSTS.E [R3+0x2c008], desc[UR60][R104.64], P1 ;  /* 0x2c00800068037fae */ /* 0x000fe8000892187c */
[----:B------:R-:W4:Y:S01]  /*5c470*/  LDL.LU R111, [R1+0x2234] ;  /* 0x00223400016f7983 */ /* 0x000f220000300800 */
[----:B------:R-:W-:-:S03]  /*5c480*/  ISETP.NE.U32.AND P0, PT, RZ, UR4, PT ;  /* 0x00000004ff007c0c */ /* 0x000fc6000bf05070 */
[----:B------:R-:W4:Y:S04]  /*5c490*/  LDL.LU R105, [R1+0x223c] ;  /* 0x00223c0001697983 */ /* 0x000f280000300800 */
[----:B------:R-:W4:Y:S04]  /*5c4a0*/  LDL.LU R104, [R1+0x2240] ;  /* 0x0022400001687983 */ /* 0x000f280000300800 */
[----:B---3--:R-:W3:Y:S04]  /*5c4b0*/  LDL.LU R103, [R1+0x2244] ;  /* 0x0022440001677983 */ /* 0x008ee80000300800 */
[----:B------:R-:W3:Y:S01]  /*5c4c0*/  LDL.LU R9, [R1+0x2248] ;  /* 0x0022480001097983 */ /* 0x000ee20000300800 */
[----:B------:R-:W-:-:S02]  /*5c4d0*/  IADD3 R108, P1, R108, R4, RZ ;  /* 0x000000046c6c7210 */ /* 0x000fc40007f3e0ff */
        /* <DEDUP_REMOVED lines=8> */
[----:B-1----:R-:W-:Y:S01]  /*5c560*/  IMAD.MOV.U32 R108, RZ, RZ, R102 ;  /* 0x000000ffff6c7224 */ /* 0x002fe200078e0066 */
[----:B------:R-:W-:-:S02]  /*5c570*/  MOV R109, R107 ;  /* 0x0000006b006d7202 */ /* 0x000fc40000000f00 */
[----:B------:R-:W3:Y:S04]  /*5c580*/  LDL.LU R102, [R1+0x2250] ;  /* 0x0022500001667983 */ /* 0x000ee80000300800 */
[----:B------:R1:W-:Y:S01]  /*5c590*/  LDGSTS.E [R3+0x2400c], desc[UR60][R108.64], P0 ;  /* 0x2400c0006c037fae */ /* 0x0003e2000812187c */
[----:B--2---:R-:W-:-:S05]  /*5c5a0*/  IADD3 R11, P1, R11, R4, RZ ;  /* 0x000000040b0b7210 */ /* 0x004fca0007f3e0ff */
[----:B------:R-:W-:Y:S01]  /*5c5b0*/  IMAD.X R106, R106, 0x1, R0, P1 ;  /* 0x000000016a6a7824 */ /* 0x000fe200008e0600 */
[----:B------:R-:W-:Y:S03]  /*5c5c0*/  STL [R1+0x1ea8], R11 ;  /* 0x001ea80b01007387 */ /* 0x000fe60000100800 */
[----:B-1----:R-:W-:Y:S01]  /*5c5d0*/  IMAD.MOV.U32 R109, RZ, RZ, R106 ;  /* 0x000000ffff6d7224 */ /* 0x002fe200078e006a */
[----:B------:R1:W-:Y:S04]  /*5c5e0*/  STL [R1+0x1ea4], R106 ;  /* 0x001ea46a01007387 */ /* 0x0003e80000100800 */
[----:B-1----:R-:W2:Y:S01]  /*5c5f0*/  LDL.LU R106, [R1+0x224c] ;  /* 0x00224c00016a7983 */ /* 0x002ea20000300800 */
[----:B------:R-:W-:-:S04]  /*5c600*/  UISETP.GT.AND UP1, UPT, UR6, 0x6c, UPT ;  /* 0x0000006c0600788c */ /* 0x000fc8000bf24270 */
[----:B------:R-:W-:Y:S01]  /*5c610*/  USEL UR4, URZ, 0x4, !UP1 ;  /* 0x000000043f047887 */ /* 0x000fe2000c800000 */
[----:B------:R-:W-:-:S03]  /*5c620*/  IMAD.MOV.U32 R108, RZ, RZ, R11 ;  /* 0x000000ffff6c7224 */ /* 0x000fc600078e000b */
[----:B------:R-:W-:Y:S02]  /*5c630*/  USEL UR4, UR4, URZ, !UP0 ;  /* 0x0000003f04047287 */ /* 0x000fe4000c000000 */
[----:B------:R-:W-:Y:S04]  /*5c640*/  LDGSTS.E [R3+0x2800c], desc[UR60][R108.64], P0 ;  /* 0x2800c0006c037fae */ /* 0x000fe8000812187c */
[----:B------:R-:W-:Y:S01]  /*5c650*/  ISETP.NE.U32.AND P1, PT, RZ, UR4, PT ;  /* 0x00000004ff007c0c */ /* 0x000fe2000bf25070 */
[----:B------:R-:W2:Y:S04]  /*5c660*/  LDL.LU R109, [R1+0x2254] ;  /* 0x00225400016d7983 */ /* 0x000ea80000300800 */
[----:B------:R-:W2:Y:S04]  /*5c670*/  LDL.LU R108, [R1+0x2258] ;  /* 0x00225800016c7983 */ /* 0x000ea80000300800 */
[----:B------:R-:W2:Y:S04]  /*5c680*/  LDL.LU R107, [R1+0x225c] ;  /* 0x00225c00016b7983 */ /* 0x000ea80000300800 */
[----:B------:R-:W2:Y:S01]  /*5c690*/  LDL.LU R11, [R1+0x2260] ;  /* 0x00226000010b7983 */ /* 0x000ea20000300800 */
[----:B----4-:R-:W-:-:S02]  /*5c6a0*/  IADD3 R112, P2, R112, R4, RZ ;  /* 0x0000000470707210 */ /* 0x010fc40007f5e0ff */
[----:B------:R-:W-:Y:S02]  /*5c6b0*/  IADD3 R110, P3, R110, R4, RZ ;  /* 0x000000046e6e7210 */ /* 0x000fe40007f7e0ff */
[----:B------:R-:W-:-:S05]  /*5c6c0*/  IADD3.X R113, R113, R0, RZ, P2, !PT ;  /* 0x0000000071717210 */ /* 0x000fca00017fe4ff */
        /* <DEDUP_REMOVED lines=8> */
[----:B---3--:R-:W-:-:S03]  /*5c750*/  IADD3 R9, P2, R9, R4, RZ ;  /* 0x0000000409097210 */ /* 0x008fc60007f5e0ff */
[----:B------:R3:W-:Y:S02]  /*5c760*/  STL [R1+0x2240], R104 ;  /* 0x0022406801007387 */ /* 0x0007e40000100800 */
[----:B------:R-:W-:Y:S02]  /*5c770*/  IMAD.X R103, R103, 0x1, R0, P2 ;  /* 0x0000000167677824 */ /* 0x000fe400010e0600 */
[----:B------:R1:W-:Y:S04]  /*5c780*/  LDGSTS.E [R3+0x30000], desc[UR60][R110.64], P1 ;  /* 0x300000006e037fae */ /* 0x0003e8000892187c */
[----:B------:R4:W-:Y:S04]  /*5c790*/  STL [R1+0x223c], R105 ;  /* 0x00223c6901007387 */ /* 0x0009e80000100800 */
[----:B------:R-:W-:Y:S01]  /*5c7a0*/  STL [R1+0x2248], R9 ;  /* 0x0022480901007387 */ /* 0x000fe20000100800 */
[----:B-1----:R-:W-:-:S03]  /*5c7b0*/  MOV R110, R104 ;  /* 0x00000068006e7202 */ /* 0x002fc60000000f00 */
[----:B---3--:R-:W3:Y:S01]  /*5c7c0*/  LDL.LU R104, [R1+0x2268] ;  /* 0x0022680001687983 */ /* 0x008ee20000300800 */
[----:B------:R-:W-:-:S03]  /*5c7d0*/  IMAD.MOV.U32 R111, RZ, RZ, R105 ;  /* 0x000000ffff6f7224 */ /* 0x000fc600078e0069 */
[----:B------:R1:W-:Y:S04]  /*5c7e0*/  STL [R1+0x2244], R103 ;  /* 0x0022446701007387 */ /* 0x0003e80000100800 */
[----:B----4-:R-:W4:Y:S04]  /*5c7f0*/  LDL.LU R105, [R1+0x2264] ;  /* 0x0022640001697983 */ /* 0x010f280000300800 */
[----:B------:R1:W-:Y:S01]  /*5c800*/  LDGSTS.E [R3+0x34000], desc[UR60][R110.64], P1 ;  /* 0x340000006e037fae */ /* 0x0003e2000892187c */
[----:B------:R-:W-:Y:S01]  /*5c810*/  IADD3 R102, P0, R102, R4, RZ ;  /* 0x0000000466667210 */ /* 0x000fe20007f1e0ff */
[----:B-1----:R-:W-:-:S02]  /*5c820*/  IMAD.MOV.U32 R110, RZ, RZ, R9 ;  /* 0x000000ffff6e7224 */ /* 0x002fc400078e0009 */
[----:B------:R-:W-:Y:S02]  /*5c830*/  IMAD.MOV.U32 R111, RZ, RZ, R103 ;  /* 0x000000ffff6f7224 */ /* 0x000fe400078e0067 */
[----:B------:R-:W4:Y:S04]  /*5c840*/  LDL.LU R103, [R1+0x2270] ;  /* 0x0022700001677983 */ /* 0x000f280000300800 */
[----:B------:R-:W4:Y:S04]  /*5c850*/  LDL.LU R9, [R1+0x2278] ;  /* 0x0022780001097983 */ /* 0x000f280000300800 */
[----:B------:R1:W-:Y:S04]  /*5c860*/  LDGSTS.E [R3+0x38000], desc[UR60][R110.64], P1 ;  /* 0x380000006e037fae */ /* 0x0003e8000892187c */
[----:B------:R-:W-:Y:S01]  /*5c870*/  STL [R1+0x2250], R102 ;  /* 0x0022506601007387 */ /* 0x000fe20000100800 */
[----:B-1----:R-:W-:Y:S01]  /*5c880*/  IMAD.MOV.U32 R110, RZ, RZ, R102 ;  /* 0x000000ffff6e7224 */ /* 0x002fe200078e0066 */
[----:B--2---:R-:W-:-:S05]  /*5c890*/  IADD3.X R106, R106, R0, RZ, P0, !PT ;  /* 0x000000006a6a7210 */ /* 0x004fca00007fe4ff */
[----:B------:R1:W-:Y:S01]  /*5c8a0*/  STL [R1+0x224c], R106 ;  /* 0x00224c6a01007387 */ /* 0x0003e20000100800 */
[----:B------:R-:W-:Y:S01]  /*5c8b0*/  IMAD.MOV.U32 R111, RZ, RZ, R106 ;  /* 0x000000ffff6f7224 */ /* 0x000fe200078e006a */
[----:B------:R-:W-:Y:S02]  /*5c8c0*/  UISETP.GT.AND UP1, UPT, UR6, 0x6d, UPT ;  /* 0x0000006d0600788c */ /* 0x000fe4000bf24270 */
[----:B-1----:R-:W2:Y:S04]  /*5c8d0*/  LDL.LU R106, [R1+0x226c] ;  /* 0x00226c00016a7983 */ /* 0x002ea80000300800 */
[----:B------:R-:W2:Y:S01]  /*5c8e0*/  LDL.LU R102, [R1+0x2274] ;  /* 0x0022740001667983 */ /* 0x000ea20000300800 */
[----:B------:R-:W-:-:S03]  /*5c8f0*/  USEL UR4, URZ, 0x4, !UP1 ;  /* 0x000000043f047887 */ /* 0x000fc6000c800000 */
[----:B------:R-:W-:Y:S01]  /*5c900*/  LDGSTS.E [R3+0x3c000], desc[UR60][R110.64], P1 ;  /* 0x3c0000006e037fae */ /* 0x000fe2000892187c */
[----:B------:R-:W-:Y:S01]  /*5c910*/  USEL UR4, UR4, URZ, !UP0 ;  /* 0x0000003f04047287 */ /* 0x000fe2000c000000 */
[----:B------:R-:W-:-:S05]  /*5c920*/  IADD3 R108, P1, R108, R4, RZ ;  /* 0x000000046c6c7210 */ /* 0x000fca0007f3e0ff */
[----:B------:R-:W-:Y:S01]  /*5c930*/  ISETP.NE.U32.AND P0, PT, RZ, UR4, PT ;  /* 0x00000004ff007c0c */ /* 0x000fe2000bf05070 */
[----:B------:R-:W-:Y:S01]  /*5c940*/  IMAD.X R109, R109, 0x1, R0, P1 ;  /* 0x000000016d6d7824 */ /* 0x000fe200008e0600 */
[----:B------:R-:W-:Y:S01]  /*5c950*/  IADD3 R11, P2, R11, R4, RZ ;  /* 0x000000040b0b7210 */ /* 0x000fe20007f5e0ff */
[----:B------:R1:W-:Y:S03]  /*5c960*/  STL [R1+0x2258], R108 ;  /* 0x0022586c01007387 */ /* 0x0003e60000100800 */
[----:B------:R-:W-:Y:S01]  /*5c970*/  IADD3.X R107, R107, R0, RZ, P2, !PT ;  /* 0x000000006b6b7210 */ /* 0x000fe200017fe4ff */
[----:B------:R1:W-:Y:S04]  /*5c980*/  STL [R1+0x2254], R109 ;  /* 0x0022546d01007387 */ /* 0x0003e80000100800 */
[----:B------:R1:W-:Y:S04]  /*5c990*/  STL [R1+0x2260], R11 ;  /* 0x0022600b01007387 */ /* 0x0003e80000100800 */
[----:B------:R-:W-:Y:S04]  /*5c9a0*/  STL [R1+0x225c], R107 ;  /* 0x00225c6b01007387 */ /* 0x000fe80000100800 */
        /* <DEDUP_REMOVED lines=8> */
[----:B------:R1:W-:Y:S01]  /*5ca30*/  LDGSTS.E [R3+0x34004], desc[UR60][R108.64], P0 ;  /* 0x340040006c037fae */ /* 0x0003e2000812187c */
[----:B---3--:R-:W-:-:S05]  /*5ca40*/  IADD3 R104, P1, R104, R4, RZ ;  /* 0x0000000468687210 */ /* 0x008fca0007f3e0ff */
[----:B----4-:R-:W-:Y:S01]  /*5ca50*/  IMAD.X R105, R105, 0x1, R0, P1 ;  /* 0x0000000169697824 */ /* 0x010fe200008e0600 */
[----:B------:R3:W-:Y:S01]  /*5ca60*/  STL [R1+0x2268], R104 ;  /* 0x0022686801007387 */ /* 0x0007e20000100800 */
[----:B-1----:R-:W-:-:S03]  /*5ca70*/  MOV R108, R104 ;  /* 0x00000068006c7202 */ /* 0x002fc60000000f00 */
[----:B------:R1:W-:Y:S01]  /*5ca80*/  STL [R1+0x2264], R105 ;  /* 0x0022646901007387 */ /* 0x0003e20000100800 */
[----:B------:R-:W-:-:S03]  /*5ca90*/  IMAD.MOV.U32 R109, RZ, RZ, R105 ;  /* 0x000000ffff6d7224 */ /* 0x000fc600078e0069 */
[----:B---3--:R-:W3:Y:S04]  /*5caa0*/  LDL.LU R104, [R1+0x228c] ;  /* 0x00228c0001687983 */ /* 0x008ee80000300800 */
[----:B------:R4:W-:Y:S04]  /*5cab0*/  LDGSTS.E [R3+0x38004], desc[UR60][R108.64], P0 ;  /* 0x380040006c037fae */ /* 0x0009e8000812187c */
[----:B-1----:R-:W3:Y:S01]  /*5cac0*/  LDL.LU R105, [R1+0x2298] ;  /* 0x0022980001697983 */ /* 0x002ee20000300800 */
[----:B------:R-:W-:-:S03]  /*5cad0*/  IADD3 R103, P2, R103, R4, RZ ;  /* 0x0000000467677210 */ /* 0x000fc60007f5e0ff */
[----:B------:R-:W3:Y:S01]  /*5cae0*/  LDL.LU R107, [R1+0x22a0] ;  /* 0x0022a000016b7983 */ /* 0x000ee20000300800 */
[----:B------:R-:W-:Y:S02]  /*5caf0*/  IADD3 R9, P3, R9, R4, RZ ;  /* 0x0000000409097210 */ /* 0x000fe40007f7e0ff */
[----:B----4-:R-:W-:Y:S01]  /*5cb00*/  MOV R108, R103 ;  /* 0x00000067006c7202 */ /* 0x010fe20000000f00 */
[----:B------:R1:W-:Y:S01]  /*5cb10*/  STL [R1+0x2270], R103 ;  /* 0x0022706701007387 */ /* 0x0003e20000100800 */
[--C-:B--2---:R-:W-:Y:S02]  /*5cb20*/  IMAD.X R106, R106, 0x1, R0.reuse, P2 ;  /* 0x000000016a6a7824 */ /* 0x104fe400010e0600 */
[----:B------:R-:W-:Y:S02]  /*5cb30*/  IMAD.X R102, R102, 0x1, R0, P3 ;  /* 0x0000000166667824 */ /* 0x000fe400018e0600 */
[----:B------:R-:W-:Y:S01]  /*5cb40*/  IMAD.MOV.U32 R109, RZ, RZ, R106 ;  /* 0x000000ffff6d7224 */ /* 0x000fe200078e006a */
[----:B------:R2:W-:Y:S04]  /*5cb50*/  STL [R1+0x226c], R106 ;  /* 0x00226c6a01007387 */ /* 0x0005e80000100800 */
[----:B------:R-:W-:Y:S04]  /*5cb60*/  STL [R1+0x2278], R9 ;  /* 0x0022780901007387 */ /* 0x000fe80000100800 */
[----:B------:R-:W-:Y:S04]  /*5cb70*/  LDGSTS.E [R3+0x3c004], desc[UR60][R108.64], P0 ;  /* 0x3c0040006c037fae */ /* 0x000fe8000812187c */
[----:B------:R4:W-:Y:S04]  /*5cb80*/  STL [R1+0x2274], R102 ;  /* 0x0022746601007387 */ /* 0x0009e80000100800 */
[----:B------:R-:W3:Y:S04]  /*5cb90*/  LDL.LU R108, [R1+0x2294] ;  /* 0x00229400016c7983 */ /* 0x000ee80000300800 */
[----:B------:R-:W3:Y:S01]  /*5cba0*/  LDL.LU R109, [R1+0x229c] ;  /* 0x00229c00016d7983 */ /* 0x000ee20000300800 */
[----:B------:R-:W-:Y:S01]  /*5cbb0*/  UISETP.GT.AND UP1, UPT, UR6, 0x6e, UPT ;  /* 0x0000006e0600788c */ /* 0x000fe2000bf24270 */
[----:B-1----:R-:W-:-:S02]  /*5cbc0*/  IMAD.MOV.U32 R103, RZ, RZ, R102 ;  /* 0x000000ffff677224 */ /* 0x002fc400078e0066 */
[----:B--2---:R-:W2:Y:S01]  /*5cbd0*/  LDL.LU R106, [R1+0x22a4] ;  /* 0x0022a400016a7983 */ /* 0x004ea20000300800 */
[----:B------:R-:W-:-:S04]  /*5cbe0*/  USEL UR4, URZ, 0x4, !UP1 ;  /* 0x000000043f047887 */ /* 0x000fc8000c800000 */
[----:B------:R-:W-:-:S06]  /*5cbf0*/  USEL UR4, UR4, URZ, !UP0 ;  /* 0x0000003f04047287 */ /* 0x000fcc000c000000 */
[----:B------:R-:W-:Y:S01]  /*5cc00*/  ISETP.NE.U32.AND P1, PT, RZ, UR4, PT ;  /* 0x00000004ff007c0c */ /* 0x000fe2000bf25070 */
[----:B----4-:R-:W-:Y:S01]  /*5cc10*/  IMAD.MOV.U32 R102, RZ, RZ, R9 ;  /* 0x000000ffff667224 */ /* 0x010fe200078e0009 */
[----:B------:R-:W-:-:S11]  /*5cc20*/  IADD3 R112, P0, R112, R4, RZ ;  /* 0x0000000470707210 */ /* 0x000fd60007f1e0ff */
[----:B------:R-:W-:Y:S04]  /*5cc30*/  LDGSTS.E [R3+0x30008], desc[UR60][R102.64], P1 ;  /* 0x3000800066037fae */ /* 0x000fe8000892187c */
[----:B------:R-:W4:Y:S04]  /*5cc40*/  LDL.LU R102, [R1+0x22a8] ;  /* 0x0022a80001667983 */ /* 0x000f280000300800 */
[----:B------:R-:W2:Y:S04]  /*5cc50*/  LDL.LU R103, [R1+0x22ac] ;  /* 0x0022ac0001677983 */ /* 0x000ea80000300800 */
[----:B------:R-:W2:Y:S01]  /*5cc60*/  LDL.LU R9, [R1+0x22b0] ;  /* 0x0022b00001097983 */ /* 0x000ea20000300800 */
[----:B------:R-:W-:-:S02]  /*5cc70*/  IADD3 R110, P2, R110, R4, RZ ;  /* 0x000000046e6e7210 */ /* 0x000fc40007f5e0ff */
[----:B------:R-:W-:Y:S02]  /*5cc80*/  IADD3.X R113, R113, R0, RZ, P0, !PT ;  /* 0x0000000071717210 */ /* 0x000fe400007fe4ff */
[----:B------:R-:W-:Y:S01]  /*5cc90*/  IADD3 R11, P0, R11, R4, RZ ;  /* 0x000000040b0b7210 */ /* 0x000fe20007f1e0ff */
[--C-:B------:R-:W-:Y:S01]  /*5cca0*/  IMAD.X R111, R111, 0x1, R0.reuse, P2 ;  /* 0x000000016f6f7824 */ /* 0x100fe200010e0600 */
[----:B------:R-:W-:Y:S04]  /*5ccb0*/  STL [R1+0x2280], R112 ;  /* 0x0022807001007387 */ /* 0x000fe80000100800 */
[----:B------:R-:W-:Y:S04]  /*5ccc0*/  STL [R1+0x227c], R113 ;  /* 0x00227c7101007387 */ /* 0x000fe80000100800 */
[----:B------:R1:W-:Y:S04]  /*5ccd0*/  STL [R1+0x2288], R110 ;  /* 0x0022886e01007387 */ /* 0x0003e80000100800 */
[----:B------:R-:W-:Y:S01]  /*5cce0*/  LDGSTS.E [R3+0x34008], desc[UR60][R112.64], P1 ;  /* 0x3400800070037fae */ /* 0x000fe2000892187c */
[----:B---3--:R-:W-:-:S03]  /*5ccf0*/  IMAD.X R104, R104, 0x1, R0, P0 ;  /* 0x0000000168687824 */ /* 0x008fc600000e0600 */
[----:B------:R3:W-:Y:S04]  /*5cd00*/  STL [R1+0x2284], R111 ;  /* 0x0022846f01007387 */ /* 0x0007e80000100800 */
[----:B------:R1:W-:Y:S04]  /*5cd10*/  LDGSTS.E [R3+0x38008], desc[UR60][R110.64], P1 ;  /* 0x380080006e037fae */ /* 0x0003e8000892187c */
[----:B------:R-:W-:Y:S01]  /*5cd20*/  STL [R1+0x2290], R11 ;  /* 0x0022900b01007387 */ /* 0x000fe20000100800 */
[----:B-1----:R-:W-:Y:S01]  /*5cd30*/  IMAD.MOV.U32 R110, RZ, RZ, R11 ;  /* 0x000000ffff6e7224 */ /* 0x002fe200078e000b */
[----:B---3--:R-:W-:-:S02]  /*5cd40*/  MOV R111, R104 ;  /* 0x00000068006f7202 */ /* 0x008fc40000000f00 */
[----:B------:R1:W-:Y:S01]  /*5cd50*/  STL [R1+0x228c], R104 ;  /* 0x00228c6801007387 */ /* 0x0003e20000100800 */
[----:B------:R-:W-:-:S03]  /*5cd60*/  IADD3 R107, P2, R107, R4, RZ ;  /* 0x000000046b6b7210 */ /* 0x000fc60007f5e0ff */
[----:B------:R-:W-:Y:S01]  /*5cd70*/  LDGSTS.E [R3+0x3c008], desc[UR60][R110.64], P1 ;  /* 0x3c0080006e037fae */ /* 0x000fe2000892187c */
[----:B------:R-:W-:-:S03]  /*5cd80*/  IADD3 R105, P1, R105, R4, RZ ;  /* 0x0000000469697210 */ /* 0x000fc60007f3e0ff */
[----:B------:R-:W3:Y:S04]  /*5cd90*/  LDL.LU R111, [R1+0x16b4] ;  /* 0x0016b400016f7983 */ /* 0x000ee80000300800 */
[----:B------:R-:W3:Y:S04]  /*5cda0*/  LDL.LU R110, [R1+0x16b8] ;  /* 0x0016b800016e7983 */ /* 0x000ee80000300800 */
[----:B-1----:R-:W3:Y:S04]  /*5cdb0*/  LDL.LU R104, [R1+0x16c0] ;  /* 0x0016c00001687983 */ /* 0x002ee80000300800 */
[----:B------:R-:W3:Y:S04]  /*5cdc0*/  LDL.LU R11, [R1+0x16c8] ;  /* 0x0016c800010b7983 */ /* 0x000ee80000300800 */
[----:B------:R-:W-:Y:S01]  /*5cdd0*/  STL [R1+0x2298], R105 ;  /* 0x0022986901007387 */ /* 0x000fe20000100800 */
[----:B------:R-:W-:-:S02]  /*5cde0*/  IMAD.MOV.U32 R112, RZ, RZ, R105 ;  /* 0x000000ffff707224 */ /* 0x000fc400078e0069 */
[--C-:B------:R-:W-:Y:S02]  /*5cdf0*/  IMAD.X R108, R108, 0x1, R0.reuse, P1 ;  /* 0x000000016c6c7824 */ /* 0x100fe400008e0600 */
[----:B------:R-:W-:-:S03]  /*5ce00*/  IMAD.X R109, R109, 0x1, R0, P2 ;  /* 0x000000016d6d7824 */ /* 0x000fc600010e0600 */
[----:B------:R1:W-:Y:S01]  /*5ce10*/  STL [R1+0x2294], R108 ;  /* 0x0022946c01007387 */ /* 0x0003e20000100800 */
[----:B------:R-:W-:-:S03]  /*5ce20*/  MOV R113, R108 ;  /* 0x0000006c00717202 */ /* 0x000fc60000000f00 */
[----:B------:R2:W-:Y:S04]  /*5ce30*/  STL [R1+0x22a0], R107 ;  /* 0x0022a06b01007387 */ /* 0x0005e80000100800 */
[----:B------:R-:W-:Y:S04]  /*5ce40*/  STL [R1+0x229c], R109 ;  /* 0x00229c6d01007387 */ /* 0x000fe80000100800 */
[----:B-1----:R-:W3:Y:S04]  /*5ce50*/  LDL.LU R108, [R1+0x16bc] ;  /* 0x0016bc00016c7983 */ /* 0x002ee80000300800 */
[----:B------:R-:W3:Y:S01]  /*5ce60*/  LDL.LU R105, [R1+0x16c4] ;  /* 0x0016c40001697983 */ /* 0x000ee20000300800 */
[----:B------:R-:W-:-:S04]  /*5ce70*/  UISETP.GT.AND UP1, UPT, UR6, 0x6f, UPT ;  /* 0x0000006f0600788c */ /* 0x000fc8000bf24270 */
[----:B------:R-:W-:-:S04]  /*5ce80*/  USEL UR4, URZ, 0x4, !UP1 ;  /* 0x000000043f047887 */ /* 0x000fc8000c800000 */
[----:B------:R-:W-:-:S06]  /*5ce90*/  USEL UR4, UR4, URZ, !UP0 ;  /* 0x0000003f04047287 */ /* 0x000fcc000c000000 */
[----:B------:R-:W-:Y:S02]  /*5cea0*/  ISETP.NE.U32.AND P0, PT, RZ, UR4, PT ;  /* 0x00000004ff007c0c */ /* 0x000fe4000bf05070 */
[----:B----4-:R-:W-:-:S05]  /*5ceb0*/  IADD3 R102, P1, R102, R4, RZ ;  /* 0x0000000466667210 */ /* 0x010fca0007f3e0ff */
[----:B--2---:R-:W-:-:S06]  /*5cec0*/  IMAD.X R106, R106, 0x1, R0, P1 ;  /* 0x000000016a6a7824 */ /* 0x004fcc00008e0600 */
[----:B------:R1:W-:Y:S01]  /*5ced0*/  LDGSTS.E [R3+0x3000c], desc[UR60][R112.64], P0 ;  /* 0x3000c00070037fae */ /* 0x0003e2000812187c */
[----:B------:R-:W-:-:S03]  /*5cee0*/  IADD3 R9, P2, R9, R4, RZ ;  /* 0x0000000409097210 */ /* 0x000fc60007f5e0ff */
[----:B------:R-:W-:Y:S01]  /*5cef0*/  STL [R1+0x22a8], R102 ;  /* 0x0022a86601007387 */ /* 0x000fe20000100800 */
[----:B------:R-:W-:-:S03]  /*5cf00*/  IADD3.X R103, R103, R0, RZ, P2, !PT ;  /* 0x0000000067677210 */ /* 0x000fc600017fe4ff */
[----:B------:R2:W-:Y:S01]  /*5cf10*/  STL [R1+0x22a4], R106 ;  /* 0x0022a46a01007387 */ /* 0x0005e20000100800 */
[----:B-1----:R-:W-:-:S03]  /*5cf20*/  IMAD.MOV.U32 R112, RZ, RZ, R107 ;  /* 0x000000ffff707224 */ /* 0x002fc600078e006b */
[----:B------:R-:W-:Y:S01]  /*5cf30*/  STL [R1+0x22b0], R9 ;  /* 0x0022b00901007387 */ /* 0x000fe20000100800 */
[----:B------:R-:W-:Y:S02]  /*5cf40*/  IMAD.MOV.U32 R113, RZ, RZ, R109 ;  /* 0x000000ffff717224 */ /* 0x000fe400078e006d */
[----:B------:R-:W-:Y:S01]  /*5cf50*/  IMAD.MOV.U32 R107, RZ, RZ, R106 ;  /* 0x000000ffff6b7224 */ /* 0x000fe200078e006a */
[----:B------:R1:W-:Y:S01]  /*5cf60*/  STL [R1+0x22ac], R103 ;  /* 0x0022ac6701007387 */ /* 0x0003e20000100800 */
[----:B--2---:R-:W-:-:S03]  /*5cf70*/  IMAD.MOV.U32 R106, RZ, RZ, R102 ;  /* 0x000000ffff6a7224 */ /* 0x004fc600078e0066 */
[----:B------:R-:W2:Y:S01]  /*5cf80*/  LDL.LU R102, [R1+0x16d0] ;  /* 0x0016d00001667983 */ /* 0x000ea20000300800 */
[----:B------:R-:W-:-:S03]  /*5cf90*/  UISETP.GT.AND UP1, UPT, UR6, 0x10, UPT ;  /* 0x000000100600788c */ /* 0x000fc6000bf24270 */
[----:B------:R-:W-:Y:S04]  /*5cfa0*/  LDGSTS.E [R3+0x3400c], desc[UR60][R112.64], P0 ;  /* 0x3400c00070037fae */ /* 0x000fe8000812187c */
[----:B------:R4:W-:Y:S01]  /*5cfb0*/  LDGSTS.E [R3+0x3800c], desc[UR60][R106.64], P0 ;  /* 0x3800c0006a037fae */ /* 0x0009e2000812187c */
[----:B------:R-:W-:Y:S01]  /*5cfc0*/  USEL UR4, URZ, 0x4, !UP1 ;  /* 0x000000043f047887 */ /* 0x000fe2000c800000 */
[----:B----4-:R-:W-:Y:S02]  /*5cfd0*/  MOV R107, R103 ;  /* 0x00000067006b7202 */ /* 0x010fe40000000f00 */
[----:B-1----:R-:W4:Y:S01]  /*5cfe0*/  LDL.LU R103, [R1+0x16cc] ;  /* 0x0016cc0001677983 */ /* 0x002f220000300800 */
[----:B------:R-:W-:Y:S01]  /*5cff0*/  IMAD.MOV.U32 R106, RZ, RZ, R9 ;  /* 0x000000ffff6a7224 */ /* 0x000fe200078e0009 */
[----:B------:R-:W-:-:S02]  /*5d000*/  USEL UR4, UR4, URZ, !UP0 ;  /* 0x0000003f04047287 */ /* 0x000fc4000c000000 */
[----:B------:R-:W4:Y:S04]  /*5d010*/  LDL.LU R109, [R1+0x16d4] ;  /* 0x0016d400016d7983 */ /* 0x000f280000300800 */
[----:B------:R1:W-:Y:S01]  /*5d020*/  LDGSTS.E [R3+0x3c00c], desc[UR60][R106.64], P0 ;  /* 0x3c00c0006a037fae */ /* 0x0003e2000812187c */
[----:B------:R-:W-:-:S03]  /*5d030*/  ISETP.NE.U32.AND P0, PT, RZ, UR4, PT ;  /* 0x00000004ff007c0c */ /* 0x000fc6000bf05070 */
[----:B------:R-:W4:Y:S04]  /*5d040*/  LDL.LU R106, [R1+0x16d8] ;  /* 0x0016d800016a7983 */ /* 0x000f280000300800 */
[----:B------:R-:W4:Y:S01]  /*5d050*/  LDL.LU R107, [R1+0x16dc] ;  /* 0x0016dc00016b7983 */ /* 0x000f220000300800 */
[----:B---3--:R-:W-:-:S03]  /*5d060*/  IADD3 R110, P1, R110, R4, RZ ;  /* 0x000000046e6e7210 */ /* 0x008fc60007f3e0ff */
[----:B------:R-:W3:Y:S01]  /*5d070*/  LDL.LU R9, [R1+0x16e0] ;  /* 0x0016e00001097983 */ /* 0x000ee20000300800 */
        /* <DEDUP_REMOVED lines=9> */
[----:B-1----:R-:W-:-:S02]  /*5d110*/  IMAD.MOV.U32 R110, RZ, RZ, R104 ;  /* 0x000000ffff6e7224 */ /* 0x002fc400078e0068 */
[----:B------:R-:W-:-:S04]  /*5d120*/  IMAD.X R108, R108, 0x1, R0, P1 ;  /* 0x000000016c6c7824 */ /* 0x000fc800008e0600 */
[----:B------:R-:W-:Y:S01]  /*5d130*/  IMAD.MOV.U32 R111, RZ, RZ, R108 ;  /* 0x000000ffff6f7224 */ /* 0x000fe200078e006c */
[----:B------:R-:W-:Y:S01]  /*5d140*/  IADD3.X R105, R105, R0, RZ, P2, !PT ;  /* 0x0000000069697210 */ /* 0x000fe200017fe4ff */
[----:B------:R-:W-:Y:S04]  /*5d150*/  STL [R1+0x16bc], R108 ;  /* 0x0016bc6c01007387 */ /* 0x000fe80000100800 */
[----:B------:R-:W-:Y:S04]  /*5d160*/  STL [R1+0x16c8], R11 ;  /* 0x0016c80b01007387 */ /* 0x000fe80000100800 */
[----:B------:R-:W3:Y:S04]  /*5d170*/  LDL.LU R104, [R1+0x16e8] ;  /* 0x0016e80001687983 */ /* 0x000ee80000300800 */
[----:B------:R1:W-:Y:S04]  /*5d180*/  LDGSTS.E [R3+0x4000], desc[UR60][R110.64], P0 ;  /* 0x040000006e037fae */ /* 0x0003e8000812187c */
[----:B------:R1:W-:Y:S02]  /*5d190*/  STL [R1+0x16c4], R105 ;  /* 0x0016c46901007387 */ /* 0x0003e40000100800 */
[----:B-1----:R-:W-:-:S02]  /*5d1a0*/  MOV R111, R105 ;  /* 0x00000069006f7202 */ /* 0x002fc40000000f00 */
[----:B------:R-:W3:Y:S01]  /*5d1b0*/  LDL.LU R105, [R1+0x16e4] ;  /* 0x0016e40001697983 */ /* 0x000ee20000300800 */
[----:B------:R-:W-:-:S03]  /*5d1c0*/  IMAD.MOV.U32 R110, RZ, RZ, R11 ;  /* 0x000000ffff6e7224 */ /* 0x000fc600078e000b */
[----:B------:R-:W3:Y:S01]  /*5d1d0*/  LDL.LU R108, [R1+0x16f0] ;  /* 0x0016f000016c7983 */ /* 0x000ee20000300800 */
[----:B------:R-:W-:-:S03]  /*5d1e0*/  UISETP.GT.AND UP1, UPT, UR6, 0x11, UPT ;  /* 0x000000110600788c */ /* 0x000fc6000bf24270 */
[----:B------:R-:W3:Y:S04]  /*5d1f0*/  LDL.LU R11, [R1+0x16f8] ;  /* 0x0016f800010b7983 */ /* 0x000ee80000300800 */
[----:B------:R-:W-:Y:S01]  /*5d200*/  LDGSTS.E [R3+0x8000], desc[UR60][R110.64], P0 ;  /* 0x080000006e037fae */ /* 0x000fe2000812187c */
[----:B--2---:R-:W-:-:S05]  /*5d210*/  IADD3 R102, P1, R102, R4, RZ ;  /* 0x0000000466667210 */ /* 0x004fca0007f3e0ff */
[----:B------:R-:W-:Y:S01]  /*5d220*/  STL [R1+0x16d0], R102 ;  /* 0x0016d06601007387 */ /* 0x000fe20000100800 */
[----:B------:R-:W-:Y:S01]  /*5d230*/  USEL UR4, URZ, 0x4, !UP1 ;  /* 0x000000043f047887 */ /* 0x000fe2000c800000 */
[----:B----4-:R-:W-:-:S05]  /*5d240*/  IMAD.X R103, R103, 0x1, R0, P1 ;  /* 0x0000000167677824 */ /* 0x010fca00008e0600 */
[----:B------:R1:W-:Y:S04]  /*5d250*/  STL [R1+0x16cc], R103 ;  /* 0x0016cc6701007387 */ /* 0x0003e80000100800 */
[----:B------:R-:W2:Y:S01]  /*5d260*/  LDL.LU R110, [R1+0x16ec] ;  /* 0x0016ec00016e7983 */ /* 0x000ea20000300800 */
[----:B------:R-:W-:-:S03]  /*5d270*/  USEL UR4, UR4, URZ, !UP0 ;  /* 0x0000003f04047287 */ /* 0x000fc6000c000000 */
[----:B------:R-:W4:Y:S04]  /*5d280*/  LDL.LU R111, [R1+0x16f4] ;  /* 0x0016f400016f7983 */ /* 0x000f280000300800 */
[----:B------:R-:W-:Y:S01]  /*5d290*/  LDGSTS.E [R3+0xc000], desc[UR60][R102.64], P0 ;  /* 0x0c00000066037fae */ /* 0x000fe2000812187c */
[----:B------:R-:W-:-:S05]  /*5d2a0*/  IADD3 R106, P1, R106, R4, RZ ;  /* 0x000000046a6a7210 */ /* 0x000fca0007f3e0ff */
[----:B------:R-:W-:Y:S01]  /*5d2b0*/  IMAD.X R109, R109, 0x1, R0, P1 ;  /* 0x000000016d6d7824 */ /* 0x000fe200008e0600 */
[----:B---3--:R-:W-:Y:S01]  /*5d2c0*/  IADD3 R9, P2, R9, R4, RZ ;  /* 0x0000000409097210 */ /* 0x008fe20007f5e0ff */
[----:B-1----:R-:W3:Y:S01]  /*5d2d0*/  LDL.LU R103, [R1+0x1700] ;  /* 0x0017000001677983 */ /* 0x002ee20000300800 */
[----:B------:R-:W-:-:S03]  /*5d2e0*/  ISETP.NE.U32.AND P0, PT, RZ, UR4, PT ;  /* 0x00000004ff007c0c */ /* 0x000fc6000bf05070 */
[----:B------:R-:W3:Y:S01]  /*5d2f0*/  LDL.LU R102, [R1+0x1708] ;  /* 0x0017080001667983 */ /* 0x000ee20000300800 */
[----:B------:R-:W-:-:S03]  /*5d300*/  IMAD.X R107, R107, 0x1, R0, P2 ;  /* 0x000000016b6b7824 */ /* 0x000fc600010e0600 */
[----:B------:R-:W-:Y:S01]  /*5d310*/  STL [R1+0x16d8], R106 ;  /* 0x0016d86a01007387 */ /* 0x000fe20000100800 */
[----:B------:R-:W-:-:S03]  /*5d320*/  IMAD.MOV.U32 R113, RZ, RZ, R109 ;  /* 0x000000ffff717224 */ /* 0x000fc600078e006d */
[----:B------:R1:W-:Y:S01]  /*5d330*/  STL [R1+0x16d4], R109 ;  /* 0x0016d46d01007387 */ /* 0x0003e20000100800 */
[----:B------:R-:W-:-:S03]  /*5d340*/  MOV R112, R106 ;  /* 0x0000006a00707202 */ /* 0x000fc60000000f00 */
[----:B------:R1:W-:Y:S04]  /*5d350*/  STL [R1+0x16e0], R9 ;  /* 0x0016e00901007387 */ /* 0x0003e80000100800 */
[----:B------:R1:W-:Y:S04]  /*5d360*/  LDGSTS.E [R3+0x4], desc[UR60][R112.64], P0 ;  /* 0x0000400070037fae */ /* 0x0003e8000812187c */
[----:B-1----:R-:W3:Y:S04]  /*5d370*/  LDL.LU R109, [R1+0x16fc] ;  /* 0x0016fc00016d7983 */ /* 0x002ee80000300800 */
[----:B------:R-:W-:Y:S04]  /*5d380*/  STL [R1+0x16dc], R107 ;  /* 0x0016dc6b01007387 */ /* 0x000fe80000100800 */
[----:B------:R-:W3:Y:S01]  /*5d390*/  LDL.LU R106, [R1+0x1704] ;  /* 0x00170400016a7983 */ /* 0x000ee20000300800 */
[----:B------:R-:W-:-:S02]  /*5d3a0*/  IMAD.MOV.U32 R112, RZ, RZ, R9 ;  /* 0x000000ffff707224 */ /* 0x000fc400078e0009 */
[----:B------:R-:W-:Y:S01]  /*5d3b0*/  IMAD.MOV.U32 R113, RZ, RZ, R107 ;  /* 0x000000ffff717224 */ /* 0x000fe200078e006b */
[----:B------:R-:W3:Y:S04]  /*5d3c0*/  LDL.LU R9, [R1+0x1710] ;  /* 0x0017100001097983 */ /* 0x000ee80000300800 */
[----:B------:R1:W-:Y:S01]  /*5d3d0*/  LDGSTS.E [R3+0x4004], desc[UR60][R112.64], P0 ;  /* 0x0400400070037fae */ /* 0x0003e2000812187c */
[----:B------:R-:W-:-:S05]  /*5d3e0*/  IADD3 R104, P1, R104, R4, RZ ;  /* 0x0000000468687210 */ /* 0x000fca0007f3e0ff */
[----:B------:R-:W-:Y:S01]  /*5d3f0*/  STL [R1+0x16e8], R104 ;  /* 0x0016e86801007387 */ /* 0x000fe20000100800 */
[----:B------:R-:W-:-:S05]  /*5d400*/  IADD3.X R105, R105, R0, RZ, P1, !PT ;  /* 0x0000000069697210 */ /* 0x000fca0000ffe4ff */
[----:B------:R1:W-:Y:S02]  /*5d410*/  STL [R1+0x16e4], R105 ;  /* 0x0016e46901007387 */ /* 0x0003e40000100800 */
[----:B-1----:R-:W-:Y:S02]  /*5d420*/  IMAD.MOV.U32 R113, RZ, RZ, R105 ;  /* 0x000000ffff717224 */ /* 0x002fe400078e0069 */
[----:B------:R-:W3:Y:S01]  /*5d430*/  LDL.LU R105, [R1+0x170c] ;  /* 0x00170c0001697983 */ /* 0x000ee20000300800 */
[----:B------:R-:W-:Y:S01]  /*5d440*/  UISETP.GT.AND UP1, UPT, UR6, 0x12, UPT ;  /* 0x000000120600788c */ /* 0x000fe2000bf24270 */
[-C--:B------:R-:W-:Y:S01]  /*5d450*/  IADD3 R108, P2, R108, R4.reuse, RZ ;  /* 0x000000046c6c7210 */ /* 0x080fe20007f5e0ff */
[----:B------:R-:W-:Y:S01]  /*5d460*/  IMAD.MOV.U32 R112, RZ, RZ, R104 ;  /* 0x000000ffff707224 */ /* 0x000fe200078e0068 */
[----:B------:R-:W-:Y:S01]  /*5d470*/  IADD3 R11, P3, R11, R4, RZ ;  /* 0x000000040b0b7210 */ /* 0x000fe20007f7e0ff */
[----:B------:R-:W-:Y:S01]  /*5d480*/  USEL UR4, URZ, 0x4, !UP1 ;  /* 0x000000043f047887 */ /* 0x000fe2000c800000 */
[----:B------:R-:W3:Y:S03]  /*5d490*/  LDL.LU R107, [R1+0x1718] ;  /* 0x00171800016b7983 */ /* 0x000ee60000300800 */
[----:B------:R-:W-:Y:S01]  /*5d4a0*/  USEL UR4, UR4, URZ, !UP0 ;  /* 0x0000003f04047287 */ /* 0x000fe2000c000000 */
[----:B------:R1:W-:Y:S04]  /*5d4b0*/  LDGSTS.E [R3+0x8004], desc[UR60][R112.64], P0 ;  /* 0x0800400070037fae */ /* 0x0003e8000812187c */
[----:B------:R-:W3:Y:S01]  /*5d4c0*/  LDL.LU R104, [R1+0x1720] ;  /* 0x0017200001687983 */ /* 0x000ee20000300800 */
[----:B------:R-:W-:-:S03]  /*5d4d0*/  ISETP.NE.U32.AND P1, PT, RZ, UR4, PT ;  /* 0x00000004ff007c0c */ /* 0x000fc6000bf25070 */
[----:B------:R3:W-:Y:S01]  /*5d4e0*/  STL [R1+0x16f0], R108 ;  /* 0x0016f06c01007387 */ /* 0x0007e20000100800 */
[----:B-1----:R-:W-:Y:S02]  /*5d4f0*/  IMAD.MOV.U32 R112, RZ, RZ, R108 ;  /* 0x000000ffff707224 */ /* 0x002fe400078e006c */
[----:B--2---:R-:W-:-:S04]  /*5d500*/  IMAD.X R110, R110, 0x1, R0, P2 ;  /* 0x000000016e6e7824 */ /* 0x004fc800010e0600 */
[----:B------:R-:W-:Y:S01]  /*5d510*/  IMAD.MOV.U32 R113, RZ, RZ, R110 ;  /* 0x000000ffff717224 */ /* 0x000fe200078e006e */
[----:B----4-:R-:W-:Y:S01]  /*5d520*/  IADD3.X R111, R111, R0, RZ, P3, !PT ;  /* 0x000000006f6f7210 */ /* 0x010fe20001ffe4ff */
[----:B------:R1:W-:Y:S04]  /*5d530*/  STL [R1+0x16ec], R110 ;  /* 0x0016ec6e01007387 */ /* 0x0003e80000100800 */
[----:B------:R2:W-:Y:S04]  /*5d540*/  LDGSTS.E [R3+0xc004], desc[UR60][R112.64], P0 ;  /* 0x0c00400070037fae */ /* 0x0005e8000812187c */
[----:B------:R4:W-:Y:S04]  /*5d550*/  STL [R1+0x16f8], R11 ;  /* 0x0016f80b01007387 */ /* 0x0009e80000100800 */
[----:B------:R-:W-:Y:S01]  /*5d560*/  STL [R1+0x16f4], R111 ;  /* 0x0016f46f01007387 */ /* 0x000fe20000100800 */
[----:B---3--:R-:W-:-:S03]  /*5d570*/  IADD3 R103, P0, R103, R4, RZ ;  /* 0x0000000467677210 */ /* 0x008fc60007f1e0ff */
[----:B------:R-:W3:Y:S01]  /*5d580*/  LDL.LU R108, [R1+0x1714] ;  /* 0x00171400016c7983 */ /* 0x000ee20000300800 */
[----:B------:R-:W-:Y:S01]  /*5d590*/  IADD3 R102, P2, R102, R4, RZ ;  /* 0x0000000466667210 */ /* 0x000fe20007f5e0ff */
[----:B--2---:R-:W-:Y:S02]  /*5d5a0*/  IMAD.MOV.U32 R112, RZ, RZ, R11 ;  /* 0x000000ffff707224 */ /* 0x004fe400078e000b */
[----:B-1----:R-:W2:Y:S01]  /*5d5b0*/  LDL.LU R110, [R1+0x171c] ;  /* 0x00171c00016e7983 */ /* 0x002ea20000300800 */
[----:B------:R-:W-:-:S03]  /*5d5c0*/  MOV R113, R111 ;  /* 0x0000006f00717202 */ /* 0x000fc60000000f00 */
[----:B----4-:R-:W4:Y:S04]  /*5d5d0*/  LDL.LU R11, [R1+0x1728] ;  /* 0x00172800010b7983 */ /* 0x010f280000300800 */
[----:B------:R1:W-:Y:S04]  /*5d5e0*/  STL [R1+0x1700], R103 ;  /* 0x0017006701007387 */ /* 0x0003e80000100800 */
[----:B------:R1:W-:Y:S01]  /*5d5f0*/  LDGSTS.E [R3+0x8], desc[UR60][R112.64], P1 ;  /* 0x0000800070037fae */ /* 0x0003e2000892187c */
[----:B------:R-:W-:-:S05]  /*5d600*/  IMAD.X R109, R109, 0x1, R0, P0 ;  /* 0x000000016d6d7824 */ /* 0x000fca00000e0600 */
[----:B------:R-:W-:Y:S01]  /*5d610*/  STL [R1+0x16fc], R109 ;  /* 0x0016fc6d01007387 */ /* 0x000fe20000100800 */
[----:B------:R-:W-:-:S03]  /*5d620*/  IMAD.X R106, R106, 0x1, R0, P2 ;  /* 0x000000016a6a7824 */ /* 0x000fc600010e0600 */
[----:B------:R-:W-:Y:S01]  /*5d630*/  STL [R1+0x1708], R102 ;  /* 0x0017086601007387 */ /* 0x000fe20000100800 */
[----:B-1----:R-:W-:-:S03]  /*5d640*/  IMAD.MOV.U32 R112, RZ, RZ, R103 ;  /* 0x000000ffff707224 */ /* 0x002fc600078e0067 */
[----:B------:R1:W-:Y:S04]  /*5d650*/  STL [R1+0x1704], R106 ;  /* 0x0017046a01007387 */ /* 0x0003e80000100800 */
[----:B------:R-:W4:Y:S01]  /*5d660*/  LDL.LU R103, [R1+0x1724] ;  /* 0x0017240001677983 */ /* 0x000f220000300800 */
[----:B------:R-:W-:Y:S02]  /*5d670*/  MOV R113, R109 ;  /* 0x0000006d00717202 */ /* 0x000fe40000000f00 */
[----:B------:R-:W-:-:S03]  /*5d680*/  IADD3 R9, P0, R9, R4, RZ ;  /* 0x0000000409097210 */ /* 0x000fc60007f1e0ff */
[----:B------:R1:W-:Y:S02]  /*5d690*/  LDGSTS.E [R3+0x4008], desc[UR60][R112.64], P1 ;  /* 0x0400800070037fae */ /* 0x0003e4000892187c */
[----:B-1----:R-:W-:Y:S02]  /*5d6a0*/  IMAD.MOV.U32 R113, RZ, RZ, R106 ;  /* 0x000000ffff717224 */ /* 0x002fe400078e006a */
[----:B------:R-:W4:Y:S01]  /*5d6b0*/  LDL.LU R106, [R1+0x1730] ;  /* 0x00173000016a7983 */ /* 0x000f220000300800 */
[----:B------:R-:W-:-:S03]  /*5d6c0*/  IMAD.MOV.U32 R112, RZ, RZ, R102 ;  /* 0x000000ffff707224 */ /* 0x000fc600078e0066 */
        /* <DEDUP_REMOVED lines=9> */
[----:B-1----:R-:W-:Y:S01]  /*5d760*/  MOV R112, R9 ;  /* 0x0000000900707202 */ /* 0x002fe20000000f00 */
[----:B------:R-:W-:-:S02]  /*5d770*/  IMAD.MOV.U32 R113, RZ, RZ, R105 ;  /* 0x000000ffff717224 */ /* 0x000fc400078e0069 */
        /* <DEDUP_REMOVED lines=8> */
[----:B-1----:R-:W-:Y:S01]  /*5d800*/  MOV R112, R107 ;  /* 0x0000006b00707202 */ /* 0x002fe20000000f00 */
[----:B---3--:R-:W-:-:S02]  /*5d810*/  IMAD.X R108, R108, 0x1, R0, P1 ;  /* 0x000000016c6c7824 */ /* 0x008fc400008e0600 */
[----:B--2---:R-:W-:Y:S02]  /*5d820*/  IMAD.X R110, R110, 0x1, R0, P2 ;  /* 0x000000016e6e7824 */ /* 0x004fe400010e0600 */
[----:B------:R-:W-:Y:S01]  /*5d830*/  IMAD.MOV.U32 R113, RZ, RZ, R108 ;  /* 0x000000ffff717224 */ /* 0x000fe200078e006c */
[----:B------:R1:W-:Y:S01]  /*5d840*/  STL [R1+0x1714], R108 ;  /* 0x0017146c01007387 */ /* 0x0003e20000100800 */
[----:B----4-:R-:W-:-:S03]  /*5d850*/  IADD3 R11, P1, R11, R4, RZ ;  /* 0x000000040b0b7210 */ /* 0x010fc60007f3e0ff */
[----:B------:R-:W-:Y:S04]  /*5d860*/  STL [R1+0x1720], R104 ;  /* 0x0017206801007387 */ /* 0x000fe80000100800 */
[----:B------:R2:W-:Y:S04]  /*5d870*/  LDGSTS.E [R3+0xc], desc[UR60][R112.64], P0 ;  /* 0x0000c00070037fae */ /* 0x0005e8000812187c */
[----:B-1----:R-:W3:Y:S04]  /*5d880*/  LDL.LU R108, [R1+0x1abc] ;  /* 0x001abc00016c7983 */ /* 0x002ee80000300800 */
[----:B------:R-:W-:Y:S04]  /*5d890*/  STL [R1+0x171c], R110 ;  /* 0x00171c6e01007387 */ /* 0x000fe80000100800 */
[----:B------:R-:W4:Y:S01]  /*5d8a0*/  LDL.LU R107, [R1+0x1ac4] ;  /* 0x001ac400016b7983 */ /* 0x000f220000300800 */
[----:B--2---:R-:W-:-:S02]  /*5d8b0*/  IMAD.MOV.U32 R112, RZ, RZ, R104 ;  /* 0x000000ffff707224 */ /* 0x004fc400078e0068 */
[----:B------:R-:W-:Y:S01]  /*5d8c0*/  IMAD.MOV.U32 R113, RZ, RZ, R110 ;  /* 0x000000ffff717224 */ /* 0x000fe200078e006e */
[----:B------:R1:W-:Y:S04]  /*5d8d0*/  STL [R1+0x1728], R11 ;  /* 0x0017280b01007387 */ /* 0x0003e80000100800 */
[----:B------:R2:W-:Y:S01]  /*5d8e0*/  LDGSTS.E [R3+0x400c], desc[UR60][R112.64], P0 ;  /* 0x0400c00070037fae */ /* 0x0005e2000812187c */
[----:B------:R-:W-:-:S05]  /*5d8f0*/  IADD3.X R103, R103, R0, RZ, P1, !PT ;  /* 0x0000000067677210 */ /* 0x000fca0000ffe4ff */
[----:B------:R1:W-:Y:S01]  /*5d900*/  STL [R1+0x1724], R103 ;  /* 0x0017246701007387 */ /* 0x0003e20000100800 */
[----:B--2---:R-:W-:-:S03]  /*5d910*/  IMAD.MOV.U32 R112, RZ, RZ, R11 ;  /* 0x000000ffff707224 */ /* 0x004fc600078e000b */
[----:B-1----:R-:W2:Y:S04]  /*5d920*/  LDL.LU R11, [R1+0x1ad0] ;  /* 0x001ad000010b7983 */ /* 0x002ea80000300800 */
[----:B------:R-:W2:Y:S01]  /*5d930*/  LDL.LU R104, [R1+0x1acc] ;  /* 0x001acc0001687983 */ /* 0x000ea20000300800 */
[-C--:B------:R-:W-:Y:S01]  /*5d940*/  IADD3 R106, P2, R106, R4.reuse, RZ ;  /* 0x000000046a6a7210 */ /* 0x080fe20007f5e0ff */
[----:B------:R-:W-:Y:S02]  /*5d950*/  IMAD.MOV.U32 R113, RZ, RZ, R103 ;  /* 0x000000ffff717224 */ /* 0x000fe400078e0067 */
[----:B------:R-:W2:Y:S01]  /*5d960*/  LDL.LU R103, [R1+0x1ad8] ;  /* 0x001ad80001677983 */ /* 0x000ea20000300800 */
[----:B------:R-:W-:-:S03]  /*5d970*/  IADD3 R102, P3, R102, R4, RZ ;  /* 0x0000000466667210 */ /* 0x000fc60007f7e0ff */
[----:B------:R-:W2:Y:S04]  /*5d980*/  LDL.LU R110, [R1+0x1ae0] ;  /* 0x001ae000016e7983 */ /* 0x000ea80000300800 */
[----:B------:R1:W-:Y:S04]  /*5d990*/  STL [R1+0x1730], R106 ;  /* 0x0017306a01007387 */ /* 0x0003e80000100800 */
[----:B------:R1:W-:Y:S02]  /*5d9a0*/  LDGSTS.E [R3+0x800c], desc[UR60][R112.64], P0 ;  /* 0x0800c00070037fae */ /* 0x0003e4000812187c */
[----:B-1----:R-:W-:-:S02]  /*5d9b0*/  IMAD.MOV.U32 R112, RZ, RZ, R106 ;  /* 0x000000ffff707224 */ /* 0x002fc400078e006a */
[----:B------:R-:W-:Y:S01]  /*5d9c0*/  IMAD.X R111, R111, 0x1, R0, P2 ;  /* 0x000000016f6f7824 */ /* 0x000fe200010e0600 */
[----:B------:R-:W-:-:S04]  /*5d9d0*/  IADD3.X R109, R109, R0, RZ, P3, !PT ;  /* 0x000000006d6d7210 */ /* 0x000fc80001ffe4ff */
[----:B------:R1:W-:Y:S04]  /*5d9e0*/  STL [R1+0x172c], R111 ;  /* 0x00172c6f01007387 */ /* 0x0003e80000100800 */
[----:B------:R1:W-:Y:S01]  /*5d9f0*/  STL [R1+0x1ab8], R102 ;  /* 0x001ab86601007387 */ /* 0x0003e20000100800 */
[----:B------:R-:W-:-:S03]  /*5da00*/  IMAD.MOV.U32 R113, RZ, RZ, R111 ;  /* 0x000000ffff717224 */ /* 0x000fc600078e006f */
[----:B------:R3:W-:Y:S04]  /*5da10*/  STL [R1+0x1ab4], R109 ;  /* 0x001ab46d01007387 */ /* 0x0007e80000100800 */
[----:B------:R-:W2:Y:S04]  /*5da20*/  LDL.LU R106, [R1+0x1ad4] ;  /* 0x001ad400016a7983 */ /* 0x000ea80000300800 */
[----:B-1----:R-:W2:Y:S01]  /*5da30*/  LDL.LU R111, [R1+0x1adc] ;  /* 0x001adc00016f7983 */ /* 0x002ea20000300800 */
[----:B------:R-:W-:-:S03]  /*5da40*/  UISETP.GT.AND UP1, UPT, UR6, 0x30, UPT ;  /* 0x000000300600788c */ /* 0x000fc6000bf24270 */
[----:B------:R1:W-:Y:S01]  /*5da50*/  LDGSTS.E [R3+0xc00c], desc[UR60][R112.64], P0 ;  /* 0x0c00c00070037fae */ /* 0x0003e2000812187c */
[----:B------:R-:W-:Y:S01]  /*5da60*/  USEL UR4, URZ, 0x4, !UP1 ;  /* 0x000000043f047887 */ /* 0x000fe2000c800000 */
[----:B------:R-:W-:-:S03]  /*5da70*/  IADD3 R105, P0, R105, R4, RZ ;  /* 0x0000000469697210 */ /* 0x000fc60007f1e0ff */
[----:B------:R-:W-:Y:S01]  /*5da80*/  USEL UR4, UR4, URZ, !UP0 ;  /* 0x0000003f04047287 */ /* 0x000fe2000c000000 */
[----:B------:R-:W-:-:S05]  /*5da90*/  IADD3 R9, P2, R9, R4, RZ ;  /* 0x0000000409097210 */ /* 0x000fca0007f5e0ff */
[----:B------:R-:W-:Y:S01]  /*5daa0*/  ISETP.NE.U32.AND P1, PT, RZ, UR4, PT ;  /* 0x00000004ff007c0c */ /* 0x000fe2000bf25070 */
[----:B-1----:R-:W-:Y:S02]  /*5dab0*/  IMAD.MOV.U32 R112, RZ, RZ, R102 ;  /* 0x000000ffff707224 */ /* 0x002fe400078e0066 */
[----:B------:R-:W2:Y:S01]  /*5dac0*/  LDL.LU R102, [R1+0x1ae8] ;  /* 0x001ae80001667983 */ /* 0x000ea20000300800 */
[----:B------:R-:W-:-:S03]  /*5dad0*/  MOV R113, R109 ;  /* 0x0000006d00717202 */ /* 0x000fc60000000f00 */
[----:B------:R-:W-:Y:S06]  /*5dae0*/  STL [R1+0x1ac0], R105 ;  /* 0x001ac06901007387 */ /* 0x000fec0000100800 */
[----:B------:R-:W-:Y:S01]  /*5daf0*/  LDGSTS.E [R3+0x10000], desc[UR60][R112.64], P1 ;  /* 0x1000000070037fae */ /* 0x000fe2000892187c */
[----:B---3--:R-:W-:-:S04]  /*5db00*/  IMAD.X R108, R108, 0x1, R0, P0 ;  /* 0x000000016c6c7824 */ /* 0x008fc800000e0600 */
[----:B------:R-:W-:Y:S01]  /*5db10*/  IMAD.MOV.U32 R109, RZ, RZ, R108 ;  /* 0x000000ffff6d7224 */ /* 0x000fe200078e006c */
[----:B------:R1:W-:Y:S01]  /*5db20*/  STL [R1+0x1abc], R108 ;  /* 0x001abc6c01007387 */ /* 0x0003e20000100800 */
[----:B----4-:R-:W-:-:S03]  /*5db30*/  IMAD.X R107, R107, 0x1, R0, P2 ;  /* 0x000000016b6b7824 */ /* 0x010fc600010e0600 */
[----:B------:R-:W-:Y:S04]  /*5db40*/  STL [R1+0x1ac8], R9 ;  /* 0x001ac80901007387 */ /* 0x000fe80000100800 */
[----:B------:R3:W-:Y:S01]  /*5db50*/  STL [R1+0x1ac4], R107 ;  /* 0x001ac46b01007387 */ /* 0x0007e20000100800 */
[----:B-1----:R-:W-:-:S03]  /*5db60*/  MOV R108, R105 ;  /* 0x00000069006c7202 */ /* 0x002fc60000000f00 */
[----:B------:R-:W4:Y:S04]  /*5db70*/  LDL.LU R105, [R1+0x1ae4] ;  /* 0x001ae40001697983 */ /* 0x000f280000300800 */
[----:B------:R1:W-:Y:S01]  /*5db80*/  LDGSTS.E [R3+0x14000], desc[UR60][R108.64], P1 ;  /* 0x140000006c037fae */ /* 0x0003e2000892187c */
[----:B--2---:R-:W-:Y:S01]  /*5db90*/  IADD3 R11, P0, R11, R4, RZ ;  /* 0x000000040b0b7210 */ /* 0x004fe20007f1e0ff */
[----:B-1----:R-:W-:Y:S02]  /*5dba0*/  IMAD.MOV.U32 R108, RZ, RZ, R9 ;  /* 0x000000ffff6c7224 */ /* 0x002fe400078e0009 */
[----:B------:R-:W-:Y:S02]  /*5dbb0*/  IMAD.MOV.U32 R109, RZ, RZ, R107 ;  /* 0x000000ffff6d7224 */ /* 0x000fe400078e006b */
[----:B------:R-:W-:Y:S01]  /*5dbc0*/  IMAD.X R104, R104, 0x1, R0, P0 ;  /* 0x0000000168687824 */ /* 0x000fe200000e0600 */
[----:B------:R-:W-:-:S02]  /*5dbd0*/  MOV R112, R11 ;  /* 0x0000000b00707202 */ /* 0x000fc40000000f00 */
[----:B------:R-:W-:Y:S01]  /*5dbe0*/  LDGSTS.E [R3+0x18000], desc[UR60][R108.64], P1 ;  /* 0x180000006c037fae */ /* 0x000fe2000892187c */
[----:B------:R-:W-:-:S05]  /*5dbf0*/  IMAD.MOV.U32 R113, RZ, RZ, R104 ;  /* 0x000000ffff717224 */ /* 0x000fca00078e0068 */
[----:B------:R1:W-:Y:S01]  /*5dc00*/  LDGSTS.E [R3+0x1c000], desc[UR60][R112.64], P1 ;  /* 0x1c00000070037fae */ /* 0x0003e2000892187c */
[----:B------:R-:W-:-:S03]  /*5dc10*/  IADD3 R103, P1, R103, R4, RZ ;  /* 0x0000000467677210 */ /* 0x000fc60007f3e0ff */
[----:B------:R-:W2:Y:S04]  /*5dc20*/  LDL.LU R109, [R1+0x1aec] ;  /* 0x001aec00016d7983 */ /* 0x000ea80000300800 */
[----:B------:R-:W2:Y:S04]  /*5dc30*/  LDL.LU R108, [R1+0x1af0] ;  /* 0x001af000016c7983 */ /* 0x000ea80000300800 */
[----:B---3--:R-:W3:Y:S04]  /*5dc40*/  LDL.LU R107, [R1+0x1af4] ;  /* 0x001af400016b7983 */ /* 0x008ee80000300800 */
[----:B------:R-:W3:Y:S01]  /*5dc50*/  LDL.LU R9, [R1+0x1af8] ;  /* 0x001af80001097983 */ /* 0x000ee20000300800 */
[----:B------:R-:W-:-:S03]  /*5dc60*/  IADD3 R110, P2, R110, R4, RZ ;  /* 0x000000046e6e7210 */ /* 0x000fc60007f5e0ff */
[----:B------:R-:W-:Y:S04]  /*5dc70*/  STL [R1+0x1ad0], R11 ;  /* 0x001ad00b01007387 */ /* 0x000fe80000100800 */
[----:B------:R1:W-:Y:S02]  /*5dc80*/  STL [R1+0x1acc], R104 ;  /* 0x001acc6801007387 */ /* 0x0003e40000100800 */
[----:B-1----:R-:W-:Y:S02]  /*5dc90*/  MOV R112, R103 ;  /* 0x0000006700707202 */ /* 0x002fe40000000f00 */
[----:B------:R-:W3:Y:S04]  /*5dca0*/  LDL.LU R104, [R1+0x1b00] ;  /* 0x001b000001687983 */ /* 0x000ee80000300800 */
[----:B------:R-:W3:Y:S04]  /*5dcb0*/  LDL.LU R11, [R1+0x1b08] ;  /* 0x001b0800010b7983 */ /* 0x000ee80000300800 */
[----:B------:R-:W-:Y:S01]  /*5dcc0*/  STL [R1+0x1ad8], R103 ;  /* 0x001ad86701007387 */ /* 0x000fe20000100800 */
[----:B------:R-:W-:-:S02]  /*5dcd0*/  IMAD.X R106, R106, 0x1, R0, P1 ;  /* 0x000000016a6a7824 */ /* 0x000fc400008e0600 */
[----:B------:R-:W-:-:S03]  /*5dce0*/  IMAD.X R111, R111, 0x1, R0, P2 ;  /* 0x000000016f6f7824 */ /* 0x000fc600010e0600 */
        /* <DEDUP_REMOVED lines=13> */
[----:B------:R1:W-:Y:S01]  /*5ddc0*/  LDGSTS.E [R3+0x14004], desc[UR60][R110.64], P0 ;  /* 0x140040006e037fae */ /* 0x0003e2000812187c */
[----:B----4-:R-:W-:Y:S02]  /*5ddd0*/  IMAD.X R105, R105, 0x1, R0, P1 ;  /* 0x0000000169697824 */ /* 0x010fe400008e0600 */
[----:B-1----:R-:W-:-:S03]  /*5dde0*/  IMAD.MOV.U32 R110, RZ, RZ, R102 ;  /* 0x000000ffff6e7224 */ /* 0x002fc600078e0066 */
[----:B------:R1:W-:Y:S04]  /*5ddf0*/  STL [R1+0x1ae4], R105 ;  /* 0x001ae46901007387 */ /* 0x0003e80000100800 */
[----:B------:R-:W4:Y:S01]  /*5de00*/  LDL.LU R102, [R1+0x1b10] ;  /* 0x001b100001667983 */ /* 0x000f220000300800 */
[----:B------:R-:W-:-:S03]  /*5de10*/  MOV R111, R105 ;  /* 0x00000069006f7202 */ /* 0x000fc60000000f00 */
[----:B-1----:R-:W4:Y:S04]  /*5de20*/  LDL.LU R105, [R1+0x1b0c] ;  /* 0x001b0c0001697983 */ /* 0x002f280000300800 */
[----:B------:R-:W-:Y:S01]  /*5de30*/  LDGSTS.E [R3+0x18004], desc[UR60][R110.64], P0 ;  /* 0x180040006e037fae */ /* 0x000fe2000812187c */
[----:B--2---:R-:W-:-:S05]  /*5de40*/  IADD3 R108, P2, R108, R4, RZ ;  /* 0x000000046c6c7210 */ /* 0x004fca0007f5e0ff */
[--C-:B------:R-:W-:Y:S01]  /*5de50*/  IMAD.X R109, R109, 0x1, R0.reuse, P2 ;  /* 0x000000016d6d7824 */ /* 0x100fe200010e0600 */
[-C--:B---3--:R-:W-:Y:S01]  /*5de60*/  IADD3 R9, P3, R9, R4.reuse, RZ ;  /* 0x0000000409097210 */ /* 0x088fe20007f7e0ff */
[----:B------:R1:W-:Y:S04]  /*5de70*/  STL [R1+0x1af0], R108 ;  /* 0x001af06c01007387 */ /* 0x0003e80000100800 */
[----:B------:R-:W-:Y:S01]  /*5de80*/  IMAD.X R107, R107, 0x1, R0, P3 ;  /* 0x000000016b6b7824 */ /* 0x000fe200018e0600 */
[----:B------:R1:W-:Y:S04]  /*5de90*/  LDGSTS.E [R3+0x1c004], desc[UR60][R108.64], P0 ;  /* 0x1c0040006c037fae */ /* 0x0003e8000812187c */
[----:B------:R2:W-:Y:S04]  /*5dea0*/  STL [R1+0x1aec], R109 ;  /* 0x001aec6d01007387 */ /* 0x0005e80000100800 */
[----:B------:R3:W-:Y:S01]  /*5deb0*/  STL [R1+0x1af8], R9 ;  /* 0x001af80901007387 */ /* 0x0007e20000100800 */
[----:B------:R-:W-:-:S03]  /*5dec0*/  IADD3 R104, P0, R104, R4, RZ ;  /* 0x0000000468687210 */ /* 0x000fc60007f1e0ff */
[----:B------:R3:W-:Y:S01]  /*5ded0*/  STL [R1+0x1af4], R107 ;  /* 0x001af46b01007387 */ /* 0x0007e20000100800 */
[----:B------:R-:W-:-:S03]  /*5dee0*/  IADD3 R11, P2, R11, R4, RZ ;  /* 0x000000040b0b7210 */ /* 0x000fc60007f5e0ff */
[----:B------:R-:W4:Y:S01]  /*5def0*/  LDL.LU R112, [R1+0x1b18] ;  /* 0x001b180001707983 */ /* 0x000f220000300800 */
[----:B-1----:R-:W-:-:S03]  /*5df00*/  IMAD.MOV.U32 R108, RZ, RZ, R9 ;  /* 0x000000ffff6c7224 */ /* 0x002fc600078e0009 */
[----:B------:R-:W4:Y:S04]  /*5df10*/  LDL.LU R110, [R1+0x1b20] ;  /* 0x001b2000016e7983 */ /* 0x000f280000300800 */
[----:B------:R-:W4:Y:S01]  /*5df20*/  LDL.LU R113, [R1+0x1b14] ;  /* 0x001b140001717983 */ /* 0x000f220000300800 */
[----:B--2---:R-:W-:-:S03]  /*5df30*/  MOV R109, R107 ;  /* 0x0000006b006d7202 */ /* 0x004fc60000000f00 */
[----:B------:R-:W2:Y:S04]  /*5df40*/  LDL.LU R111, [R1+0x1b1c] ;  /* 0x001b1c00016f7983 */ /* 0x000ea80000300800 */
[----:B---3--:R-:W3:Y:S04]  /*5df50*/  LDL.LU R9, [R1+0x1b28] ;  /* 0x001b280001097983 */ /* 0x008ee80000300800 */
[----:B------:R-:W-:Y:S01]  /*5df60*/  STL [R1+0x1b00], R104 ;  /* 0x001b006801007387 */ /* 0x000fe20000100800 */
[----:B------:R-:W-:-:S04]  /*5df70*/  IMAD.X R106, R106, 0x1, R0, P0 ;  /* 0x000000016a6a7824 */ /* 0x000fc800000e0600 */
[----:B------:R-:W-:Y:S01]  /*5df80*/  IMAD.MOV.U32 R107, RZ, RZ, R106 ;  /* 0x000000ffff6b7224 */ /* 0x000fe200078e006a */
[----:B------:R1:W-:Y:S01]  /*5df90*/  STL [R1+0x1afc], R106 ;  /* 0x001afc6a01007387 */ /* 0x0003e20000100800 */
[----:B------:R-:W-:-:S03]  /*5dfa0*/  IMAD.X R103, R103, 0x1, R0, P2 ;  /* 0x0000000167677824 */ /* 0x000fc600010e0600 */
[----:B------:R1:W-:Y:S04]  /*5dfb0*/  STL [R1+0x1b08], R11 ;  /* 0x001b080b01007387 */ /* 0x0003e80000100800 */
[----:B------:R4:W-:Y:S01]  /*5dfc0*/  STL [R1+0x1b04], R103 ;  /* 0x001b046701007387 */ /* 0x0009e20000100800 */
[----:B-1----:R-:W-:-:S03]  /*5dfd0*/  MOV R106, R104 ;  /* 0x00000068006a7202 */ /* 0x002fc60000000f00 */
        /* <DEDUP_REMOVED lines=11> */
[----:B----4-:R-:W-:Y:S01]  /*5e090*/  IADD3 R102, P0, R102, R4, RZ ;  /* 0x0000000466667210 */ /* 0x010fe20007f1e0ff */
[----:B------:R-:W-:Y:S02]  /*5e0a0*/  IMAD.MOV.U32 R107, RZ, RZ, R103 ;  /* 0x000000ffff6b7224 */ /* 0x000fe400078e0067 */
[----:B------:R-:W4:Y:S02]  /*5e0b0*/  LDL.LU R108, [R1+0x1eb4] ;  /* 0x001eb400016c7983 */ /* 0x000f240000300800 */
[----:B------:R-:W-:Y:S02]  /*5e0c0*/  IMAD.X R105, R105, 0x1, R0, P0 ;  /* 0x0000000169697824 */ /* 0x000fe400000e0600 */
[----:B------:R-:W4:Y:S01]  /*5e0d0*/  LDL.LU R103, [R1+0x1eb8] ;  /* 0x001eb80001677983 */ /* 0x000f220000300800 */
[----:B------:R-:W-:-:S03]  /*5e0e0*/  USEL UR4, URZ, 0x4, !UP1 ;  /* 0x000000043f047887 */ /* 0x000fc6000c800000 */
[----:B------:R1:W-:Y:S01]  /*5e0f0*/  LDGSTS.E [R3+0x18008], desc[UR60][R106.64], P1 ;  /* 0x180080006a037fae */ /* 0x0003e2000892187c */
[----:B------:R-:W-:-:S03]  /*5e100*/  USEL UR4, UR4, URZ, !UP0 ;  /* 0x0000003f04047287 */ /* 0x000fc6000c000000 */
[----:B------:R-:W-:Y:S01]  /*5e110*/  STL [R1+0x1b10], R102 ;  /* 0x001b106601007387 */ /* 0x000fe20000100800 */
[----:B-1----:R-:W-:Y:S01]  /*5e120*/  MOV R106, R102 ;  /* 0x00000066006a7202 */ /* 0x002fe20000000f00 */
[----:B------:R-:W-:Y:S02]  /*5e130*/  IMAD.MOV.U32 R107, RZ, RZ, R105 ;  /* 0x000000ffff6b7224 */ /* 0x000fe400078e0069 */
        /* <DEDUP_REMOVED lines=11> */
[----:B--2---:R-:W-:Y:S01]  /*5e1f0*/  IMAD.X R111, R111, 0x1, R0, P2 ;  /* 0x000000016f6f7824 */ /* 0x004fe200010e0600 */
[----:B---3--:R-:W-:Y:S02]  /*5e200*/  IADD3 R9, P1, R9, R4, RZ ;  /* 0x0000000409097210 */ /* 0x008fe40007f3e0ff */
        /* <DEDUP_REMOVED lines=9> */
[----:B--2---:R-:W2:Y:S01]  /*5e2a0*/  LDL.LU R9, [R1+0x1ed0] ;  /* 0x001ed00001097983 */ /* 0x004ea20000300800 */
[----:B------:R-:W-:-:S03]  /*5e2b0*/  IMAD.MOV.U32 R111, RZ, RZ, R104 ;  /* 0x000000ffff6f7224 */ /* 0x000fc600078e0068 */
[----:B-1----:R-:W3:Y:S01]  /*5e2c0*/  LDL.LU R104, [R1+0x1ecc] ;  /* 0x001ecc0001687983 */ /* 0x002ee20000300800 */
[----:B------:R-:W-:-:S03]  /*5e2d0*/  UISETP.GT.AND UP1, UPT, UR6, 0x50, UPT ;  /* 0x000000500600788c */ /* 0x000fc6000bf24270 */
[----:B------:R1:W-:Y:S01]  /*5e2e0*/  LDGSTS.E [R3+0x1800c], desc[UR60][R110.64], P0 ;  /* 0x1800c0006e037fae */ /* 0x0003e2000812187c */
[----:B------:R-:W-:-:S04]  /*5e2f0*/  USEL UR4, URZ, 0x4, !UP1 ;  /* 0x000000043f047887 */ /* 0x000fc8000c800000 */
[----:B------:R-:W-:-:S06]  /*5e300*/  USEL UR4, UR4, URZ, !UP0 ;  /* 0x0000003f04047287 */ /* 0x000fcc000c000000 */
[----:B------:R-:W-:Y:S02]  /*5e310*/  ISETP.NE.U32.AND P1, PT, RZ, UR4, PT ;  /* 0x00000004ff007c0c */ /* 0x000fe4000bf25070 */
[----:B------:R-:W-:-:S05]  /*5e320*/  IADD3 R11, P2, R11, R4, RZ ;  /* 0x000000040b0b7210 */ /* 0x000fca0007f5e0ff */
[----:B------:R-:W-:Y:S01]  /*5e330*/  IMAD.X R109, R109, 0x1, R0, P2 ;  /* 0x000000016d6d7824 */ /* 0x000fe200010e0600 */
[----:B----4-:R-:W-:Y:S01]  /*5e340*/  IADD3 R103, P3, R103, R4, RZ ;  /* 0x0000000467677210 */ /* 0x010fe20007f7e0ff */
        /* <DEDUP_REMOVED lines=8> */
[----:B------:R-:W3:Y:S01]  /*5e3d0*/  LDL.LU R112, [R1+0x1ed8] ;  /* 0x001ed80001707983 */ /* 0x000ee20000300800 */
[----:B-1----:R-:W-:-:S03]  /*5e3e0*/  IMAD.MOV.U32 R109, RZ, RZ, R108 ;  /* 0x000000ffff6d7224 */ /* 0x002fc600078e006c */
[----:B------:R-:W3:Y:S01]  /*5e3f0*/  LDL.LU R11, [R1+0x1ee0] ;  /* 0x001ee000010b7983 */ /* 0x000ee20000300800 */
[----:B----4-:R-:W-:-:S03]  /*5e400*/  MOV R108, R103 ;  /* 0x00000067006c7202 */ /* 0x010fc60000000f00 */
[----:B------:R-:W4:Y:S04]  /*5e410*/  LDL.LU R113, [R1+0x1ed4] ;  /* 0x001ed40001717983 */ /* 0x000f280000300800 */
[----:B------:R-:W4:Y:S01]  /*5e420*/  LDL.LU R103, [R1+0x1edc] ;  /* 0x001edc0001677983 */ /* 0x000f220000300800 */
[----:B------:R-:W-:-:S03]  /*5e430*/  IADD3 R106, P0, R106, R4, RZ ;  /* 0x000000046a6a7210 */ /* 0x000fc60007f1e0ff */
[----:B------:R-:W-:Y:S02]  /*5e440*/  LDGSTS.E [R3+0x20000], desc[UR60][R108.64], P1 ;  /* 0x200000006c037fae */ /* 0x000fe4000892187c */
        /* <DEDUP_REMOVED lines=12> */
[----:B------:R-:W4:Y:S01]  /*5e510*/  LDL.LU R102, [R1+0x1ef0] ;  /* 0x001ef00001667983 */ /* 0x000f220000300800 */
[----:B------:R-:W-:-:S03]  /*5e520*/  MOV R107, R105 ;  /* 0x00000069006b7202 */ /* 0x000fc60000000f00 */
[----:B------:R-:W4:Y:S04]  /*5e530*/  LDL.LU R109, [R1+0x1ef4] ;  /* 0x001ef400016d7983 */ /* 0x000f280000300800 */
[----:B------:R-:W-:Y:S04]  /*5e540*/  LDGSTS.E [R3+0x28000], desc[UR60][R106.64], P1 ;  /* 0x280000006a037fae */ /* 0x000fe8000892187c */
[----:B------:R-:W4:Y:S01]  /*5e550*/  LDL.LU R107, [R1+0x1ef8] ;  /* 0x001ef800016b7983 */ /* 0x000f220000300800 */
[----:B--2---:R-:W-:-:S05]  /*5e560*/  IADD3 R9, P0, R9, R4, RZ ;  /* 0x0000000409097210 */ /* 0x004fca0007f1e0ff */
[----:B---3--:R-:W-:Y:S01]  /*5e570*/  IMAD.X R104, R104, 0x1, R0, P0 ;  /* 0x0000000168687824 */ /* 0x008fe200000e0600 */
[----:B------:R-:W-:Y:S03]  /*5e580*/  STL [R1+0x1ed0], R9 ;  /* 0x001ed00901007387 */ /* 0x000fe60000100800 */
[----:B------:R-:W-:Y:S01]  /*5e590*/  IMAD.MOV.U32 R105, RZ, RZ, R104 ;  /* 0x000000ffff697224 */ /* 0x000fe200078e0068 */
[----:B------:R1:W-:Y:S04]  /*5e5a0*/  STL [R1+0x1ecc], R104 ;  /* 0x001ecc6801007387 */ /* 0x0003e80000100800 */
[----:B------:R-:W2:Y:S01]  /*5e5b0*/  LDL.LU R106, [R1+0x1efc] ;  /* 0x001efc00016a7983 */ /* 0x000ea20000300800 */
[----:B-1----:R-:W-:-:S03]  /*5e5c0*/  IMAD.MOV.U32 R104, RZ, RZ, R9 ;  /* 0x000000ffff687224 */ /* 0x002fc600078e0009 */
[----:B------:R-:W3:Y:S04]  /*5e5d0*/  LDL.LU R9, [R1+0x1f00] ;  /* 0x001f000001097983 */ /* 0x000ee80000300800 */
[----:B------:R-:W-:Y:S04]  /*5e5e0*/  LDGSTS.E [R3+0x2c000], desc[UR60][R104.64], P1 ;  /* 0x2c00000068037fae */ /* 0x000fe8000892187c */
[----:B------:R-:W2:Y:S04]  /*5e5f0*/  LDL.LU R105, [R1+0x1f04] ;  /* 0x001f040001697983 */ /* 0x000ea80000300800 */
[----:B------:R-:W2:Y:S01]  /*5e600*/  LDL.LU R104, [R1+0x1f08] ;  /* 0x001f080001687983 */ /* 0x000ea20000300800 */
[----:B------:R-:W-:-:S04]  /*5e610*/  UISETP.GT.AND UP1, UPT, UR6, 0x51, UPT ;  /* 0x000000510600788c */ /* 0x000fc8000bf24270 */
[----:B------:R-:W-:-:S04]  /*5e620*/  USEL UR4, URZ, 0x4, !UP1 ;  /* 0x000000043f047887 */ /* 0x000fc8000c800000 */
[----:B------:R-:W-:-:S06]  /*5e630*/  USEL UR4, UR4, URZ, !UP0 ;  /* 0x0000003f04047287 */ /* 0x000fcc000c000000 */
[----:B------:R-:W-:Y:S02]  /*5e640*/  ISETP.NE.U32.AND P0, PT, RZ, UR4, PT ;  /* 0x00000004ff007c0c */ /* 0x000fe4000bf05070 */
[-C--:B------:R-:W-:Y:S02]  /*5e650*/  IADD3 R112, P1, R112, R4.reuse, RZ ;  /* 0x0000000470707210 */ /* 0x080fe40007f3e0ff */
[----:B------:R-:W-:Y:S02]  /*5e660*/  IADD3 R11, P2, R11, R4, RZ ;  /* 0x000000040b0b7210 */ /* 0x000fe40007f5e0ff */
[----:B----4-:R-:W-:Y:S01]  /*5e670*/  IADD3.X R113, R113, R0, RZ, P1, !PT ;  /* 0x0000000071717210 */ /* 0x010fe20000ffe4ff */
        /* <DEDUP_REMOVED lines=9> */
[----:B----4-:R-:W4:Y:S04]  /*5e710*/  LDL.LU R103, [R1+0x1f0c] ;  /* 0x001f0c0001677983 */ /* 0x010f280000300800 */
[----:B------:R-:W4:Y:S01]  /*5e720*/  LDL.LU R11, [R1+0x1f10] ;  /* 0x001f1000010b7983 */ /* 0x000f220000300800 */
[----:B------:R-:W-:Y:S01]  /*5e730*/  IADD3 R110, P1, R110, R4, RZ ;  /* 0x000000046e6e7210 */ /* 0x000fe20007f3e0ff */
[----:B------:R-:W-:Y:S02]  /*5e740*/  USEL UR4, URZ, 0x4, !UP1 ;  /* 0x000000043f047887 */ /* 0x000fe4000c800000 */
[----:B------:R-:W-:Y:S02]  /*5e750*/  LDGSTS.E [R3+0x24004], desc[UR60][R112.64], P0 ;  /* 0x2400400070037fae */ /* 0x000fe4000812187c */
[----:B------:R-:W-:Y:S01]  /*5e760*/  USEL UR4, UR4, URZ, !UP0 ;  /* 0x0000003f04047287 */ /* 0x000fe2000c000000 */
[----:B------:R-:W-:Y:S01]  /*5e770*/  IADD3.X R111, R111, R0, RZ, P1, !PT ;  /* 0x000000006f6f7210 */ /* 0x000fe20000ffe4ff */
[----:B------:R1:W-:Y:S01]  /*5e780*/  STL [R1+0x1ee8], R110 ;  /* 0x001ee86e01007387 */ /* 0x0003e20000100800 */
[----:B------:R-:W-:-:S03]  /*5e790*/  IADD3 R102, P2, R102, R4, RZ ;  /* 0x0000000466667210 */ /* 0x000fc60007f5e0ff */
[----:B------:R1:W-:Y:S02]  /*5e7a0*/  STL [R1+0x1ee4], R111 ;  /* 0x001ee46f01007387 */ /* 0x0003e40000100800 */
[----:B------:R-:W-:Y:S02]  /*5e7b0*/  IMAD.X R108, R108, 0x1, R0, P2 ;  /* 0x000000016c6c7824 */ /* 0x000fe400010e0600 */
[----:B------:R1:W-:Y:S01]  /*5e7c0*/  LDGSTS.E [R3+0x28004], desc[UR60][R110.64], P0 ;  /* 0x280040006e037fae */ /* 0x0003e2000812187c */
[----:B------:R-:W-:-:S03]  /*5e7d0*/  ISETP.NE.U32.AND P1, PT, RZ, UR4, PT ;  /* 0x00000004ff007c0c */ /* 0x000fc6000bf25070 */
[----:B------:R-:W-:Y:S01]  /*5e7e0*/  STL [R1+0x1ef0], R102 ;  /* 0x001ef06601007387 */ /* 0x000fe20000100800 */
[----:B-1----:R-:W-:Y:S01]  /*5e7f0*/  IMAD.MOV.U32 R110, RZ, RZ, R102 ;  /* 0x000000ffff6e7224 */ /* 0x002fe200078e0066 */
[----:B------:R-:W-:Y:S02]  /*5e800*/  MOV R111, R108 ;  /* 0x0000006c006f7202 */ /* 0x000fe40000000f00 */
[----:B------:R-:W-:-:S03]  /*5e810*/  IADD3 R107, P3, R107, R4, RZ ;  /* 0x000000046b6b7210 */ /* 0x000fc60007f7e0ff */
[----:B------:R1:W-:Y:S02]  /*5e820*/  LDGSTS.E [R3+0x2c004], desc[UR60][R110.64], P0 ;  /* 0x2c0040006e037fae */ /* 0x0003e4000812187c */
[----:B------:R-:W-:Y:S02]  /*5e830*/  IMAD.X R109, R109, 0x1, R0, P3 ;  /* 0x000000016d6d7824 */ /* 0x000fe400018e0600 */
[----:B------:R1:W-:Y:S04]  /*5e840*/  STL [R1+0x1eec], R108 ;  /* 0x001eec6c01007387 */ /* 0x0003e80000100800 */
[----:B------:R-:W-:Y:S04]  /*5e850*/  STL [R1+0x1ef8], R107 ;  /* 0x001ef86b01007387 */ /* 0x000fe80000100800 */
[----:B------:R1:W-:Y:S02]  /*5e860*/  STL [R1+0x1ef4], R109 ;  /* 0x001ef46d01007387 */ /* 0x0003e40000100800 */
[----:B-1----:R-:W-:-:S02]  /*5e870*/  IMAD.MOV.U32 R110, RZ, RZ, R107 ;  /* 0x000000ffff6e7224 */ /* 0x002fc400078e006b */
[----:B------:R-:W-:Y:S01]  /*5e880*/  IMAD.MOV.U32 R111, RZ, RZ, R109 ;  /* 0x000000ffff6f7224 */ /* 0x000fe200078e006d */
[----:B------:R-:W4:Y:S04]  /*5e890*/  LDL.LU R108, [R1+0x1f18] ;  /* 0x001f1800016c7983 */ /* 0x000f280000300800 */
[----:B------:R-:W4:Y:S04]  /*5e8a0*/  LDL.LU R102, [R1+0x1f20] ;  /* 0x001f200001667983 */ /* 0x000f280000300800 */
[----:B------:R-:W4:Y:S04]  /*5e8b0*/  LDL.LU R109, [R1+0x1f14] ;  /* 0x001f1400016d7983 */ /* 0x000f280000300800 */
[----:B------:R-:W4:Y:S04]  /*5e8c0*/  LDL.LU R107, [R1+0x1f1c] ;  /* 0x001f1c00016b7983 */ /* 0x000f280000300800 */
[----:B------:R1:W-:Y:S01]  /*5e8d0*/  LDGSTS.E [R3+0x20008], desc[UR60][R110.64], P1 ;  /* 0x200080006e037fae */ /* 0x0003e2000892187c */
[----:B---3--:R-:W-:-:S05]  /*5e8e0*/  IADD3 R9, P0, R9, R4, RZ ;  /* 0x0000000409097210 */ /* 0x008fca0007f1e0ff */
[----:B--2---:R-:W-:Y:S01]  /*5e8f0*/  IMAD.X R106, R106, 0x1, R0, P0 ;  /* 0x000000016a6a7824 */ /* 0x004fe200000e0600 */
[----:B------:R2:W-:Y:S01]  /*5e900*/  STL [R1+0x1f00], R9 ;  /* 0x001f000901007387 */ /* 0x0005e20000100800 */
[----:B-1----:R-:W-:-:S03]  /*5e910*/  IMAD.MOV.U32 R110, RZ, RZ, R9 ;  /* 0x000000ffff6e7224 */ /* 0x002fc600078e0009 */
[----:B------:R1:W-:Y:S01]  /*5e920*/  STL [R1+0x1efc], R106 ;  /* 0x001efc6a01007387 */ /* 0x0003e20000100800 */
[----:B------:R-:W-:-:S04]  /*5e930*/  IADD3 R104, P2, R104, R4, RZ ;  /* 0x0000000468687210 */ /* 0x000fc80007f5e0ff */
[----:B------:R-:W-:Y:S01]  /*5e940*/  IADD3.X R105, R105, R0, RZ, P2, !PT ;  /* 0x0000000069697210 */ /* 0x000fe200017fe4ff */
        /* <DEDUP_REMOVED lines=11> */
[----:B------:R-:W-:Y:S01]  /*5ea00*/  IMAD.X R103, R103, 0x1, R0, P0 ;  /* 0x0000000167677824 */ /* 0x000fe200000e0600 */
[----:B------:R-:W-:Y:S04]  /*5ea10*/  STL [R1+0x1f10], R11 ;  /* 0x001f100b01007387 */ /* 0x000fe80000100800 */
[----:B------:R1:W-:Y:S04]  /*5ea20*/  STL [R1+0x1f0c], R103 ;  /* 0x001f0c6701007387 */ /* 0x0003e80000100800 */
[----:B------:R-:W4:Y:S01]  /*5ea30*/  LDL.LU R112, [R1+0x1f30] ;  /* 0x001f300001707983 */ /* 0x000f220000300800 */
[----:B---3--:R-:W-:Y:S01]  /*5ea40*/  MOV R104, R11 ;  /* 0x0000000b00687202 */ /* 0x008fe20000000f00 */
[----:B------:R-:W-:-:S02]  /*5ea50*/  IMAD.MOV.U32 R105, RZ, RZ, R103 ;  /* 0x000000ffff697224 */ /* 0x000fc400078e0067 */
[----:B------:R-:W3:Y:S04]  /*5ea60*/  LDL.LU R110, [R1+0x22b8] ;  /* 0x0022b800016e7983 */ /* 0x000ee80000300800 */
[----:B------:R-:W3:Y:S01]  /*5ea70*/  LDL.LU R113, [R1+0x1f2c] ;  /* 0x001f2c0001717983 */ /* 0x000ee20000300800 */
[----:B------:R-:W-:-:S03]  /*5ea80*/  ISETP.NE.U32.AND P0, PT, RZ, UR4, PT ;  /* 0x00000004ff007c0c */ /* 0x000fc6000bf05070 */
[----:B------:R-:W-:Y:S04]  /*5ea90*/  LDGSTS.E [R3+0x2c008], desc[UR60][R104.64], P1 ;  /* 0x2c00800068037fae */ /* 0x000fe8000892187c */
[----:B------:R-:W3:Y:S04]  /*5eaa0*/  LDL.LU R111, [R1+0x22b4] ;  /* 0x0022b400016f7983 */ /* 0x000ee80000300800 */
[----:B------:R-:W3:Y:S04]  /*5eab0*/  LDL.LU R105, [R1+0x22bc] ;  /* 0x0022bc0001697983 */ /* 0x000ee80000300800 */
[----:B------:R-:W3:Y:S04]  /*5eac0*/  LDL.LU R104, [R1+0x22c0] ;  /* 0x0022c00001687983 */ /* 0x000ee80000300800 */
[----:B-1----:R-:W3:Y:S04]  /*5ead0*/  LDL.LU R103, [R1+0x22c4] ;  /* 0x0022c40001677983 */ /* 0x002ee80000300800 */
        /* <DEDUP_REMOVED lines=11> */
[----:B------:R-:W-:-:S02]  /*5eb90*/  IMAD.MOV.U32 R109, RZ, RZ, R107 ;  /* 0x000000ffff6d7224 */ /* 0x000fc400078e006b */
[----:B------:R-:W3:Y:S04]  /*5eba0*/  LDL.LU R102, [R1+0x22d0] ;  /* 0x0022d00001667983 */ /* 0x000ee80000300800 */
[----:B------:R1:W-:Y:S01]  /*5ebb0*/  LDGSTS.E [R3+0x2400c], desc[UR60][R108.64], P0 ;  /* 0x2400c0006c037fae */ /* 0x0003e2000812187c */
[----:B--2---:R-:W-:-:S05]  /*5ebc0*/  IADD3 R9, P1, R9, R4, RZ ;  /* 0x0000000409097210 */ /* 0x004fca0007f3e0ff */
[----:B------:R-:W-:Y:S01]  /*5ebd0*/  IMAD.X R106, R106, 0x1, R0, P1 ;  /* 0x000000016a6a7824 */ /* 0x000fe200008e0600 */
[----:B------:R-:W-:Y:S04]  /*5ebe0*/  STL [R1+0x1f28], R9 ;  /* 0x001f280901007387 */ /* 0x000fe80000100800 */
[----:B------:R2:W-:Y:S01]  /*5ebf0*/  STL [R1+0x1f24], R106 ;  /* 0x001f246a01007387 */ /* 0x0005e20000100800 */
[----:B-1----:R-:W-:-:S03]  /*5ec00*/  MOV R109, R106 ;  /* 0x0000006a006d7202 */ /* 0x002fc60000000f00 */
[----:B--2---:R-:W2:Y:S01]  /*5ec10*/  LDL.LU R106, [R1+0x22cc] ;  /* 0x0022cc00016a7983 */ /* 0x004ea20000300800 */
        /* <DEDUP_REMOVED lines=11> */
[----:B---3--:R-:W-:-:S03]  /*5ecd0*/  IADD3 R110, P3, R110, R4, RZ ;  /* 0x000000046e6e7210 */ /* 0x008fc60007f7e0ff */
        /* <DEDUP_REMOVED lines=16> */
[----:B---3--:R-:W3:Y:S01]  /*5ede0*/  LDL.LU R104, [R1+0x22e8] ;  /* 0x0022e80001687983 */ /* 0x008ee20000300800 */
[----:B------:R-:W-:-:S03]  /*5edf0*/  IMAD.MOV.U32 R111, RZ, RZ, R105 ;  /* 0x000000ffff6f7224 */ /* 0x000fc600078e0069 */
[----:B------:R1:W-:Y:S04]  /*5ee00*/  STL [R1+0x22c4], R103 ;  /* 0x0022c46701007387 */ /* 0x0003e80000100800 */
[----:B----4-:R-:W4:Y:S04]  /*5ee10*/  LDL.LU R105, [R1+0x22e4] ;  /* 0x0022e40001697983 */ /* 0x010f280000300800 */
[----:B------:R1:W-:Y:S01]  /*5ee20*/  LDGSTS.E [R3+0x34000], desc[UR60][R110.64], P1 ;  /* 0x340000006e037fae */ /* 0x0003e2000892187c */
[----:B------:R-:W-:Y:S01]  /*5ee30*/  IADD3 R102, P0, R102, R4, RZ ;  /* 0x0000000466667210 */ /* 0x000fe20007f1e0ff */
[----:B-1----:R-:W-:Y:S01]  /*5ee40*/  IMAD.MOV.U32 R110, RZ, RZ, R11 ;  /* 0x000000ffff6e7224 */ /* 0x002fe200078e000b */
[----:B------:R-:W-:-:S02]  /*5ee50*/  MOV R111, R103 ;  /* 0x00000067006f7202 */ /* 0x000fc40000000f00 */
[----:B------:R-:W4:Y:S04]  /*5ee60*/  LDL.LU R103, [R1+0x22f0] ;  /* 0x0022f00001677983 */ /* 0x000f280000300800 */
[----:B------:R-:W4:Y:S04]  /*5ee70*/  LDL.LU R11, [R1+0x22f8] ;  /* 0x0022f800010b7983 */ /* 0x000f280000300800 */
[----:B------:R1:W-:Y:S04]  /*5ee80*/  LDGSTS.E [R3+0x38000], desc[UR60][R110.64], P1 ;  /* 0x380000006e037fae */ /* 0x0003e8000892187c */
[----:B------:R-:W-:Y:S01]  /*5ee90*/  STL [R1+0x22d0], R102 ;  /* 0x0022d06601007387 */ /* 0x000fe20000100800 */
[----:B-1----:R-:W-:-:S02]  /*5eea0*/  IMAD.MOV.U32 R110, RZ, RZ, R102 ;  /* 0x000000ffff6e7224 */ /* 0x002fc400078e0066 */
[----:B--2---:R-:W-:-:S04]  /*5eeb0*/  IMAD.X R106, R106, 0x1, R0, P0 ;  /* 0x000000016a6a7824 */ /* 0x004fc800000e0600 */
[----:B------:R-:W-:Y:S01]  /*5eec0*/  IMAD.MOV.U32 R111, RZ, RZ, R106 ;  /* 0x000000ffff6f7224 */ /* 0x000fe200078e006a */
[----:B------:R1:W-:Y:S01]  /*5eed0*/  STL [R1+0x22cc], R106 ;  /* 0x0022cc6a01007387 */ /* 0x0003e20000100800 */
[----:B------:R-:W-:-:S03]  /*5eee0*/  UISETP.GT.AND UP1, UPT, UR6, 0x71, UPT ;  /* 0x000000710600788c */ /* 0x000fc6000bf24270 */
[----:B------:R-:W-:Y:S04]  /*5eef0*/  LDGSTS.E [R3+0x3c000], desc[UR60][R110.64], P1 ;  /* 0x3c0000006e037fae */ /* 0x000fe8000892187c */
[----:B-1----:R-:W2:Y:S04]  /*5ef00*/  LDL.LU R106, [R1+0x22ec] ;  /* 0x0022ec00016a7983 */ /* 0x002ea80000300800 */
[----:B------:R-:W2:Y:S01]  /*5ef10*/  LDL.LU R102, [R1+0x22f4] ;  /* 0x0022f40001667983 */ /* 0x000ea20000300800 */
        /* <DEDUP_REMOVED lines=20> */
[----:B---3--:R-:W-:-:S04]  /*5f060*/  IADD3 R104, P1, R104, R4, RZ ;  /* 0x0000000468687210 */ /* 0x008fc80007f3e0ff */
[----:B----4-:R-:W-:Y:S01]  /*5f070*/  IADD3.X R105, R105, R0, RZ, P1, !PT ;  /* 0x0000000069697210 */ /* 0x010fe20000ffe4ff */
[----:B------:R3:W-:Y:S01]  /*5f080*/  STL [R1+0x22e8], R104 ;  /* 0x0022e86801007387 */ /* 0x0007e20000100800 */
[----:B-1----:R-:W-:-:S03]  /*5f090*/  IMAD.MOV.U32 R108, RZ, RZ, R104 ;  /* 0x000000ffff6c7224 */ /* 0x002fc600078e0068 */
[----:B------:R1:W-:Y:S01]  /*5f0a0*/  STL [R1+0x22e4], R105 ;  /* 0x0022e46901007387 */ /* 0x0003e20000100800 */
[----:B------:R-:W-:-:S03]  /*5f0b0*/  IMAD.MOV.U32 R109, RZ, RZ, R105 ;  /* 0x000000ffff6d7224 */ /* 0x000fc600078e0069 */
[----:B---3--:R-:W3:Y:S04]  /*5f0c0*/  LDL.LU R104, [R1+0x230c] ;  /* 0x00230c0001687983 */ /* 0x008ee80000300800 */
[----:B------:R4:W-:Y:S01]  /*5f0d0*/  LDGSTS.E [R3+0x38004], desc[UR60][R108.64], P0 ;  /* 0x380040006c037fae */ /* 0x0009e2000812187c */
[----:B------:R-:W-:-:S03]  /*5f0e0*/  IADD3 R103, P2, R103, R4, RZ ;  /* 0x0000000467677210 */ /* 0x000fc60007f5e0ff */
[----:B-1----:R-:W3:Y:S01]  /*5f0f0*/  LDL.LU R105, [R1+0x2318] ;  /* 0x0023180001697983 */ /* 0x002ee20000300800 */
[----:B------:R-:W-:-:S03]  /*5f100*/  IADD3 R11, P3, R11, R4, RZ ;  /* 0x000000040b0b7210 */ /* 0x000fc60007f7e0ff */
[----:B------:R-:W3:Y:S01]  /*5f110*/  LDL.LU R107, [R1+0x2320] ;  /* 0x00232000016b7983 */ /* 0x000ee20000300800 */
[----:B----4-:R-:W-:-:S03]  /*5f120*/  IMAD.MOV.U32 R108, RZ, RZ, R103 ;  /* 0x000000ffff6c7224 */ /* 0x010fc600078e0067 */
[----:B------:R1:W-:Y:S01]  /*5f130*/  STL [R1+0x22f0], R103 ;  /* 0x0022f06701007387 */ /* 0x0003e20000100800 */
[----:B--2---:R-:W-:Y:S01]  /*5f140*/  IMAD.X R106, R106, 0x1, R0, P2 ;  /* 0x000000016a6a7824 */ /* 0x004fe200010e0600 */
[----:B------:R-:W-:-:S03]  /*5f150*/  IADD3.X R102, R102, R0, RZ, P3, !PT ;  /* 0x0000000066667210 */ /* 0x000fc60001ffe4ff */
        /* <DEDUP_REMOVED lines=12> */
[----:B------:R-:W-:Y:S02]  /*5f220*/  ISETP.NE.U32.AND P1, PT, RZ, UR4, PT ;  /* 0x00000004ff007c0c */ /* 0x000fe4000bf25070 */
[----:B----4-:R-:W-:Y:S02]  /*5f230*/  MOV R102, R11 ;  /* 0x0000000b00667202 */ /* 0x010fe40000000f00 */
[----:B------:R-:W-:-:S09]  /*5f240*/  IADD3 R112, P0, R112, R4, RZ ;  /* 0x0000000470707210 */ /* 0x000fd20007f1e0ff */
[----:B------:R-:W-:Y:S04]  /*5f250*/  LDGSTS.E [R3+0x30008], desc[UR60][R102.64], P1 ;  /* 0x3000800066037fae */ /* 0x000fe8000892187c */
[----:B------:R-:W4:Y:S04]  /*5f260*/  LDL.LU R102, [R1+0x2328] ;  /* 0x0023280001667983 */ /* 0x000f280000300800 */
        /* <DEDUP_REMOVED lines=12> */
[----:B---3--:R-:W-:-:S03]  /*5f330*/  IMAD.X R104, R104, 0x1, R0, P0 ;  /* 0x0000000168687824 */ /* 0x008fc600000e0600 */
[----:B------:R-:W-:Y:S01]  /*5f340*/  STL [R1+0x2310], R9 ;  /* 0x0023100901007387 */ /* 0x000fe20000100800 */
[----:B-1----:R-:W-:Y:S01]  /*5f350*/  MOV R110, R9 ;  /* 0x00000009006e7202 */ /* 0x002fe20000000f00 */
[----:B------:R-:W-:Y:S02]  /*5f360*/  IMAD.MOV.U32 R111, RZ, RZ, R104 ;  /* 0x000000ffff6f7224 */ /* 0x000fe400078e0068 */
[----:B------:R1:W-:Y:S04]  /*5f370*/  STL [R1+0x230c], R104 ;  /* 0x00230c6801007387 */ /* 0x0003e80000100800 */
[----:B------:R-:W-:Y:S01]  /*5f380*/  LDGSTS.E [R3+0x3c008], desc[UR60][R110.64], P1 ;  /* 0x3c0080006e037fae */ /* 0x000fe2000892187c */
[-C--:B------:R-:W-:Y:S02]  /*5f390*/  IADD3 R105, P1, R105, R4.reuse, RZ ;  /* 0x0000000469697210 */ /* 0x080fe40007f3e0ff */
[----:B------:R-:W-:Y:S01]  /*5f3a0*/  IADD3 R107, P2, R107, R4, RZ ;  /* 0x000000046b6b7210 */ /* 0x000fe20007f5e0ff */
[----:B------:R-:W3:Y:S04]  /*5f3b0*/  LDL.LU R111, [R1+0x1734] ;  /* 0x00173400016f7983 */ /* 0x000ee80000300800 */
[----:B------:R-:W3:Y:S04]  /*5f3c0*/  LDL.LU R110, [R1+0x1738] ;  /* 0x00173800016e7983 */ /* 0x000ee80000300800 */
[----:B-1----:R-:W3:Y:S04]  /*5f3d0*/  LDL.LU R104, [R1+0x1740] ;  /* 0x0017400001687983 */ /* 0x002ee80000300800 */
[----:B------:R-:W3:Y:S04]  /*5f3e0*/  LDL.LU R9, [R1+0x1748] ;  /* 0x0017480001097983 */ /* 0x000ee80000300800 */
        /* <DEDUP_REMOVED lines=14> */
[----:B----4-:R-:W-:-:S04]  /*5f4d0*/  IADD3 R102, P1, R102, R4, RZ ;  /* 0x0000000466667210 */ /* 0x010fc80007f3e0ff */
        /* <DEDUP_REMOVED lines=17> */
[----:B----4-:R-:W-:Y:S02]  /*5f5f0*/  IMAD.MOV.U32 R107, RZ, RZ, R103 ;  /* 0x000000ffff6b7224 */ /* 0x010fe400078e0067 */
[----:B-1----:R-:W4:Y:S01]  /*5f600*/  LDL.LU R103, [R1+0x174c] ;  /* 0x00174c0001677983 */ /* 0x002f220000300800 */
[----:B------:R-:W-:Y:S01]  /*5f610*/  MOV R106, R11 ;  /* 0x0000000b006a7202 */ /* 0x000fe20000000f00 */
[----:B------:R-:W-:Y:S02]  /*5f620*/  USEL UR4, UR4, URZ, !UP0 ;  /* 0x0000003f04047287 */ /* 0x000fe4000c000000 */
[----:B------:R-:W4:Y:S04]  /*5f630*/  LDL.LU R109, [R1+0x1754] ;  /* 0x00175400016d7983 */ /* 0x000f280000300800 */
[----:B------:R1:W-:Y:S01]  /*5f640*/  LDGSTS.E [R3+0x3c00c], desc[UR60][R106.64], P0 ;  /* 0x3c00c0006a037fae */ /* 0x0003e2000812187c */
[----:B------:R-:W-:-:S03]  /*5f650*/  ISETP.NE.U32.AND P0, PT, RZ, UR4, PT ;  /* 0x00000004ff007c0c */ /* 0x000fc6000bf05070 */
[----:B------:R-:W4:Y:S01]  /*5f660*/  LDL.LU R106, [R1+0x1758] ;  /* 0x00175800016a7983 */ /* 0x000f220000300800 */
[----:B---3--:R-:W-:-:S03]  /*5f670*/  IADD3 R110, P1, R110, R4, RZ ;  /* 0x000000046e6e7210 */ /* 0x008fc60007f3e0ff */
[----:B------:R-:W3:Y:S04]  /*5f680*/  LDL.LU R107, [R1+0x175c] ;  /* 0x00175c00016b7983 */ /* 0x000ee80000300800 */
        /* <DEDUP_REMOVED lines=16> */
[----:B------:R-:W3:Y:S04]  /*5f790*/  LDL.LU R104, [R1+0x1768] ;  /* 0x0017680001687983 */ /* 0x000ee80000300800 */
[----:B------:R1:W-:Y:S04]  /*5f7a0*/  LDGSTS.E [R3+0x4000], desc[UR60][R110.64], P0 ;  /* 0x040000006e037fae */ /* 0x0003e8000812187c */
[----:B------:R1:W-:Y:S02]  /*5f7b0*/  STL [R1+0x1744], R105 ;  /* 0x0017446901007387 */ /* 0x0003e40000100800 */
[----:B-1----:R-:W-:-:S02]  /*5f7c0*/  IMAD.MOV.U32 R111, RZ, RZ, R105 ;  /* 0x000000ffff6f7224 */ /* 0x002fc400078e0069 */
[----:B------:R-:W3:Y:S01]  /*5f7d0*/  LDL.LU R105, [R1+0x1764] ;  /* 0x0017640001697983 */ /* 0x000ee20000300800 */
[----:B------:R-:W-:-:S03]  /*5f7e0*/  MOV R110, R9 ;  /* 0x00000009006e7202 */ /* 0x000fc60000000f00 */
[----:B------:R-:W3:Y:S04]  /*5f7f0*/  LDL.LU R108, [R1+0x1770] ;  /* 0x00177000016c7983 */ /* 0x000ee80000300800 */
[----:B------:R-:W3:Y:S01]  /*5f800*/  LDL.LU R9, [R1+0x1778] ;  /* 0x0017780001097983 */ /* 0x000ee20000300800 */
[----:B------:R-:W-:-:S03]  /*5f810*/  UISETP.GT.AND UP1, UPT, UR6, 0x15, UPT ;  /* 0x000000150600788c */ /* 0x000fc6000bf24270 */
        /* <DEDUP_REMOVED lines=13> */
[----:B-1----:R-:W3:Y:S03]  /*5f8f0*/  LDL.LU R103, [R1+0x1780] ;  /* 0x0017800001677983 */ /* 0x002ee60000300800 */
[----:B------:R-:W-:Y:S01]  /*5f900*/  IADD3.X R107, R107, R0, RZ, P2, !PT ;  /* 0x000000006b6b7210 */ /* 0x000fe200017fe4ff */
[----:B------:R-:W3:Y:S01]  /*5f910*/  LDL.LU R102, [R1+0x1788] ;  /* 0x0017880001667983 */ /* 0x000ee20000300800 */
[----:B------:R-:W-:Y:S01]  /*5f920*/  ISETP.NE.U32.AND P0, PT, RZ, UR4, PT ;  /* 0x00000004ff007c0c */ /* 0x000fe2000bf05070 */
[----:B------:R-:W-:Y:S02]  /*5f930*/  IMAD.MOV.U32 R113, RZ, RZ, R109 ;  /* 0x000000ffff717224 */ /* 0x000fe400078e006d */
[----:B------:R-:W-:Y:S01]  /*5f940*/  STL [R1+0x1758], R106 ;  /* 0x0017586a01007387 */ /* 0x000fe20000100800 */
[----:B------:R-:W-:-:S03]  /*5f950*/  IMAD.MOV.U32 R112, RZ, RZ, R106 ;  /* 0x000000ffff707224 */ /* 0x000fc600078e006a */
[----:B------:R1:W-:Y:S04]  /*5f960*/  STL [R1+0x1754], R109 ;  /* 0x0017546d01007387 */ /* 0x0003e80000100800 */
[----:B------:R1:W-:Y:S04]  /*5f970*/  STL [R1+0x1760], R11 ;  /* 0x0017600b01007387 */ /* 0x0003e80000100800 */
[----:B------:R1:W-:Y:S04]  /*5f980*/  LDGSTS.E [R3+0x4], desc[UR60][R112.64], P0 ;  /* 0x0000400070037fae */ /* 0x0003e8000812187c */
[----:B-1----:R-:W3:Y:S04]  /*5f990*/  LDL.LU R109, [R1+0x177c] ;  /* 0x00177c00016d7983 */ /* 0x002ee80000300800 */
[----:B------:R-:W-:Y:S04]  /*5f9a0*/  STL [R1+0x175c], R107 ;  /* 0x00175c6b01007387 */ /* 0x000fe80000100800 */
[----:B------:R-:W3:Y:S01]  /*5f9b0*/  LDL.LU R106, [R1+0x1784] ;  /* 0x00178400016a7983 */ /* 0x000ee20000300800 */
[----:B------:R-:W-:Y:S01]  /*5f9c0*/  IMAD.MOV.U32 R112, RZ, RZ, R11 ;  /* 0x000000ffff707224 */ /* 0x000fe200078e000b */
[----:B------:R-:W-:-:S02]  /*5f9d0*/  MOV R113, R107 ;  /* 0x0000006b00717202 */ /* 0x000fc40000000f00 */
[----:B------:R-:W3:Y:S04]  /*5f9e0*/  LDL.LU R11, [R1+0x1790] ;  /* 0x00179000010b7983 */ /* 0x000ee80000300800 */
[----:B------:R1:W-:Y:S01]  /*5f9f0*/  LDGSTS.E [R3+0x4004], desc[UR60][R112.64], P0 ;  /* 0x0400400070037fae */ /* 0x0003e2000812187c */
[----:B------:R-:W-:-:S05]  /*5fa00*/  IADD3 R104, P1, R104, R4, RZ ;  /* 0x0000000468687210 */ /* 0x000fca0007f3e0ff */
[----:B------:R-:W-:Y:S01]  /*5fa10*/  STL [R1+0x1768], R104 ;  /* 0x0017686801007387 */ /* 0x000fe20000100800 */
[----:B------:R-:W-:-:S04]  /*5fa20*/  IMAD.X R105, R105, 0x1, R0, P1 ;  /* 0x0000000169697824 */ /* 0x000fc800008e0600 */
[----:B-1----:R-:W-:Y:S01]  /*5fa30*/  IMAD.MOV.U32 R113, RZ, RZ, R105 ;  /* 0x000000ffff717224 */ /* 0x002fe200078e0069 */
[----:B------:R1:W-:Y:S04]  /*5fa40*/  STL [R1+0x1764], R105 ;  /* 0x0017646901007387 */ /* 0x0003e80000100800 */
[----:B-1----:R-:W3:Y:S01]  /*5fa50*/  LDL.LU R105, [R1+0x178c] ;  /* 0x00178c0001697983 */ /* 0x002ee20000300800 */
        /* <DEDUP_REMOVED lines=11> */
[----:B-1----:R-:W-:Y:S01]  /*5fb10*/  IMAD.MOV.U32 R112, RZ, RZ, R108 ;  /* 0x000000ffff707224 */ /* 0x002fe200078e006c */
[----:B--2---:R-:W-:-:S05]  /*5fb20*/  IADD3.X R110, R110, R0, RZ, P2, !PT ;  /* 0x000000006e6e7210 */ /* 0x004fca00017fe4ff */
[----:B------:R-:W-:Y:S02]  /*5fb30*/  IMAD.MOV.U32 R113, RZ, RZ, R110 ;  /* 0x000000ffff717224 */ /* 0x000fe400078e006e */
[----:B----4-:R-:W-:Y:S01]  /*5fb40*/  IMAD.X R111, R111, 0x1, R0, P3 ;  /* 0x000000016f6f7824 */ /* 0x010fe200018e0600 */
[----:B------:R1:W-:Y:S04]  /*5fb50*/  STL [R1+0x176c], R110 ;  /* 0x00176c6e01007387 */ /* 0x0003e80000100800 */
[----:B------:R2:W-:Y:S04]  /*5fb60*/  LDGSTS.E [R3+0xc004], desc[UR60][R112.64], P0 ;  /* 0x0c00400070037fae */ /* 0x0005e8000812187c */
[----:B------:R4:W-:Y:S01]  /*5fb70*/  STL [R1+0x1778], R9 ;  /* 0x0017780901007387 */ /* 0x0009e20000100800 */
[----:B---3--:R-:W-:-:S03]  /*5fb80*/  IADD3 R103, P0, R103, R4, RZ ;  /* 0x0000000467677210 */ /* 0x008fc60007f1e0ff */
[----:B------:R-:W-:Y:S01]  /*5fb90*/  STL [R1+0x1774], R111 ;  /* 0x0017746f01007387 */ /* 0x000fe20000100800 */
[----:B------:R-:W-:-:S03]  /*5fba0*/  IADD3 R102, P2, R102, R4, RZ ;  /* 0x0000000466667210 */ /* 0x000fc60007f5e0ff */
[----:B------:R-:W3:Y:S01]  /*5fbb0*/  LDL.LU R108, [R1+0x1794] ;  /* 0x00179400016c7983 */ /* 0x000ee20000300800 */
[----:B--2---:R-:W-:Y:S01]  /*5fbc0*/  MOV R112, R9 ;  /* 0x0000000900707202 */ /* 0x004fe20000000f00 */
[----:B------:R-:W-:Y:S02]  /*5fbd0*/  IMAD.MOV.U32 R113, RZ, RZ, R111 ;  /* 0x000000ffff717224 */ /* 0x000fe400078e006f */
[----:B-1----:R-:W2:Y:S04]  /*5fbe0*/  LDL.LU R110, [R1+0x179c] ;  /* 0x00179c00016e7983 */ /* 0x002ea80000300800 */
[----:B----4-:R-:W4:Y:S04]  /*5fbf0*/  LDL.LU R9, [R1+0x17a8] ;  /* 0x0017a80001097983 */ /* 0x010f280000300800 */
        /* <DEDUP_REMOVED lines=8> */
[----:B------:R-:W4:Y:S01]  /*5fc80*/  LDL.LU R103, [R1+0x17a4] ;  /* 0x0017a40001677983 */ /* 0x000f220000300800 */
[----:B------:R-:W-:Y:S01]  /*5fc90*/  IMAD.MOV.U32 R113, RZ, RZ, R109 ;  /* 0x000000ffff717224 */ /* 0x000fe200078e006d */
[----:B------:R-:W-:-:S04]  /*5fca0*/  IADD3 R11, P0, R11, R4, RZ ;  /* 0x000000040b0b7210 */ /* 0x000fc80007f1e0ff */
[----:B------:R1:W-:Y:S02]  /*5fcb0*/  LDGSTS.E [R3+0x4008], desc[UR60][R112.64], P1 ;  /* 0x0400800070037fae */ /* 0x0003e4000892187c */
[----:B-1----:R-:W-:Y:S02]  /*5fcc0*/  IMAD.MOV.U32 R113, RZ, RZ, R106 ;  /* 0x000000ffff717224 */ /* 0x002fe400078e006a */
[----:B------:R-:W-:Y:S01]  /*5fcd0*/  IMAD.MOV.U32 R112, RZ, RZ, R102 ;  /* 0x000000ffff707224 */ /* 0x000fe200078e0066 */
[----:B------:R-:W4:Y:S04]  /*5fce0*/  LDL.LU R106, [R1+0x17b0] ;  /* 0x0017b000016a7983 */ /* 0x000f280000300800 */
[----:B------:R-:W4:Y:S04]  /*5fcf0*/  LDL.LU R102, [R1+0x1b38] ;  /* 0x001b380001667983 */ /* 0x000f280000300800 */
[----:B------:R-:W-:Y:S01]  /*5fd00*/  STL [R1+0x1790], R11 ;  /* 0x0017900b01007387 */ /* 0x000fe20000100800 */
[----:B------:R-:W-:-:S03]  /*5fd10*/  UISETP.GT.AND UP1, UPT, UR6, 0x17, UPT ;  /* 0x000000170600788c */ /* 0x000fc6000bf24270 */
[----:B------:R1:W-:Y:S01]  /*5fd20*/  LDGSTS.E [R3+0x8008], desc[UR60][R112.64], P1 ;  /* 0x0800800070037fae */ /* 0x0003e2000892187c */
[----:B------:R-:W-:-:S05]  /*5fd30*/  IADD3.X R105, R105, R0, RZ, P0, !PT ;  /* 0x0000000069697210 */ /* 0x000fca00007fe4ff */
[----:B------:R1:W-:Y:S04]  /*5fd40*/  STL [R1+0x178c], R105 ;  /* 0x00178c6901007387 */ /* 0x0003e80000100800 */
[----:B------:R-:W4:Y:S04]  /*5fd50*/  LDL.LU R111, [R1+0x17ac] ;  /* 0x0017ac00016f7983 */ /* 0x000f280000300800 */
[----:B------:R-:W4:Y:S01]  /*5fd60*/  LDL.LU R109, [R1+0x1b34] ;  /* 0x001b3400016d7983 */ /* 0x000f220000300800 */
[----:B------:R-:W-:Y:S01]  /*5fd70*/  USEL UR4, URZ, 0x4, !UP1 ;  /* 0x000000043f047887 */ /* 0x000fe2000c800000 */
[----:B-1----:R-:W-:-:S02]  /*5fd80*/  IMAD.MOV.U32 R112, RZ, RZ, R11 ;  /* 0x000000ffff707224 */ /* 0x002fc400078e000b */
[----:B------:R-:W-:Y:S01]  /*5fd90*/  IMAD.MOV.U32 R113, RZ, RZ, R105 ;  /* 0x000000ffff717224 */ /* 0x000fe200078e0069 */
        /* <DEDUP_REMOVED lines=9> */
[----:B---3--:R-:W-:-:S04]  /*5fe30*/  IMAD.X R108, R108, 0x1, R0, P1 ;  /* 0x000000016c6c7824 */ /* 0x008fc800008e0600 */
[----:B------:R-:W-:Y:S01]  /*5fe40*/  IMAD.MOV.U32 R113, RZ, RZ, R108 ;  /* 0x000000ffff717224 */ /* 0x000fe200078e006c */
[----:B--2---:R-:W-:Y:S01]  /*5fe50*/  IADD3.X R110, R110, R0, RZ, P2, !PT ;  /* 0x000000006e6e7210 */ /* 0x004fe200017fe4ff */
[----:B------:R1:W-:Y:S01]  /*5fe60*/  STL [R1+0x1794], R108 ;  /* 0x0017946c01007387 */ /* 0x0003e20000100800 */
[----:B----4-:R-:W-:-:S03]  /*5fe70*/  IADD3 R9, P1, R9, R4, RZ ;  /* 0x0000000409097210 */ /* 0x010fc60007f3e0ff */
        /* <DEDUP_REMOVED lines=510> */
[----:B------:R1:W-:Y:S01]  /*61e60*/  STL [R1+0x17d0], R102 ;  /* 0x0017d06601007387 */ /* 0x0003e20000100800 */
[----:B------:R-:W-:Y:S01]  /*61e70*/  USEL UR4, URZ, 0x4, !UP1 ;  /* 0x000000043f047887 */ /* 0x000fe2000c800000 */
[----:B----4-:R-:W-:-:S05]  /*61e80*/  IMAD.X R103, R103, 0x1, R0, P1 ;  /* 0x0000000167677824 */ /* 0x010fca00008e0600 */
[----:B------:R3:W-:Y:S04]  /*61e90*/  STL [R1+0x17cc], R103 ;  /* 0x0017cc6701007387 */ /* 0x0007e80000100800 */
[----:B------:R-:W4:Y:S01]  /*61ea0*/  LDL.LU R110, [R1+0x17ec] ;  /* 0x0017ec00016e7983 */ /* 0x000f220000300800 */
        /* <DEDUP_REMOVED lines=8> */
[----:B---3--:R-:W3:Y:S01]  /*61f30*/  LDL.LU R103, [R1+0x1808] ;  /* 0x0018080001677983 */ /* 0x008ee20000300800 */
[----:B------:R-:W-:-:S03]  /*61f40*/  IMAD.X R107, R107, 0x1, R0, P2 ;  /* 0x000000016b6b7824 */ /* 0x000fc600010e0600 */
[----:B------:R-:W-:Y:S01]  /*61f50*/  STL [R1+0x17d8], R106 ;  /* 0x0017d86a01007387 */ /* 0x000fe20000100800 */
[----:B------:R-:W-:-:S03]  /*61f60*/  IMAD.MOV.U32 R113, RZ, RZ, R109 ;  /* 0x000000ffff717224 */ /* 0x000fc600078e006d */
[----:B------:R1:W-:Y:S01]  /*61f70*/  STL [R1+0x17d4], R109 ;  /* 0x0017d46d01007387 */ /* 0x0003e20000100800 */
[----:B------:R-:W-:-:S03]  /*61f80*/  IMAD.MOV.U32 R112, RZ, RZ, R106 ;  /* 0x000000ffff707224 */ /* 0x000fc600078e006a */
[----:B------:R1:W-:Y:S04]  /*61f90*/  STL [R1+0x17e0], R9 ;  /* 0x0017e00901007387 */ /* 0x0003e80000100800 */
[----:B------:R1:W-:Y:S04]  /*61fa0*/  LDGSTS.E [R3+0x4], desc[UR60][R112.64], P0 ;  /* 0x0000400070037fae */ /* 0x0003e8000812187c */
[----:B-1----:R-:W3:Y:S04]  /*61fb0*/  LDL.LU R109, [R1+0x17fc] ;  /* 0x0017fc00016d7983 */ /* 0x002ee80000300800 */
[----:B------:R-:W-:Y:S04]  /*61fc0*/  STL [R1+0x17dc], R107 ;  /* 0x0017dc6b01007387 */ /* 0x000fe80000100800 */
[----:B------:R-:W3:Y:S01]  /*61fd0*/  LDL.LU R106, [R1+0x1804] ;  /* 0x00180400016a7983 */ /* 0x000ee20000300800 */
[----:B------:R-:W-:Y:S01]  /*61fe0*/  MOV R112, R9 ;  /* 0x0000000900707202 */ /* 0x000fe20000000f00 */
[----:B------:R-:W-:-:S02]  /*61ff0*/  IMAD.MOV.U32 R113, RZ, RZ, R107 ;  /* 0x000000ffff717224 */ /* 0x000fc400078e006b */
[----:B------:R-:W3:Y:S04]  /*62000*/  LDL.LU R9, [R1+0x1810] ;  /* 0x0018100001097983 */ /* 0x000ee80000300800 */
[----:B------:R1:W-:Y:S01]  /*62010*/  LDGSTS.E [R3+0x4004], desc[UR60][R112.64], P0 ;  /* 0x0400400070037fae */ /* 0x0003e2000812187c */
[----:B------:R-:W-:-:S05]  /*62020*/  IADD3 R104, P1, R104, R4, RZ ;  /* 0x0000000468687210 */ /* 0x000fca0007f3e0ff */
[----:B------:R-:W-:Y:S01]  /*62030*/  STL [R1+0x17e8], R104 ;  /* 0x0017e86801007387 */ /* 0x000fe20000100800 */
[----:B------:R-:W-:-:S05]  /*62040*/  IMAD.X R105, R105, 0x1, R0, P1 ;  /* 0x0000000169697824 */ /* 0x000fca00008e0600 */
[----:B------:R1:W-:Y:S02]  /*62050*/  STL [R1+0x17e4], R105 ;  /* 0x0017e46901007387 */ /* 0x0003e40000100800 */
[----:B-1----:R-:W-:Y:S02]  /*62060*/  MOV R113, R105 ;  /* 0x0000006900717202 */ /* 0x002fe40000000f00 */
        /* <DEDUP_REMOVED lines=13> */
[--C-:B----4-:R-:W-:Y:S02]  /*62140*/  IMAD.X R110, R110, 0x1, R0.reuse, P2 ;  /* 0x000000016e6e7824 */ /* 0x110fe400010e0600 */
[----:B------:R-:W-:-:S03]  /*62150*/  IMAD.X R111, R111, 0x1, R0, P3 ;  /* 0x000000016f6f7824 */ /* 0x000fc600018e0600 */
[----:B------:R-:W-:Y:S01]  /*62160*/  MOV R113, R110 ;  /* 0x0000006e00717202 */ /* 0x000fe20000000f00 */
[----:B------:R1:W-:Y:S04]  /*62170*/  STL [R1+0x17ec], R110 ;  /* 0x0017ec6e01007387 */ /* 0x0003e80000100800 */
[----:B------:R4:W-:Y:S04]  /*62180*/  STL [R1+0x17f8], R11 ;  /* 0x0017f80b01007387 */ /* 0x0009e80000100800 */
[----:B------:R1:W-:Y:S04]  /*62190*/  LDGSTS.E [R3+0xc004], desc[UR60][R112.64], P0 ;  /* 0x0c00400070037fae */ /* 0x0003e8000812187c */
[----:B------:R-:W-:Y:S01]  /*621a0*/  STL [R1+0x17f4], R111 ;  /* 0x0017f46f01007387 */ /* 0x000fe20000100800 */
[----:B--2---:R-:W-:-:S03]  /*621b0*/  IADD3 R102, P0, R102, R4, RZ ;  /* 0x0000000466667210 */ /* 0x004fc60007f1e0ff */
[----:B------:R-:W2:Y:S01]  /*621c0*/  LDL.LU R108, [R1+0x1814] ;  /* 0x00181400016c7983 */ /* 0x000ea20000300800 */
[----:B---3--:R-:W-:Y:S01]  /*621d0*/  IADD3 R103, P2, R103, R4, RZ ;  /* 0x0000000467677210 */ /* 0x008fe20007f5e0ff */
[----:B-1----:R-:W-:Y:S02]  /*621e0*/  IMAD.MOV.U32 R112, RZ, RZ, R11 ;  /* 0x000000ffff707224 */ /* 0x002fe400078e000b */
[----:B------:R-:W3:Y:S01]  /*621f0*/  LDL.LU R110, [R1+0x181c] ;  /* 0x00181c00016e7983 */ /* 0x000ee20000300800 */
[----:B------:R-:W-:-:S03]  /*62200*/  IMAD.MOV.U32 R113, RZ, RZ, R111 ;  /* 0x000000ffff717224 */ /* 0x000fc600078e006f */
[----:B----4-:R-:W4:Y:S04]  /*62210*/  LDL.LU R11, [R1+0x1828] ;  /* 0x00182800010b7983 */ /* 0x010f280000300800 */
        /* <DEDUP_REMOVED lines=8> */
[----:B------:R-:W4:Y:S01]  /*622a0*/  LDL.LU R102, [R1+0x1824] ;  /* 0x0018240001667983 */ /* 0x000f220000300800 */
[----:B------:R-:W-:Y:S01]  /*622b0*/  IMAD.MOV.U32 R113, RZ, RZ, R109 ;  /* 0x000000ffff717224 */ /* 0x000fe200078e006d */
[----:B------:R-:W-:-:S04]  /*622c0*/  IADD3 R9, P0, R9, R4, RZ ;  /* 0x0000000409097210 */ /* 0x000fc80007f1e0ff */
[----:B------:R1:W-:Y:S02]  /*622d0*/  LDGSTS.E [R3+0x4008], desc[UR60][R112.64], P1 ;  /* 0x0400800070037fae */ /* 0x0003e4000892187c */
[----:B-1----:R-:W-:Y:S01]  /*622e0*/  MOV R113, R106 ;  /* 0x0000006a00717202 */ /* 0x002fe20000000f00 */
[----:B------:R-:W-:Y:S01]  /*622f0*/  IMAD.MOV.U32 R112, RZ, RZ, R103 ;  /* 0x000000ffff707224 */ /* 0x000fe200078e0067 */
[----:B------:R-:W4:Y:S04]  /*62300*/  LDL.LU R106, [R1+0x1830] ;  /* 0x00183000016a7983 */ /* 0x000f280000300800 */
        /* <DEDUP_REMOVED lines=19> */
[----:B-1----:R-:W-:Y:S01]  /*62440*/  IMAD.MOV.U32 R112, RZ, RZ, R107 ;  /* 0x000000ffff707224 */ /* 0x002fe200078e006b */
[----:B--2---:R-:W-:-:S05]  /*62450*/  IADD3.X R108, R108, R0, RZ, P1, !PT ;  /* 0x000000006c6c7210 */ /* 0x004fca0000ffe4ff */
[----:B------:R-:W-:Y:S01]  /*62460*/  IMAD.MOV.U32 R113, RZ, RZ, R108 ;  /* 0x000000ffff717224 */ /* 0x000fe200078e006c */
[----:B------:R1:W-:Y:S01]  /*62470*/  STL [R1+0x1814], R108 ;  /* 0x0018146c01007387 */ /* 0x0003e20000100800 */
[----:B---3--:R-:W-:Y:S01]  /*62480*/  IMAD.X R110, R110, 0x1, R0, P2 ;  /* 0x000000016e6e7824 */ /* 0x008fe200010e0600 */
[----:B----4-:R-:W-:Y:S02]  /*62490*/  IADD3 R11, P1, R11, R4, RZ ;  /* 0x000000040b0b7210 */ /* 0x010fe40007f3e0ff */
        /* <DEDUP_REMOVED lines=294> */
[----:B--2---:R-:W2:Y:S04]  /*63700*/  LDL.LU R102, [R1+0x23c0] ;  /* 0x0023c00001667983 */ /* 0x004ea80000300800 */
[----:B------:R-:W2:Y:S04]  /*63710*/  LDL.LU R104, [R1+0x23c4] ;  /* 0x0023c40001687983 */ /* 0x000ea80000300800 */
        /* <DEDUP_REMOVED lines=37> */
[----:B--2---:R-:W-:-:S03]  /*63970*/  IADD3 R102, P0, R102, R4, RZ ;  /* 0x0000000466667210 */ /* 0x004fc60007f1e0ff */
[----:B------:R1:W-:Y:S02]  /*63980*/  STL [R1+0x23b8], R110 ;  /* 0x0023b86e01007387 */ /* 0x0003e40000100800 */
[----:B------:R-:W-:Y:S02]  /*63990*/  IMAD.X R105, R105, 0x1, R0, P0 ;  /* 0x0000000169697824 */ /* 0x000fe400000e0600 */
[----:B------:R2:W-:Y:S01]  /*639a0*/  STL [R1+0x23b4], R111 ;  /* 0x0023b46f01007387 */ /* 0x0005e20000100800 */
[----:B------:R-:W-:-:S03]  /*639b0*/  IADD3 R11, P2, R11, R4, RZ ;  /* 0x000000040b0b7210 */ /* 0x000fc60007f5e0ff */
[----:B------:R1:W-:Y:S04]  /*639c0*/  LDGSTS.E [R3+0x30000], desc[UR60][R110.64], P1 ;  /* 0x300000006e037fae */ /* 0x0003e8000892187c */
[----:B------:R3:W-:Y:S01]  /*639d0*/  STL [R1+0x23c0], R102 ;  /* 0x0023c06601007387 */ /* 0x0007e20000100800 */
[----:B------:R-:W-:-:S03]  /*639e0*/  IMAD.X R104, R104, 0x1, R0, P2 ;  /* 0x0000000168687824 */ /* 0x000fc600010e0600 */
[----:B------:R-:W-:Y:S01]  /*639f0*/  STL [R1+0x23bc], R105 ;  /* 0x0023bc6901007387 */ /* 0x000fe20000100800 */
[----:B-1----:R-:W-:Y:S01]  /*63a00*/  IMAD.MOV.U32 R110, RZ, RZ, R102 ;  /* 0x000000ffff6e7224 */ /* 0x002fe200078e0066 */
[----:B--2---:R-:W-:Y:S02]  /*63a10*/  MOV R111, R105 ;  /* 0x00000069006f7202 */ /* 0x004fe40000000f00 */
[----:B------:R-:W-:Y:S04]  /*63a20*/  STL [R1+0x23c8], R11 ;  /* 0x0023c80b01007387 */ /* 0x000fe80000100800 */
[----:B---3--:R-:W2:Y:S04]  /*63a30*/  LDL.LU R102, [R1+0x23e8] ;  /* 0x0023e80001667983 */ /* 0x008ea80000300800 */
[----:B------:R1:W-:Y:S04]  /*63a40*/  LDGSTS.E [R3+0x34000], desc[UR60][R110.64], P1 ;  /* 0x340000006e037fae */ /* 0x0003e8000892187c */
[----:B------:R3:W-:Y:S01]  /*63a50*/  STL [R1+0x23c4], R104 ;  /* 0x0023c46801007387 */ /* 0x0007e20000100800 */
[----:B-1----:R-:W-:-:S03]  /*63a60*/  IMAD.MOV.U32 R111, RZ, RZ, R104 ;  /* 0x000000ffff6f7224 */ /* 0x002fc600078e0068 */
[----:B---3--:R-:W3:Y:S01]  /*63a70*/  LDL.LU R104, [R1+0x23e4] ;  /* 0x0023e40001687983 */ /* 0x008ee20000300800 */
[----:B------:R-:W-:Y:S01]  /*63a80*/  IADD3 R103, P0, R103, R4, RZ ;  /* 0x0000000467677210 */ /* 0x000fe20007f1e0ff */
        /* <DEDUP_REMOVED lines=10> */
[----:B------:R4:W-:Y:S04]  /*63b30*/  LDGSTS.E [R3+0x3c000], desc[UR60][R110.64], P1 ;  /* 0x3c0000006e037fae */ /* 0x0009e8000892187c */
[----:B-1----:R-:W3:Y:S04]  /*63b40*/  LDL.LU R106, [R1+0x23ec] ;  /* 0x0023ec00016a7983 */ /* 0x002ee80000300800 */
[----:B------:R-:W3:Y:S01]  /*63b50*/  LDL.LU R103, [R1+0x23f4] ;  /* 0x0023f40001677983 */ /* 0x000ee20000300800 */
[----:B------:R-:W-:-:S04]  /*63b60*/  USEL UR4, URZ, 0x4, !UP1 ;  /* 0x000000043f047887 */ /* 0x000fc8000c800000 */
[----:B------:R-:W-:Y:S01]  /*63b70*/  USEL UR4, UR4, URZ, !UP0 ;  /* 0x0000003f04047287 */ /* 0x000fe2000c000000 */
[----:B------:R-:W-:-:S05]  /*63b80*/  IADD3 R108, P1, R108, R4, RZ ;  /* 0x000000046c6c7210 */ /* 0x000fca0007f3e0ff */
[----:B------:R-:W-:Y:S01]  /*63b90*/  ISETP.NE.U32.AND P0, PT, RZ, UR4, PT ;  /* 0x00000004ff007c0c */ /* 0x000fe2000bf05070 */
[--C-:B------:R-:W-:Y:S01]  /*63ba0*/  IMAD.X R109, R109, 0x1, R0.reuse, P1 ;  /* 0x000000016d6d7824 */ /* 0x100fe200008e0600 */
[----:B------:R-:W-:Y:S01]  /*63bb0*/  IADD3 R9, P2, R9, R4, RZ ;  /* 0x0000000409097210 */ /* 0x000fe20007f5e0ff */
[----:B------:R-:W-:Y:S04]  /*63bc0*/  STL [R1+0x23d8], R108 ;  /* 0x0023d86c01007387 */ /* 0x000fe80000100800 */
[----:B------:R-:W-:Y:S01]  /*63bd0*/  IMAD.X R107, R107, 0x1, R0, P2 ;  /* 0x000000016b6b7824 */ /* 0x000fe200010e0600 */
[----:B------:R1:W-:Y:S01]  /*63be0*/  STL [R1+0x23d4], R109 ;  /* 0x0023d46d01007387 */ /* 0x0003e20000100800 */
[----:B----4-:R-:W-:-:S03]  /*63bf0*/  MOV R110, R9 ;  /* 0x00000009006e7202 */ /* 0x010fc60000000f00 */
[----:B------:R4:W-:Y:S01]  /*63c00*/  STL [R1+0x23e0], R9 ;  /* 0x0023e00901007387 */ /* 0x0009e20000100800 */
[----:B------:R-:W-:-:S03]  /*63c10*/  IMAD.MOV.U32 R111, RZ, RZ, R107 ;  /* 0x000000ffff6f7224 */ /* 0x000fc600078e006b */
[----:B------:R-:W-:Y:S04]  /*63c20*/  STL [R1+0x23dc], R107 ;  /* 0x0023dc6b01007387 */ /* 0x000fe80000100800 */
[----:B------:R-:W3:Y:S04]  /*63c30*/  LDL.LU R112, [R1+0x2400] ;  /* 0x0024000001707983 */ /* 0x000ee80000300800 */
[----:B------:R-:W-:Y:S04]  /*63c40*/  LDGSTS.E [R3+0x30004], desc[UR60][R108.64], P0 ;  /* 0x300040006c037fae */ /* 0x000fe8000812187c */
[----:B------:R-:W-:Y:S04]  /*63c50*/  LDGSTS.E [R3+0x34004], desc[UR60][R110.64], P0 ;  /* 0x340040006e037fae */ /* 0x000fe8000812187c */
[----:B-1----:R-:W3:Y:S04]  /*63c60*/  LDL.LU R109, [R1+0x2408] ;  /* 0x00240800016d7983 */ /* 0x002ee80000300800 */
[----:B------:R-:W3:Y:S04]  /*63c70*/  LDL.LU R113, [R1+0x23fc] ;  /* 0x0023fc0001717983 */ /* 0x000ee80000300800 */
[----:B------:R-:W3:Y:S04]  /*63c80*/  LDL.LU R110, [R1+0x2404] ;  /* 0x00240400016e7983 */ /* 0x000ee80000300800 */
[----:B----4-:R-:W4:Y:S01]  /*63c90*/  LDL.LU R9, [R1+0x2410] ;  /* 0x0024100001097983 */ /* 0x010f220000300800 */
[----:B--2---:R-:W-:-:S05]  /*63ca0*/  IADD3 R102, P1, R102, R4, RZ ;  /* 0x0000000466667210 */ /* 0x004fca0007f3e0ff */
[----:B------:R1:W-:Y:S01]  /*63cb0*/  STL [R1+0x23e8], R102 ;  /* 0x0023e86601007387 */ /* 0x0003e20000100800 */
[----:B------:R-:W-:Y:S02]  /*63cc0*/  IMAD.MOV.U32 R114, RZ, RZ, R102 ;  /* 0x000000ffff727224 */ /* 0x000fe400078e0066 */
[----:B---3--:R-:W-:-:S05]  /*63cd0*/  IMAD.X R104, R104, 0x1, R0, P1 ;  /* 0x0000000168687824 */ /* 0x008fca00008e0600 */
[----:B------:R2:W-:Y:S01]  /*63ce0*/  STL [R1+0x23e4], R104 ;  /* 0x0023e46801007387 */ /* 0x0005e20000100800 */
[----:B------:R-:W-:-:S03]  /*63cf0*/  IADD3 R105, P2, R105, R4, RZ ;  /* 0x0000000469697210 */ /* 0x000fc60007f5e0ff */
[----:B-1----:R-:W3:Y:S01]  /*63d00*/  LDL.LU R102, [R1+0x240c] ;  /* 0x00240c0001667983 */ /* 0x002ee20000300800 */
[----:B------:R-:W-:Y:S02]  /*63d10*/  MOV R115, R104 ;  /* 0x0000006800737202 */ /* 0x000fe40000000f00 */
[----:B------:R-:W-:Y:S01]  /*63d20*/  IADD3 R11, P3, R11, R4, RZ ;  /* 0x000000040b0b7210 */ /* 0x000fe20007f7e0ff */
[----:B--2---:R-:W2:Y:S04]  /*63d30*/  LDL.LU R104, [R1+0x2418] ;  /* 0x0024180001687983 */ /* 0x004ea80000300800 */
[----:B------:R-:W2:Y:S04]  /*63d40*/  LDL.LU R108, [R1+0x2420] ;  /* 0x00242000016c7983 */ /* 0x000ea80000300800 */
[----:B------:R-:W-:Y:S04]  /*63d50*/  STL [R1+0x23f0], R105 ;  /* 0x0023f06901007387 */ /* 0x000fe80000100800 */
[----:B------:R1:W-:Y:S01]  /*63d60*/  LDGSTS.E [R3+0x38004], desc[UR60][R114.64], P0 ;  /* 0x3800400072037fae */ /* 0x0003e2000812187c */
[----:B------:R-:W-:-:S04]  /*63d70*/  IMAD.X R106, R106, 0x1, R0, P2 ;  /* 0x000000016a6a7824 */ /* 0x000fc800010e0600 */
[----:B------:R-:W-:Y:S01]  /*63d80*/  IMAD.MOV.U32 R107, RZ, RZ, R106 ;  /* 0x000000ffff6b7224 */ /* 0x000fe200078e006a */
[----:B------:R1:W-:Y:S01]  /*63d90*/  STL [R1+0x23ec], R106 ;  /* 0x0023ec6a01007387 */ /* 0x0003e20000100800 */
[----:B------:R-:W-:-:S03]  /*63da0*/  IMAD.X R103, R103, 0x1, R0, P3 ;  /* 0x0000000167677824 */ /* 0x000fc600018e0600 */
[----:B------:R1:W-:Y:S02]  /*63db0*/  STL [R1+0x23f8], R11 ;  /* 0x0023f80b01007387 */ /* 0x0003e40000100800 */
[----:B-1----:R-:W-:Y:S02]  /*63dc0*/  MOV R106, R105 ;  /* 0x00000069006a7202 */ /* 0x002fe40000000f00 */
[----:B------:R1:W-:Y:S04]  /*63dd0*/  STL [R1+0x23f4], R103 ;  /* 0x0023f46701007387 */ /* 0x0003e80000100800 */
[----:B------:R-:W-:Y:S04]  /*63de0*/  LDGSTS.E [R3+0x3c004], desc[UR60][R106.64], P0 ;  /* 0x3c0040006a037fae */ /* 0x000fe8000812187c */
[----:B------:R-:W2:Y:S04]  /*63df0*/  LDL.LU R107, [R1+0x2414] ;  /* 0x00241400016b7983 */ /* 0x000ea80000300800 */
[----:B------:R-:W2:Y:S01]  /*63e00*/  LDL.LU R111, [R1+0x241c] ;  /* 0x00241c00016f7983 */ /* 0x000ea20000300800 */
[----:B------:R-:W-:Y:S01]  /*63e10*/  UISETP.GT.AND UP1, UPT, UR6, 0x7a, UPT ;  /* 0x0000007a0600788c */ /* 0x000fe2000bf24270 */
[----:B------:R-:W-:-:S02]  /*63e20*/  IMAD.MOV.U32 R114, RZ, RZ, R11 ;  /* 0x000000ffff727224 */ /* 0x000fc400078e000b */
[----:B------:R-:W2:Y:S01]  /*63e30*/  LDL.LU R106, [R1+0x2424] ;  /* 0x00242400016a7983 */ /* 0x000ea20000300800 */
[----:B------:R-:W-:Y:S01]  /*63e40*/  USEL UR4, URZ, 0x4, !UP1 ;  /* 0x000000043f047887 */ /* 0x000fe2000c800000 */
[----:B------:R-:W-:Y:S02]  /*63e50*/  IMAD.MOV.U32 R115, RZ, RZ, R103 ;  /* 0x000000ffff737224 */ /* 0x000fe400078e0067 */
[----:B------:R-:W2:Y:S01]  /*63e60*/  LDL.LU R11, [R1+0x2428] ;  /* 0x00242800010b7983 */ /* 0x000ea20000300800 */
[----:B------:R-:W-:-:S03]  /*63e70*/  USEL UR4, UR4, URZ, !UP0 ;  /* 0x0000003f04047287 */ /* 0x000fc6000c000000 */
[----:B------:R-:W2:Y:S03]  /*63e80*/  LDL.LU R105, [R1+0x242c] ;  /* 0x00242c0001697983 */ /* 0x000ea60000300800 */
[----:B------:R-:W-:Y:S01]  /*63e90*/  ISETP.NE.U32.AND P1, PT, RZ, UR4, PT ;  /* 0x00000004ff007c0c */ /* 0x000fe2000bf25070 */
[----:B-1----:R-:W2:Y:S01]  /*63ea0*/  LDL.LU R103, [R1+0x2430] ;  /* 0x0024300001677983 */ /* 0x002ea20000300800 */
[-C--:B------:R-:W-:Y:S02]  /*63eb0*/  IADD3 R112, P0, R112, R4.reuse, RZ ;  /* 0x0000000470707210 */ /* 0x080fe40007f1e0ff */
[----:B------:R-:W-:-:S03]  /*63ec0*/  IADD3 R109, P2, R109, R4, RZ ;  /* 0x000000046d6d7210 */ /* 0x000fc60007f5e0ff */
[----:B------:R-:W-:Y:S01]  /*63ed0*/  IMAD.X R113, R113, 0x1, R0, P0 ;  /* 0x0000000171717824 */ /* 0x000fe200000e0600 */
[----:B------:R1:W-:Y:S01]  /*63ee0*/  STL [R1+0x2400], R112 ;  /* 0x0024007001007387 */ /* 0x0003e20000100800 */
[----:B------:R-:W-:-:S03]  /*63ef0*/  IADD3.X R110, R110, R0, RZ, P2, !PT ;  /* 0x000000006e6e7210 */ /* 0x000fc600017fe4ff */
[----:B------:R1:W-:Y:S01]  /*63f00*/  STL [R1+0x23fc], R113 ;  /* 0x0023fc7101007387 */ /* 0x0003e20000100800 */
[----:B----4-:R-:W-:-:S03]  /*63f10*/  IADD3 R9, P0, R9, R4, RZ ;  /* 0x0000000409097210 */ /* 0x010fc60007f1e0ff */
[----:B------:R-:W-:Y:S04]  /*63f20*/  LDGSTS.E [R3+0x30008], desc[UR60][R114.64], P1 ;  /* 0x3000800072037fae */ /* 0x000fe8000892187c */
[----:B------:R1:W-:Y:S02]  /*63f30*/  LDGSTS.E [R3+0x34008], desc[UR60][R112.64], P1 ;  /* 0x3400800070037fae */ /* 0x0003e4000892187c */
[----:B-1----:R-:W-:Y:S02]  /*63f40*/  IMAD.MOV.U32 R112, RZ, RZ, R109 ;  /* 0x000000ffff707224 */ /* 0x002fe400078e006d */
[----:B------:R-:W-:Y:S01]  /*63f50*/  IMAD.MOV.U32 R113, RZ, RZ, R110 ;  /* 0x000000ffff717224 */ /* 0x000fe200078e006e */
[----:B------:R-:W-:Y:S04]  /*63f60*/  STL [R1+0x2408], R109 ;  /* 0x0024086d01007387 */ /* 0x000fe80000100800 */
[----:B------:R1:W-:Y:S04]  /*63f70*/  LDGSTS.E [R3+0x38008], desc[UR60][R112.64], P1 ;  /* 0x3800800070037fae */ /* 0x0003e8000892187c */
[----:B------:R4:W-:Y:S01]  /*63f80*/  STL [R1+0x2404], R110 ;  /* 0x0024046e01007387 */ /* 0x0009e20000100800 */
[----:B-1----:R-:W-:-:S03]  /*63f90*/  MOV R112, R9 ;  /* 0x0000000900707202 */ /* 0x002fc60000000f00 */
[----:B------:R-:W-:Y:S01]  /*63fa0*/  STL [R1+0x2410], R9 ;  /* 0x0024100901007387 */ /* 0x000fe20000100800 */
[----:B---3--:R-:W-:-:S04]  /*63fb0*/  IMAD.X R102, R102, 0x1, R0, P0 ;  /* 0x0000000166667824 */ /* 0x008fc800000e0600 */
[----:B------:R-:W-:Y:S01]  /*63fc0*/  IMAD.MOV.U32 R113, RZ, RZ, R102 ;  /* 0x000000ffff717224 */ /* 0x000fe200078e0066 */
[----:B------:R1:W-:Y:S04]  /*63fd0*/  STL [R1+0x240c], R102 ;  /* 0x00240c6601007387 */ /* 0x0003e80000100800 */
[----:B------:R3:W-:Y:S01]  /*63fe0*/  LDGSTS.E [R3+0x3c008], desc[UR60][R112.64], P1 ;  /* 0x3c00800070037fae */ /* 0x0007e2000892187c */
[-C--:B--2---:R-:W-:Y:S02]  /*63ff0*/  IADD3 R104, P1, R104, R4.reuse, RZ ;  /* 0x0000000468687210 */ /* 0x084fe40007f3e0ff */
[----:B------:R-:W-:Y:S01]  /*64000*/  IADD3 R108, P2, R108, R4, RZ ;  /* 0x000000046c6c7210 */ /* 0x000fe20007f5e0ff */
[----:B----4-:R-:W2:Y:S04]  /*64010*/  LDL.LU R110, [R1+0x1834] ;  /* 0x00183400016e7983 */ /* 0x010ea80000300800 */
[----:B------:R-:W4:Y:S04]  /*64020*/  LDL.LU R109, [R1+0x1838] ;  /* 0x00183800016d7983 */ /* 0x000f280000300800 */
[----:B-1----:R-:W2:Y:S04]  /*64030*/  LDL.LU R102, [R1+0x1840] ;  /* 0x0018400001667983 */ /* 0x002ea80000300800 */
[----:B------:R-:W2:Y:S04]  /*64040*/  LDL.LU R9, [R1+0x1848] ;  /* 0x0018480001097983 */ /* 0x000ea80000300800 */
[----:B------:R-:W-:Y:S01]  /*64050*/  STL [R1+0x2418], R104 ;  /* 0x0024186801007387 */ /* 0x000fe20000100800 */
[----:B---3--:R-:W-:Y:S01]  /*64060*/  MOV R112, R104 ;  /* 0x0000006800707202 */ /* 0x008fe20000000f00 */
[----:B------:R-:W-:-:S02]  /*64070*/  IMAD.X R107, R107, 0x1, R0, P1 ;  /* 0x000000016b6b7824 */ /* 0x000fc400008e0600 */
[----:B------:R-:W-:-:S03]  /*64080*/  IMAD.X R111, R111, 0x1, R0, P2 ;  /* 0x000000016f6f7824 */ /* 0x000fc600010e0600 */
[----:B------:R1:W-:Y:S01]  /*64090*/  STL [R1+0x2414], R107 ;  /* 0x0024146b01007387 */ /* 0x0003e20000100800 */
[----:B------:R-:W-:-:S03]  /*640a0*/  IMAD.MOV.U32 R113, RZ, RZ, R107 ;  /* 0x000000ffff717224 */ /* 0x000fc600078e006b */
[----:B------:R-:W-:Y:S04]  /*640b0*/  STL [R1+0x2420], R108 ;  /* 0x0024206c01007387 */ /* 0x000fe80000100800 */
[----:B------:R-:W-:Y:S04]  /*640c0*/  STL [R1+0x241c], R111 ;  /* 0x00241c6f01007387 */ /* 0x000fe80000100800 */
[----:B-1----:R-:W3:Y:S04]  /*640d0*/  LDL.LU R107, [R1+0x183c] ;  /* 0x00183c00016b7983 */ /* 0x002ee80000300800 */
        /* <DEDUP_REMOVED lines=8> */
[----:B------:R1:W-:Y:S02]  /*64160*/  STL [R1+0x2428], R11 ;  /* 0x0024280b01007387 */ /* 0x0003e40000100800 */
[----:B------:R-:W-:-:S04]  /*64170*/  IMAD.X R105, R105, 0x1, R0, P2 ;  /* 0x0000000169697824 */ /* 0x000fc800010e0600 */
[----:B------:R1:W-:Y:S04]  /*64180*/  LDGSTS.E [R3+0x3000c], desc[UR60][R112.64], P0 ;  /* 0x3000c00070037fae */ /* 0x0003e8000812187c */
[----:B------:R-:W-:Y:S01]  /*64190*/  STL [R1+0x2424], R106 ;  /* 0x0024246a01007387 */ /* 0x000fe20000100800 */
[----:B-1----:R-:W-:Y:S02]  /*641a0*/  IMAD.MOV.U32 R112, RZ, RZ, R108 ;  /* 0x000000ffff707224 */ /* 0x002fe400078e006c */
[----:B------:R-:W-:Y:S01]  /*641b0*/  IMAD.MOV.U32 R113, RZ, RZ, R111 ;  /* 0x000000ffff717224 */ /* 0x000fe200078e006f */
[----:B------:R1:W-:Y:S04]  /*641c0*/  STL [R1+0x2430], R103 ;  /* 0x0024306701007387 */ /* 0x0003e80000100800 */
[----:B------:R1:W-:Y:S04]  /*641d0*/  LDGSTS.E [R3+0x3400c], desc[UR60][R112.64], P0 ;  /* 0x3400c00070037fae */ /* 0x0003e8000812187c */
[----:B------:R4:W-:Y:S01]  /*641e0*/  STL [R1+0x242c], R105 ;  /* 0x00242c6901007387 */ /* 0x0009e20000100800 */
[----:B------:R-:W-:Y:S01]  /*641f0*/  UISETP.GT.AND UP1, UPT, UR6, 0x1c, UPT ;  /* 0x0000001c0600788c */ /* 0x000fe2000bf24270 */
[----:B-1----:R-:W-:-:S02]  /*64200*/  IMAD.MOV.U32 R112, RZ, RZ, R11 ;  /* 0x000000ffff707224 */ /* 0x002fc400078e000b */
[----:B------:R-:W-:Y:S01]  /*64210*/  IMAD.MOV.U32 R113, RZ, RZ, R106 ;  /* 0x000000ffff717224 */ /* 0x000fe200078e006a */
[----:B------:R-:W3:Y:S04]  /*64220*/  LDL.LU R11, [R1+0x1850] ;  /* 0x00185000010b7983 */ /* 0x000ee80000300800 */
[----:B------:R1:W-:Y:S01]  /*64230*/  LDGSTS.E [R3+0x3800c], desc[UR60][R112.64], P0 ;  /* 0x3800c00070037fae */ /* 0x0003e2000812187c */
[----:B------:R-:W-:Y:S01]  /*64240*/  USEL UR4, URZ, 0x4, !UP1 ;  /* 0x000000043f047887 */ /* 0x000fe2000c800000 */
[----:B-1----:R-:W-:Y:S02]  /*64250*/  MOV R112, R103 ;  /* 0x0000006700707202 */ /* 0x002fe40000000f00 */
[----:B------:R-:W3:Y:S01]  /*64260*/  LDL.LU R103, [R1+0x184c] ;  /* 0x00184c0001677983 */ /* 0x000ee20000300800 */
[----:B------:R-:W-:Y:S01]  /*64270*/  IMAD.MOV.U32 R113, RZ, RZ, R105 ;  /* 0x000000ffff717224 */ /* 0x000fe200078e0069 */
[----:B------:R-:W-:-:S02]  /*64280*/  USEL UR4, UR4, URZ, !UP0 ;  /* 0x0000003f04047287 */ /* 0x000fc4000c000000 */
[----:B------:R-:W3:Y:S01]  /*64290*/  LDL.LU R108, [R1+0x1854] ;  /* 0x00185400016c7983 */ /* 0x000ee20000300800 */
[----:B----4-:R-:W-:-:S03]  /*642a0*/  IADD3 R109, P1, R109, R4, RZ ;  /* 0x000000046d6d7210 */ /* 0x010fc60007f3e0ff */
[----:B------:R-:W4:Y:S04]  /*642b0*/  LDL.LU R105, [R1+0x1858] ;  /* 0x0018580001697983 */ /* 0x000f280000300800 */
[----:B------:R1:W-:Y:S01]  /*642c0*/  LDGSTS.E [R3+0x3c00c], desc[UR60][R112.64], P0 ;  /* 0x3c00c00070037fae */ /* 0x0003e2000812187c */
[----:B------:R-:W-:-:S03]  /*642d0*/  ISETP.NE.U32.AND P0, PT, RZ, UR4, PT ;  /* 0x00000004ff007c0c */ /* 0x000fc6000bf05070 */
[----:B------:R-:W4:Y:S01]  /*642e0*/  LDL.LU R111, [R1+0x185c] ;  /* 0x00185c00016f7983 */ /* 0x000f220000300800 */
[----:B--2---:R-:W-:-:S03]  /*642f0*/  IMAD.X R110, R110, 0x1, R0, P1 ;  /* 0x000000016e6e7824 */ /* 0x004fc600008e0600 */
[----:B------:R-:W2:Y:S01]  /*64300*/  LDL.LU R106, [R1+0x1860] ;  /* 0x00186000016a7983 */ /* 0x000ea20000300800 */
[----:B------:R-:W-:Y:S02]  /*64310*/  IADD3 R102, P1, R102, R4, RZ ;  /* 0x0000000466667210 */ /* 0x000fe40007f3e0ff */
[----:B-1----:R-:W-:Y:S01]  /*64320*/  LOP3.LUT R3, R6, 0x70, RZ, 0x3c, !PT ;  /* 0x0000007006037812 */ /* 0x002fe200078e3cff */
[----:B------:R-:W-:Y:S01]  /*64330*/  IMAD.MOV.U32 R113, RZ, RZ, R110 ;  /* 0x000000ffff717224 */ /* 0x000fe200078e006e */
[----:B------:R-:W-:-:S03]  /*64340*/  MOV R112, R109 ;  /* 0x0000006d00707202 */ /* 0x000fc60000000f00 */
[----:B------:R-:W-:Y:S01]  /*64350*/  VIADD R3, R3, UR5 ;  /* 0x0000000503037c36 */ /* 0x000fe20008000000 */
[----:B------:R-:W-:Y:S01]  /*64360*/  IADD3 R9, P2, R9, R4, RZ ;  /* 0x0000000409097210 */ /* 0x000fe20007f5e0ff */
[----:B------:R-:W-:Y:S04]  /*64370*/  STL [R1+0x1838], R109 ;  /* 0x0018386d01007387 */ /* 0x000fe80000100800 */
[----:B------:R-:W-:Y:S04]  /*64380*/  STL [R1+0x1834], R110 ;  /* 0x0018346e01007387 */ /* 0x000fe80000100800 */
[----:B------:R1:W-:Y:S04]  /*64390*/  LDGSTS.E [R3], desc[UR60][R112.64], P0 ;  /* 0x0000000070037fae */ /* 0x0003e8000812187c */
[----:B------:R3:W-:Y:S01]  /*643a0*/  STL [R1+0x1840], R102 ;  /* 0x0018406601007387 */ /* 0x0007e20000100800 */
[----:B-1----:R-:W-:Y:S01]  /*643b0*/  MOV R112, R102 ;  /* 0x0000006600707202 */ /* 0x002fe20000000f00 */
[----:B---3--:R-:W-:-:S04]  /*643c0*/  IMAD.X R107, R107, 0x1, R0, P1 ;  /* 0x000000016b6b7824 */ /* 0x008fc800008e0600 */
[----:B------:R-:W-:Y:S01]  /*643d0*/  IMAD.MOV.U32 R113, RZ, RZ, R107 ;  /* 0x000000ffff717224 */ /* 0x000fe200078e006b */
[----:B------:R-:W-:Y:S01]  /*643e0*/  STL [R1+0x183c], R107 ;  /* 0x00183c6b01007387 */ /* 0x000fe20000100800 */
[----:B------:R-:W-:-:S03]  /*643f0*/  IMAD.X R104, R104, 0x1, R0, P2 ;  /* 0x0000000168687824 */ /* 0x000fc600010e0600 */
[----:B------:R-:W-:Y:S04]  /*64400*/  STL [R1+0x1848], R9 ;  /* 0x0018480901007387 */ /* 0x000fe80000100800 */
[----:B------:R-:W3:Y:S04]  /*64410*/  LDL.LU R102, [R1+0x1868] ;  /* 0x0018680001667983 */ /* 0x000ee80000300800 */
[----:B------:R1:W-:Y:S04]  /*64420*/  LDGSTS.E [R3+0x4000], desc[UR60][R112.64], P0 ;  /* 0x0400000070037fae */ /* 0x0003e8000812187c */
[----:B------:R1:W-:Y:S02]  /*64430*/  STL [R1+0x1844], R104 ;  /* 0x0018446801007387 */ /* 0x0003e40000100800 */
[----:B-1----:R-:W-:-:S02]  /*64440*/  IMAD.MOV.U32 R113, RZ, RZ, R104 ;  /* 0x000000ffff717224 */ /* 0x002fc400078e0068 */
[----:B------:R-:W3:Y:S01]  /*64450*/  LDL.LU R104, [R1+0x1864] ;  /* 0x0018640001687983 */ /* 0x000ee20000300800 */
[----:B------:R-:W-:-:S03]  /*64460*/  IMAD.MOV.U32 R112, RZ, RZ, R9 ;  /* 0x000000ffff707224 */ /* 0x000fc600078e0009 */
[----:B------:R-:W3:Y:S01]  /*64470*/  LDL.LU R107, [R1+0x1870] ;  /* 0x00187000016b7983 */ /* 0x000ee20000300800 */
[----:B------:R-:W-:-:S03]  /*64480*/  UISETP.GT.AND UP1, UPT, UR6, 0x1d, UPT ;  /* 0x0000001d0600788c */ /* 0x000fc6000bf24270 */
[----:B------:R-:W3:Y:S01]  /*64490*/  LDL.LU R9, [R1+0x1878] ;  /* 0x0018780001097983 */ /* 0x000ee20000300800 */
[----:B------:R-:W-:-:S03]  /*644a0*/  USEL UR4, URZ, 0x4, !UP1 ;  /* 0x000000043f047887 */ /* 0x000fc6000c800000 */
[----:B------:R1:W-:Y:S01]  /*644b0*/  LDGSTS.E [R3+0x8000], desc[UR60][R112.64], P0 ;  /* 0x0800000070037fae */ /* 0x0003e2000812187c */
[----:B------:R-:W-:Y:S01]  /*644c0*/  USEL UR4, UR4, URZ, !UP0 ;  /* 0x0000003f04047287 */ /* 0x000fe2000c000000 */
[----:B------:R-:W-:-:S05]  /*644d0*/  IADD3 R11, P1, R11, R4, RZ ;  /* 0x000000040b0b7210 */ /* 0x000fca0007f3e0ff */
[----:B------:R-:W-:Y:S01]  /*644e0*/  STL [R1+0x1850], R11 ;  /* 0x0018500b01007387 */ /* 0x000fe20000100800 */
[----:B------:R-:W-:-:S05]  /*644f0*/  IADD3.X R103, R103, R0, RZ, P1, !PT ;  /* 0x0000000067677210 */ /* 0x000fca0000ffe4ff */
[----:B------:R1:W-:Y:S04]  /*64500*/  STL [R1+0x184c], R103 ;  /* 0x00184c6701007387 */ /* 0x0003e80000100800 */
[----:B------:R-:W3:Y:S01]  /*64510*/  LDL.LU R109, [R1+0x186c] ;  /* 0x00186c00016d7983 */ /* 0x000ee20000300800 */
[-C--:B----4-:R-:W-:Y:S01]  /*64520*/  IADD3 R105, P1, R105, R4.reuse, RZ ;  /* 0x0000000469697210 */ /* 0x090fe20007f3e0ff */
[----:B-1----:R-:W-:Y:S02]  /*64530*/  IMAD.MOV.U32 R112, RZ, RZ, R11 ;  /* 0x000000ffff707224 */ /* 0x002fe400078e000b */
[----:B------:R-:W4:Y:S01]  /*64540*/  LDL.LU R110, [R1+0x1874] ;  /* 0x00187400016e7983 */ /* 0x000f220000300800 */
[----:B------:R-:W-:Y:S02]  /*64550*/  IMAD.MOV.U32 R113, RZ, RZ, R103 ;  /* 0x000000ffff717224 */ /* 0x000fe400078e0067 */
[----:B------:R-:W-:Y:S01]  /*64560*/  IMAD.X R108, R108, 0x1, R0, P1 ;  /* 0x000000016c6c7824 */ /* 0x000fe200008e0600 */
[----:B------:R-:W4:Y:S01]  /*64570*/  LDL.LU R103, [R1+0x1880] ;  /* 0x0018800001677983 */ /* 0x000f220000300800 */
[----:B--2---:R-:W-:-:S03]  /*64580*/  IADD3 R106, P2, R106, R4, RZ ;  /* 0x000000046a6a7210 */ /* 0x004fc60007f5e0ff */
[----:B------:R-:W2:Y:S01]  /*64590*/  LDL.LU R11, [R1+0x1888] ;  /* 0x00188800010b7983 */ /* 0x000ea20000300800 */
[----:B------:R-:W-:-:S03]  /*645a0*/  IADD3.X R111, R111, R0, RZ, P2, !PT ;  /* 0x000000006f6f7210 */ /* 0x000fc600017fe4ff */
[----:B------:R1:W-:Y:S01]  /*645b0*/  LDGSTS.E [R3+0xc000], desc[UR60][R112.64], P0 ;  /* 0x0c00000070037fae */ /* 0x0003e2000812187c */
[----:B------:R-:W-:-:S03]  /*645c0*/  ISETP.NE.U32.AND P0, PT, RZ, UR4, PT ;  /* 0x00000004ff007c0c */ /* 0x000fc6000bf05070 */
[----:B------:R-:W-:Y:S04]  /*645d0*/  STL [R1+0x1858], R105 ;  /* 0x0018586901007387 */ /* 0x000fe80000100800 */
[----:B------:R1:W-:Y:S02]  /*645e0*/  STL [R1+0x1854], R108 ;  /* 0x0018546c01007387 */ /* 0x0003e40000100800 */
[----:B-1----:R-:W-:Y:S02]  /*645f0*/  IMAD.MOV.U32 R113, RZ, RZ, R108 ;  /* 0x000000ffff717224 */ /* 0x002fe400078e006c */
[----:B------:R-:W-:Y:S01]  /*64600*/  STL [R1+0x1860], R106 ;  /* 0x0018606a01007387 */ /* 0x000fe20000100800 */
[----:B------:R-:W-:-:S03]  /*64610*/  IMAD.MOV.U32 R112, RZ, RZ, R105 ;  /* 0x000000ffff707224 */ /* 0x000fc600078e0069 */
[----:B------:R-:W2:Y:S04]  /*64620*/  LDL.LU R108, [R1+0x187c] ;  /* 0x00187c00016c7983 */ /* 0x000ea80000300800 */
[----:B------:R-:W-:Y:S04]  /*64630*/  STL [R1+0x185c], R111 ;  /* 0x00185c6f01007387 */ /* 0x000fe80000100800 */
[----:B------:R-:W2:Y:S04]  /*64640*/  LDL.LU R105, [R1+0x1884] ;  /* 0x0018840001697983 */ /* 0x000ea80000300800 */
[----:B------:R1:W-:Y:S04]  /*64650*/  LDGSTS.E [R3+0x4], desc[UR60][R112.64], P0 ;  /* 0x0000400070037fae */ /* 0x0003e8000812187c */
[----:B------:R-:W2:Y:S01]  /*64660*/  LDL.LU R6, [R1+0x1890] ;  /* 0x0018900001067983 */ /* 0x000ea20000300800 */
[----:B-1----:R-:W-:Y:S01]  /*64670*/  IMAD.MOV.U32 R112, RZ, RZ, R106 ;  /* 0x000000ffff707224 */ /* 0x002fe200078e006a */
[----:B------:R-:W-:-:S05]  /*64680*/  MOV R113, R111 ;  /* 0x0000006f00717202 */ /* 0x000fca0000000f00 */
[----:B------:R1:W-:Y:S01]  /*64690*/  LDGSTS.E [R3+0x4004], desc[UR60][R112.64], P0 ;  /* 0x0400400070037fae */ /* 0x0003e2000812187c */
[----:B---3--:R-:W-:-:S05]  /*646a0*/  IADD3 R102, P1, R102, R4, RZ ;  /* 0x0000000466667210 */ /* 0x008fca0007f3e0ff */
[----:B------:R3:W-:Y:S01]  /*646b0*/  STL [R1+0x1868], R102 ;  /* 0x0018686601007387 */ /* 0x0007e20000100800 */
[----:B-1----:R-:W-:Y:S02]  /*646c0*/  IMAD.MOV.U32 R112, RZ, RZ, R102 ;  /* 0x000000ffff707224 */ /* 0x002fe400078e0066 */
[----:B------:R-:W-:-:S05]  /*646d0*/  IMAD.X R104, R104, 0x1, R0, P1 ;  /* 0x0000000168687824 */ /* 0x000fca00008e0600 */
[----:B------:R1:W-:Y:S04]  /*646e0*/  STL [R1+0x1864], R104 ;  /* 0x0018646801007387 */ /* 0x0003e80000100800 */
[----:B---3--:R-:W3:Y:S01]  /*646f0*/  LDL.LU R102, [R1+0x188c] ;  /* 0x00188c0001667983 */ /* 0x008ee20000300800 */
        /* <DEDUP_REMOVED lines=8> */
[----:B-1----:R-:W3:Y:S01]  /*64780*/  LDL.LU R104, [R1+0x18a0] ;  /* 0x0018a00001687983 */ /* 0x002ee20000300800 */
[----:B------:R-:W-:-:S03]  /*64790*/  ISETP.NE.U32.AND P1, PT, RZ, UR4, PT ;  /* 0x00000004ff007c0c */ /* 0x000fc6000bf25070 */
[----:B------:R1:W-:Y:S01]  /*647a0*/  STL [R1+0x1870], R107 ;  /* 0x0018706b01007387 */ /* 0x0003e20000100800 */
[----:B------:R-:W-:Y:S01]  /*647b0*/  IMAD.MOV.U32 R112, RZ, RZ, R107 ;  /* 0x000000ffff707224 */ /* 0x000fe200078e006b */
[----:B------:R-:W-:-:S05]  /*647c0*/  IADD3.X R109, R109, R0, RZ, P2, !PT ;  /* 0x000000006d6d7210 */ /* 0x000fca00017fe4ff */
[----:B------:R-:W-:Y:S02]  /*647d0*/  IMAD.MOV.U32 R113, RZ, RZ, R109 ;  /* 0x000000ffff717224 */ /* 0x000fe400078e006d */
[----:B----4-:R-:W-:Y:S01]  /*647e0*/  IMAD.X R110, R110, 0x1, R0, P3 ;  /* 0x000000016e6e7824 */ /* 0x010fe200018e0600 */
[----:B------:R4:W-:Y:S04]  /*647f0*/  STL [R1+0x186c], R109 ;  /* 0x00186c6d01007387 */ /* 0x0009e80000100800 */
[----:B------:R-:W-:Y:S01]  /*64800*/  LDGSTS.E [R3+0xc004], desc[UR60][R112.64], P0 ;  /* 0x0c00400070037fae */ /* 0x000fe2000812187c */
[----:B------:R-:W-:-:S03]  /*64810*/  IADD3 R103, P0, R103, R4, RZ ;  /* 0x0000000467677210 */ /* 0x000fc60007f1e0ff */
[----:B------:R-:W-:Y:S01]  /*64820*/  STL [R1+0x1878], R9 ;  /* 0x0018780901007387 */ /* 0x000fe20000100800 */
[----:B--2---:R-:W-:-:S03]  /*64830*/  IADD3 R11, P2, R11, R4, RZ ;  /* 0x000000040b0b7210 */ /* 0x004fc60007f5e0ff */
[----:B------:R2:W-:Y:S01]  /*64840*/  STL [R1+0x1874], R110 ;  /* 0x0018746e01007387 */ /* 0x0005e20000100800 */
[----:B------:R-:W-:-:S03]  /*64850*/  MOV R111, R110 ;  /* 0x0000006e006f7202 */ /* 0x000fc60000000f00 */
[----:B-1----:R-:W3:Y:S04]  /*64860*/  LDL.LU R107, [R1+0x1894] ;  /* 0x00189400016b7983 */ /* 0x002ee80000300800 */
[----:B----4-:R-:W4:Y:S01]  /*64870*/  LDL.LU R109, [R1+0x189c] ;  /* 0x00189c00016d7983 */ /* 0x010f220000300800 */
[----:B--2---:R-:W-:-:S03]  /*64880*/  IMAD.MOV.U32 R110, RZ, RZ, R9 ;  /* 0x000000ffff6e7224 */ /* 0x004fc600078e0009 */
[----:B------:R-:W2:Y:S01]  /*64890*/  LDL.LU R9, [R1+0x18a8] ;  /* 0x0018a80001097983 */ /* 0x000ea20000300800 */
[----:B------:R-:W-:-:S03]  /*648a0*/  IMAD.X R108, R108, 0x1, R0, P0 ;  /* 0x000000016c6c7824 */ /* 0x000fc600000e0600 */
[----:B------:R1:W-:Y:S01]  /*648b0*/  STL [R1+0x1880], R103 ;  /* 0x0018806701007387 */ /* 0x0003e20000100800 */
[----:B------:R-:W-:-:S03]  /*648c0*/  IMAD.X R105, R105, 0x1, R0, P2 ;  /* 0x0000000169697824 */ /* 0x000fc600010e0600 */
[----:B------:R-:W-:Y:S04]  /*648d0*/  STL [R1+0x187c], R108 ;  /* 0x00187c6c01007387 */ /* 0x000fe80000100800 */
[----:B------:R1:W-:Y:S04]  /*648e0*/  LDGSTS.E [R3+0x8], desc[UR60][R110.64], P1 ;  /* 0x000080006e037fae */ /* 0x0003e8000892187c */
[----:B------:R-:W-:Y:S04]  /*648f0*/  STL [R1+0x1888], R11 ;  /* 0x0018880b01007387 */ /* 0x000fe80000100800 */
[----:B------:R1:W-:Y:S02]  /*64900*/  STL [R1+0x1884], R105 ;  /* 0x0018846901007387 */ /* 0x0003e40000100800 */
[----:B-1----:R-:W-:-:S02]  /*64910*/  MOV R110, R103 ;  /* 0x00000067006e7202 */ /* 0x002fc40000000f00 */
[----:B------:R-:W2:Y:S01]  /*64920*/  LDL.LU R103, [R1+0x18a4] ;  /* 0x0018a40001677983 */ /* 0x000ea20000300800 */
[----:B------:R-:W-:Y:S01]  /*64930*/  IMAD.MOV.U32 R111, RZ, RZ, R108 ;  /* 0x000000ffff6f7224 */ /* 0x000fe200078e006c */
[----:B------:R-:W-:-:S04]  /*64940*/  IADD3 R6, P0, R6, R4, RZ ;  /* 0x0000000406067210 */ /* 0x000fc80007f1e0ff */
[----:B------:R1:W-:Y:S02]  /*64950*/  LDGSTS.E [R3+0x4008], desc[UR60][R110.64], P1 ;  /* 0x040080006e037fae */ /* 0x0003e4000892187c */
[----:B-1----:R-:W-:Y:S02]  /*64960*/  IMAD.MOV.U32 R110, RZ, RZ, R11 ;  /* 0x000000ffff6e7224 */ /* 0x002fe400078e000b */
[----:B------:R-:W-:Y:S02]  /*64970*/  IMAD.MOV.U32 R111, RZ, RZ, R105 ;  /* 0x000000ffff6f7224 */ /* 0x000fe400078e0069 */
[----:B------:R-:W2:Y:S04]  /*64980*/  LDL.LU R105, [R1+0x18b0] ;  /* 0x0018b00001697983 */ /* 0x000ea80000300800 */
[----:B------:R-:W2:Y:S04]  /*64990*/  LDL.LU R11, [R1+0x1c38] ;  /* 0x001c3800010b7983 */ /* 0x000ea80000300800 */
[----:B------:R-:W-:Y:S04]  /*649a0*/  STL [R1+0x1890], R6 ;  /* 0x0018900601007387 */ /* 0x000fe80000100800 */
[----:B------:R-:W-:Y:S01]  /*649b0*/  LDGSTS.E [R3+0x8008], desc[UR60][R110.64], P1 ;  /* 0x080080006e037fae */ /* 0x000fe2000892187c */
[----:B---3--:R-:W-:-:S05]  /*649c0*/  IADD3.X R102, R102, R0, RZ, P0, !PT ;  /* 0x0000000066667210 */ /* 0x008fca00007fe4ff */
[----:B------:R1:W-:Y:S04]  /*649d0*/  STL [R1+0x188c], R102 ;  /* 0x00188c6601007387 */ /* 0x0003e80000100800 */
[----:B------:R-:W3:Y:S04]  /*649e0*/  LDL.LU R110, [R1+0x18ac] ;  /* 0x0018ac00016e7983 */ /* 0x000ee80000300800 */
[----:B------:R-:W3:Y:S01]  /*649f0*/  LDL.LU R108, [R1+0x1c34] ;  /* 0x001c3400016c7983 */ /* 0x000ee20000300800 */
[----:B------:R-:W-:Y:S01]  /*64a00*/  UISETP.GT.AND UP1, UPT, UR6, 0x1f, UPT ;  /* 0x0000001f0600788c */ /* 0x000fe2000bf24270 */
[----:B------:R-:W-:-:S03]  /*64a10*/  IMAD.MOV.U32 R112, RZ, RZ, R6 ;  /* 0x000000ffff707224 */ /* 0x000fc600078e0006 */
[----:B------:R-:W-:Y:S01]  /*64a20*/  USEL UR4, URZ, 0x4, !UP1 ;  /* 0x000000043f047887 */ /* 0x000fe2000c800000 */
[----:B------:R-:W-:Y:S01]  /*64a30*/  IMAD.MOV.U32 R113, RZ, RZ, R102 ;  /* 0x000000ffff717224 */ /* 0x000fe200078e0066 */
[----:B------:R-:W-:Y:S01]  /*64a40*/  IADD3 R104, P2, R104, R4, RZ ;  /* 0x0000000468687210 */ /* 0x000fe20007f5e0ff */
[----:B-1----:R-:W3:Y:S01]  /*64a50*/  LDL.LU R102, [R1+0x1c40] ;  /* 0x001c400001667983 */ /* 0x002ee20000300800 */
[----:B------:R-:W-:-:S03]  /*64a60*/  USEL UR4, UR4, URZ, !UP0 ;  /* 0x0000003f04047287 */ /* 0x000fc6000c000000 */
[----:B------:R1:W-:Y:S01]  /*64a70*/  LDGSTS.E [R3+0xc008], desc[UR60][R112.64], P1 ;  /* 0x0c00800070037fae */ /* 0x0003e2000892187c */
[----:B------:R-:W-:Y:S02]  /*64a80*/  IADD3 R106, P1, R106, R4, RZ ;  /* 0x000000046a6a7210 */ /* 0x000fe40007f3e0ff */
[----:B------:R-:W-:Y:S01]  /*64a90*/  ISETP.NE.U32.AND P0, PT, RZ, UR4, PT ;  /* 0x00000004ff007c0c */ /* 0x000fe2000bf05070 */
[----:B------:R-:W3:Y:S04]  /*64aa0*/  LDL.LU R6, [R1+0x1c48] ;  /* 0x001c480001067983 */ /* 0x000ee80000300800 */
[----:B------:R-:W-:Y:S01]  /*64ab0*/  STL [R1+0x1898], R106 ;  /* 0x0018986a01007387 */ /* 0x000fe20000100800 */
[----:B-1----:R-:W-:Y:S02]  /*64ac0*/  IMAD.MOV.U32 R112, RZ, RZ, R106 ;  /* 0x000000ffff707224 */ /* 0x002fe400078e006a */
[----:B------:R-:W-:Y:S01]  /*64ad0*/  IMAD.X R107, R107, 0x1, R0, P1 ;  /* 0x000000016b6b7824 */ /* 0x000fe200008e0600 */
[----:B----4-:R-:W-:-:S03]  /*64ae0*/  IADD3.X R109, R109, R0, RZ, P2, !PT ;  /* 0x000000006d6d7210 */ /* 0x010fc600017fe4ff */
[----:B------:R-:W-:Y:S01]  /*64af0*/  IMAD.MOV.U32 R113, RZ, RZ, R107 ;  /* 0x000000ffff717224 */ /* 0x000fe200078e006b */
[----:B------:R1:W-:Y:S01]  /*64b00*/  STL [R1+0x1894], R107 ;  /* 0x0018946b01007387 */ /* 0x0003e20000100800 */
[----:B--2---:R-:W-:-:S03]  /*64b10*/  IADD3 R9, P1, R9, R4, RZ ;  /* 0x0000000409097210 */ /* 0x004fc60007f3e0ff */
[----:B------:R-:W-:Y:S04]  /*64b20*/  STL [R1+0x18a0], R104 ;  /* 0x0018a06801007387 */ /* 0x000fe80000100800 */
[----:B------:R2:W-:Y:S04]  /*64b30*/  LDGSTS.E [R3+0xc], desc[UR60][R112.64], P0 ;  /* 0x0000c00070037fae */ /* 0x0005e8000812187c */
[----:B-1----:R-:W4:Y:S04]  /*64b40*/  LDL.LU R107, [R1+0x1c3c] ;  /* 0x001c3c00016b7983 */ /* 0x002f280000300800 */
[----:B------:R-:W-:Y:S04]  /*64b50*/  STL [R1+0x189c], R109 ;  /* 0x00189c6d01007387 */ /* 0x000fe80000100800 */
[----:B------:R-:W4:Y:S01]  /*64b60*/  LDL.LU R106, [R1+0x1c44] ;  /* 0x001c4400016a7983 */ /* 0x000f220000300800 */
[----:B--2---:R-:W-:Y:S01]  /*64b70*/  IMAD.MOV.U32 R112, RZ, RZ, R104 ;  /* 0x000000ffff707224 */ /* 0x004fe200078e0068 */
[----:B------:R-:W-:-:S02]  /*64b80*/  MOV R113, R109 ;  /* 0x0000006d00717202 */ /* 0x000fc40000000f00 */
[----:B------:R1:W-:Y:S04]  /*64b90*/  STL [R1+0x18a8], R9 ;  /* 0x0018a80901007387 */ /* 0x0003e80000100800 */
[----:B------:R2:W-:Y:S01]  /*64ba0*/  LDGSTS.E [R3+0x400c], desc[UR60][R112.64], P0 ;  /* 0x0400c00070037fae */ /* 0x0005e2000812187c */
[----:B------:R-:W-:-:S05]  /*64bb0*/  IMAD.X R103, R103, 0x1, R0, P1 ;  /* 0x0000000167677824 */ /* 0x000fca00008e0600 */
[----:B------:R1:W-:Y:S01]  /*64bc0*/  STL [R1+0x18a4], R103 ;  /* 0x0018a46701007387 */ /* 0x0003e20000100800 */
[----:B--2---:R-:W-:-:S03]  /*64bd0*/  IMAD.MOV.U32 R112, RZ, RZ, R9 ;  /* 0x000000ffff707224 */ /* 0x004fc600078e0009 */
[----:B-1----:R-:W2:Y:S04]  /*64be0*/  LDL.LU R9, [R1+0x1c50] ;  /* 0x001c500001097983 */ /* 0x002ea80000300800 */
[----:B------:R-:W2:Y:S01]  /*64bf0*/  LDL.LU R104, [R1+0x1c4c] ;  /* 0x001c4c0001687983 */ /* 0x000ea20000300800 */
[----:B------:R-:W-:-:S03]  /*64c00*/  IMAD.MOV.U32 R113, RZ, RZ, R103 ;  /* 0x000000ffff717224 */ /* 0x000fc600078e0067 */
[----:B------:R-:W2:Y:S01]  /*64c10*/  LDL.LU R103, [R1+0x1c58] ;  /* 0x001c580001677983 */ /* 0x000ea20000300800 */
[----:B------:R-:W-:-:S03]  /*64c20*/  IADD3 R105, P2, R105, R4, RZ ;  /* 0x0000000469697210 */ /* 0x000fc60007f5e0ff */
[----:B------:R-:W2:Y:S01]  /*64c30*/  LDL.LU R109, [R1+0x1c60] ;  /* 0x001c6000016d7983 */ /* 0x000ea20000300800 */
[----:B------:R-:W-:-:S03]  /*64c40*/  IADD3 R11, P3, R11, R4, RZ ;  /* 0x000000040b0b7210 */ /* 0x000fc60007f7e0ff */
[----:B------:R-:W-:Y:S04]  /*64c50*/  STL [R1+0x18b0], R105 ;  /* 0x0018b06901007387 */ /* 0x000fe80000100800 */
[----:B------:R1:W-:Y:S01]  /*64c60*/  LDGSTS.E [R3+0x800c], desc[UR60][R112.64], P0 ;  /* 0x0800c00070037fae */ /* 0x0003e2000812187c */
[----:B---3--:R-:W-:Y:S01]  /*64c70*/  IADD3.X R110, R110, R0, RZ, P2, !PT ;  /* 0x000000006e6e7210 */ /* 0x008fe200017fe4ff */
[----:B------:R-:W-:-:S04]  /*64c80*/  IMAD.X R108, R108, 0x1, R0, P3 ;  /* 0x000000016c6c7824 */ /* 0x000fc800018e0600 */
[----:B------:R3:W-:Y:S01]  /*64c90*/  STL [R1+0x18ac], R110 ;  /* 0x0018ac6e01007387 */ /* 0x0007e20000100800 */
[----:B------:R-:W-:-:S03]  /*64ca0*/  IMAD.MOV.U32 R111, RZ, RZ, R110 ;  /* 0x000000ffff6f7224 */ /* 0x000fc600078e006e */
[----:B------:R1:W-:Y:S04]  /*64cb0*/  STL [R1+0x1c38], R11 ;  /* 0x001c380b01007387 */ /* 0x0003e80000100800 */
[----:B------:R-:W-:Y:S01]  /*64cc0*/  STL [R1+0x1c34], R108 ;  /* 0x001c346c01007387 */ /* 0x000fe20000100800 */
[----:B---3--:R-:W-:-:S03]  /*64cd0*/  IMAD.MOV.U32 R110, RZ, RZ, R105 ;  /* 0x000000ffff6e7224 */ /* 0x008fc600078e0069 */
[----:B------:R-:W3:Y:S04]  /*64ce0*/  LDL.LU R105, [R1+0x1c54] ;  /* 0x001c540001697983 */ /* 0x000ee80000300800 */
[----:B------:R-:W-:Y:S04]  /*64cf0*/  LDGSTS.E [R3+0xc00c], desc[UR60][R110.64], P0 ;  /* 0x0c00c0006e037fae */ /* 0x000fe8000812187c */
[----:B------:R-:W3:Y:S01]  /*64d00*/  LDL.LU R110, [R1+0x1c5c] ;  /* 0x001c5c00016e7983 */ /* 0x000ee20000300800 */
[----:B------:R-:W-:-:S04]  /*64d10*/  UISETP.GT.AND UP1, UPT, UR6, 0x3c, UPT ;  /* 0x0000003c0600788c */ /* 0x000fc8000bf24270 */
[----:B------:R-:W-:-:S04]  /*64d20*/  USEL UR4, URZ, 0x4, !UP1 ;  /* 0x000000043f047887 */ /* 0x000fc8000c800000 */
[----:B------:R-:W-:Y:S01]  /*64d30*/  USEL UR4, UR4, URZ, !UP0 ;  /* 0x0000003f04047287 */ /* 0x000fe2000c000000 */
[----:B------:R-:W-:-:S05]  /*64d40*/  IADD3 R102, P0, R102, R4, RZ ;  /* 0x0000000466667210 */ /* 0x000fca0007f1e0ff */
[----:B------:R-:W-:Y:S02]  /*64d50*/  ISETP.NE.U32.AND P1, PT, RZ, UR4, PT ;  /* 0x00000004ff007c0c */ /* 0x000fe4000bf25070 */
[----:B------:R-:W-:Y:S01]  /*64d60*/  IADD3 R6, P2, R6, R4, RZ ;  /* 0x0000000406067210 */ /* 0x000fe20007f5e0ff */
[----:B-1----:R-:W-:Y:S01]  /*64d70*/  IMAD.MOV.U32 R113, RZ, RZ, R108 ;  /* 0x000000ffff717224 */ /* 0x002fe200078e006c */
[----:B------:R-:W-:Y:S02]  /*64d80*/  MOV R112, R11 ;  /* 0x0000000b00707202 */ /* 0x000fe40000000f00 */
[----:B------:R-:W3:Y:S04]  /*64d90*/  LDL.LU R11, [R1+0x1c68] ;  /* 0x001c6800010b7983 */ /* 0x000ee80000300800 */
[----:B------:R-:W-:Y:S04]  /*64da0*/  STL [R1+0x1c40], R102 ;  /* 0x001c406601007387 */ /* 0x000fe80000100800 */
[----:B------:R1:W-:Y:S02]  /*64db0*/  LDGSTS.E [R3+0x10000], desc[UR60][R112.64], P1 ;  /* 0x1000000070037fae */ /* 0x0003e4000892187c */
[----:B-1----:R-:W-:Y:S01]  /*64dc0*/  MOV R112, R102 ;  /* 0x0000006600707202 */ /* 0x002fe20000000f00 */
[----:B----4-:R-:W-:-:S05]  /*64dd0*/  IMAD.X R107, R107, 0x1, R0, P0 ;  /* 0x000000016b6b7824 */ /* 0x010fca00000e0600 */
        /* <DEDUP_REMOVED lines=8> */
[----:B----4-:R-:W-:-:S03]  /*64e60*/  IMAD.MOV.U32 R106, RZ, RZ, R6 ;  /* 0x000000ffff6a7224 */ /* 0x010fc600078e0006 */
[----:B------:R-:W4:Y:S04]  /*64e70*/  LDL.LU R108, [R1+0x1c6c] ;  /* 0x001c6c00016c7983 */ /* 0x000f280000300800 */
[----:B------:R-:W-:Y:S01]  /*64e80*/  LDGSTS.E [R3+0x18000], desc[UR60][R106.64], P1 ;  /* 0x180000006a037fae */ /* 0x000fe2000892187c */
[----:B--2---:R-:W-:-:S04]  /*64e90*/  IADD3 R9, P0, R9, R4, RZ ;  /* 0x0000000409097210 */ /* 0x004fc80007f1e0ff */
[----:B------:R-:W-:Y:S01]  /*64ea0*/  IADD3.X R104, R104, R0, RZ, P0, !PT ;  /* 0x0000000068687210 */ /* 0x000fe200007fe4ff */
[----:B-1----:R-:W-:Y:S01]  /*64eb0*/  IMAD.MOV.U32 R112, RZ, RZ, R9 ;  /* 0x000000ffff707224 */ /* 0x002fe200078e0009 */
[----:B------:R-:W2:Y:S03]  /*64ec0*/  LDL.LU R107, [R1+0x1c70] ;  /* 0x001c7000016b7983 */ /* 0x000ea60000300800 */
[----:B------:R-:W-:Y:S01]  /*64ed0*/  IMAD.MOV.U32 R113, RZ, RZ, R104 ;  /* 0x000000ffff717224 */ /* 0x000fe200078e0068 */
[----:B------:R-:W4:Y:S04]  /*64ee0*/  LDL.LU R106, [R1+0x1c74] ;  /* 0x001c7400016a7983 */ /* 0x000f280000300800 */
[----:B------:R-:W4:Y:S04]  /*64ef0*/  LDL.LU R6, [R1+0x1c78] ;  /* 0x001c780001067983 */ /* 0x000f280000300800 */
[----:B------:R1:W-:Y:S01]  /*64f00*/  LDGSTS.E [R3+0x1c000], desc[UR60][R112.64], P1 ;  /* 0x1c00000070037fae */ /* 0x0003e2000892187c */
[----:B------:R-:W-:-:S02]  /*64f10*/  IADD3 R103, P1, R103, R4, RZ ;  /* 0x0000000467677210 */ /* 0x000fc40007f3e0ff */
[----:B------:R-:W-:Y:S01]  /*64f20*/  IADD3 R109, P2, R109, R4, RZ ;  /* 0x000000046d6d7210 */ /* 0x000fe20007f5e0ff */
[----:B------:R-:W-:Y:S04]  /*64f30*/  STL [R1+0x1c50], R9 ;  /* 0x001c500901007387 */ /* 0x000fe80000100800 */
[----:B------:R1:W-:Y:S02]  /*64f40*/  STL [R1+0x1c4c], R104 ;  /* 0x001c4c6801007387 */ /* 0x0003e40000100800 */
[----:B-1----:R-:W-:Y:S02]  /*64f50*/  IMAD.MOV.U32 R112, RZ, RZ, R103 ;  /* 0x000000ffff707224 */ /* 0x002fe400078e0067 */
[----:B------:R-:W4:Y:S04]  /*64f60*/  LDL.LU R104, [R1+0x1c80] ;  /* 0x001c800001687983 */ /* 0x000f280000300800 */
[----:B------:R-:W4:Y:S04]  /*64f70*/  LDL.LU R9, [R1+0x1c88] ;  /* 0x001c880001097983 */ /* 0x000f280000300800 */
[----:B------:R-:W-:Y:S01]  /*64f80*/  STL [R1+0x1c58], R103 ;  /* 0x001c586701007387 */ /* 0x000fe20000100800 */
[----:B---3--:R-:W-:-:S04]  /*64f90*/  IMAD.X R105, R105, 0x1, R0, P1 ;  /* 0x0000000169697824 */ /* 0x008fc800008e0600 */
[----:B------:R-:W-:Y:S01]  /*64fa0*/  IMAD.MOV.U32 R113, RZ, RZ, R105 ;  /* 0x000000ffff717224 */ /* 0x000fe200078e0069 */
[----:B------:R1:W-:Y:S04]  /*64fb0*/  STL [R1+0x1c54], R105 ;  /* 0x001c546901007387 */ /* 0x0003e80000100800 */
[----:B------:R-:W-:Y:S04]  /*64fc0*/  STL [R1+0x1c60], R109 ;  /* 0x001c606d01007387 */ /* 0x000fe80000100800 */
[----:B-1----:R-:W3:Y:S01]  /*64fd0*/  LDL.LU R105, [R1+0x1c7c] ;  /* 0x001c7c0001697983 */ /* 0x002ee20000300800 */
[----:B------:R-:W-:-:S05]  /*64fe0*/  IADD3.X R110, R110, R0, RZ, P2, !PT ;  /* 0x000000006e6e7210 */ /* 0x000fca00017fe4ff */
[----:B------:R1:W-:Y:S04]  /*64ff0*/  STL [R1+0x1c5c], R110 ;  /* 0x001c5c6e01007387 */ /* 0x0003e80000100800 */
[----:B------:R-:W3:Y:S01]  /*65000*/  LDL.LU R103, [R1+0x1c84] ;  /* 0x001c840001677983 */ /* 0x000ee20000300800 */
[----:B------:R-:W-:-:S04]  /*65010*/  UISETP.GT.AND UP1, UPT, UR6, 0x3d, UPT ;  /* 0x0000003d0600788c */ /* 0x000fc8000bf24270 */
[----:B------:R-:W-:-:S04]  /*65020*/  USEL UR4, URZ, 0x4, !UP1 ;  /* 0x000000043f047887 */ /* 0x000fc8000c800000 */
[----:B------:R-:W-:-:S06]  /*65030*/  USEL UR4, UR4, URZ, !UP0 ;  /* 0x0000003f04047287 */ /* 0x000fcc000c000000 */
[----:B------:R-:W-:Y:S02]  /*65040*/  ISETP.NE.U32.AND P0, PT, RZ, UR4, PT ;  /* 0x00000004ff007c0c */ /* 0x000fe4000bf05070 */
[----:B------:R-:W-:Y:S01]  /*65050*/  IADD3 R11, P1, R11, R4, RZ ;  /* 0x000000040b0b7210 */ /* 0x000fe20007f3e0ff */
[----:B------:R-:W-:Y:S01]  /*65060*/  IMAD.MOV.U32 R111, RZ, RZ, R110 ;  /* 0x000000ffff6f7224 */ /* 0x000fe200078e006e */
[----:B-1----:R-:W-:-:S03]  /*65070*/  MOV R110, R109 ;  /* 0x0000006d006e7202 */ /* 0x002fc60000000f00 */
[----:B------:R1:W-:Y:S01]  /*65080*/  STL [R1+0x1c68], R11 ;  /* 0x001c680b01007387 */ /* 0x0003e20000100800 */
[----:B------:R-:W-:-:S05]  /*65090*/  UISETP.GT.AND UP1, UPT, UR6, 0x3e, UPT ;  /* 0x0000003e0600788c */ /* 0x000fca000bf24270 */
[----:B------:R-:W-:Y:S04]  /*650a0*/  LDGSTS.E [R3+0x10004], desc[UR60][R112.64], P0 ;  /* 0x1000400070037fae */ /* 0x000fe8000812187c */
[----:B------:R1:W-:Y:S01]  /*650b0*/  LDGSTS.E [R3+0x14004], desc[UR60][R110.64], P0 ;  /* 0x140040006e037fae */ /* 0x0003e2000812187c */
[----:B------:R-:W-:Y:S01]  /*650c0*/  USEL UR4, URZ, 0x4, !UP1 ;  /* 0x000000043f047887 */ /* 0x000fe2000c800000 */
[----:B-1----:R-:W-:-:S03]  /*650d0*/  IMAD.MOV.U32 R110, RZ, RZ, R11 ;  /* 0x000000ffff6e7224 */ /* 0x002fc600078e000b */
[----:B------:R-:W-:Y:S01]  /*650e0*/  USEL UR4, UR4, URZ, !UP0 ;  /* 0x0000003f04047287 */ /* 0x000fe2000c000000 */
[----:B------:R-:W-:-:S05]  /*650f0*/  IMAD.X R102, R102, 0x1, R0, P1 ;  /* 0x0000000166667824 */ /* 0x000fca00008e0600 */
[----:B------:R1:W-:Y:S04]  /*65100*/  STL [R1+0x1c64], R102 ;  /* 0x001c646601007387 */ /* 0x0003e80000100800 */
[----:B------:R-:W3:Y:S01]  /*65110*/  LDL.LU R11, [R1+0x1c90] ;  /* 0x001c9000010b7983 */ /* 0x000ee20000300800 */
[----:B------:R-:W-:-:S03]  /*65120*/  IMAD.MOV.U32 R111, RZ, RZ, R102 ;  /* 0x000000ffff6f7224 */ /* 0x000fc600078e0066 */
[----:B-1----:R-:W3:Y:S01]  /*65130*/  LDL.LU R102, [R1+0x1c8c] ;  /* 0x001c8c0001667983 */ /* 0x002ee20000300800 */
[----:B--2---:R-:W-:-:S03]  /*65140*/  IADD3 R107, P2, R107, R4, RZ ;  /* 0x000000046b6b7210 */ /* 0x004fc60007f5e0ff */
[----:B------:R-:W-:Y:S01]  /*65150*/  LDGSTS.E [R3+0x18004], desc[UR60][R110.64], P0 ;  /* 0x180040006e037fae */ /* 0x000fe2000812187c */
[----:B----4-:R-:W-:Y:S02]  /*65160*/  IADD3.X R108, R108, R0, RZ, P2, !PT ;  /* 0x000000006c6c7210 */ /* 0x010fe400017fe4ff */
[----:B------:R-:W-:Y:S01]  /*65170*/  IADD3 R6, P3, R6, R4, RZ ;  /* 0x0000000406067210 */ /* 0x000fe20007f7e0ff */
[----:B------:R-:W-:Y:S02]  /*65180*/  STL [R1+0x1c70], R107 ;  /* 0x001c706b01007387 */ /* 0x000fe40000100800 */
[----:B------:R-:W-:Y:S02]  /*65190*/  IMAD.MOV.U32 R109, RZ, RZ, R108 ;  /* 0x000000ffff6d7224 */ /* 0x000fe400078e006c */
[----:B------:R-:W-:Y:S01]  /*651a0*/  IMAD.X R106, R106, 0x1, R0, P3 ;  /* 0x000000016a6a7824 */ /* 0x000fe200018e0600 */
[----:B------:R1:W-:Y:S01]  /*651b0*/  STL [R1+0x1c6c], R108 ;  /* 0x001c6c6c01007387 */ /* 0x0003e20000100800 */
[----:B------:R-:W-:-:S03]  /*651c0*/  ISETP.NE.U32.AND P1, PT, RZ, UR4, PT ;  /* 0x00000004ff007c0c */ /* 0x000fc6000bf25070 */
[----:B------:R-:W-:Y:S01]  /*651d0*/  STL [R1+0x1c78], R6 ;  /* 0x001c780601007387 */ /* 0x000fe20000100800 */
[----:B-1----:R-:W-:-:S03]  /*651e0*/  IMAD.MOV.U32 R108, RZ, RZ, R107 ;  /* 0x000000ffff6c7224 */ /* 0x002fc600078e006b */
[----:B------:R1:W-:Y:S04]  /*651f0*/  STL [R1+0x1c74], R106 ;  /* 0x001c746a01007387 */ /* 0x0003e80000100800 */
[----:B------:R-:W-:Y:S01]  /*65200*/  LDGSTS.E [R3+0x1c004], desc[UR60][R108.64], P0 ;  /* 0x1c0040006c037fae */ /* 0x000fe2000812187c */
[----:B------:R-:W-:-:S03]  /*65210*/  IADD3 R104, P0, R104, R4, RZ ;  /* 0x0000000468687210 */ /* 0x000fc60007f1e0ff */
[----:B------:R-:W2:Y:S01]  /*65220*/  LDL.LU R111, [R1+0x1c98] ;  /* 0x001c9800016f7983 */ /* 0x000ea20000300800 */
[----:B------:R-:W-:Y:S02]  /*65230*/  IADD3 R9, P2, R9, R4, RZ ;  /* 0x0000000409097210 */ /* 0x000fe40007f5e0ff */
[----:B------:R-:W-:Y:S01]  /*65240*/  MOV R107, R106 ;  /* 0x0000006a006b7202 */ /* 0x000fe20000000f00 */
[----:B------:R-:W4:Y:S01]  /*65250*/  LDL.LU R109, [R1+0x1ca0] ;  /* 0x001ca000016d7983 */ /* 0x000f220000300800 */
[----:B-1----:R-:W-:-:S03]  /*65260*/  IMAD.MOV.U32 R106, RZ, RZ, R6 ;  /* 0x000000ffff6a7224 */ /* 0x002fc600078e0006 */
[----:B------:R-:W4:Y:S04]  /*65270*/  LDL.LU R112, [R1+0x1c94] ;  /* 0x001c940001707983 */ /* 0x000f280000300800 */
[----:B------:R-:W4:Y:S04]  /*65280*/  LDL.LU R110, [R1+0x1c9c] ;  /* 0x001c9c00016e7983 */ /* 0x000f280000300800 */
[----:B------:R-:W4:Y:S04]  /*65290*/  LDL.LU R6, [R1+0x1ca8] ;  /* 0x001ca80001067983 */ /* 0x000f280000300800 */
[----:B------:R1:W-:Y:S04]  /*652a0*/  STL [R1+0x1c80], R104 ;  /* 0x001c806801007387 */ /* 0x0003e80000100800 */
[----:B------:R1:W-:Y:S02]  /*652b0*/  LDGSTS.E [R3+0x10008], desc[UR60][R106.64], P1 ;  /* 0x100080006a037fae */ /* 0x0003e4000892187c */
[----:B-1----:R-:W-:Y:S01]  /*652c0*/  MOV R106, R9 ;  /* 0x00000009006a7202 */ /* 0x002fe20000000f00 */
[----:B---3--:R-:W-:-:S05]  /*652d0*/  IMAD.X R105, R105, 0x1, R0, P0 ;  /* 0x0000000169697824 */ /* 0x008fca00000e0600 */
[----:B------:R-:W-:Y:S01]  /*652e0*/  STL [R1+0x1c7c], R105 ;  /* 0x001c7c6901007387 */ /* 0x000fe20000100800 */
[----:B------:R-:W-:-:S03]  /*652f0*/  IMAD.X R103, R103, 0x1, R0, P2 ;  /* 0x0000000167677824 */ /* 0x000fc600010e0600 */
[----:B------:R1:W-:Y:S04]  /*65300*/  STL [R1+0x1c88], R9 ;  /* 0x001c880901007387 */ /* 0x0003e80000100800 */
[----:B------:R-:W-:Y:S04]  /*65310*/  LDGSTS.E [R3+0x14008], desc[UR60][R104.64], P1 ;  /* 0x1400800068037fae */ /* 0x000fe8000892187c */
[----:B------:R3:W-:Y:S01]  /*65320*/  STL [R1+0x1c84], R103 ;  /* 0x001c846701007387 */ /* 0x0007e20000100800 */
[----:B------:R-:W-:-:S05]  /*65330*/  IMAD.MOV.U32 R107, RZ, RZ, R103 ;  /* 0x000000ffff6b7224 */ /* 0x000fca00078e0067 */
[----:B------:R-:W-:Y:S04]  /*65340*/  LDGSTS.E [R3+0x18008], desc[UR60][R106.64], P1 ;  /* 0x180080006a037fae */ /* 0x000fe8000892187c */
[----:B------:R-:W4:Y:S04]  /*65350*/  LDL.LU R104, [R1+0x1ca4] ;  /* 0x001ca40001687983 */ /* 0x000f280000300800 */
[----:B------:R-:W4:Y:S04]  /*65360*/  LDL.LU R108, [R1+0x1cac] ;  /* 0x001cac00016c7983 */ /* 0x000f280000300800 */
[----:B-1----:R-:W4:Y:S04]  /*65370*/  LDL.LU R9, [R1+0x1cb0] ;  /* 0x001cb00001097983 */ /* 0x002f280000300800 */
[----:B------:R-:W4:Y:S04]  /*65380*/  LDL.LU R107, [R1+0x2034] ;  /* 0x00203400016b7983 */ /* 0x000f280000300800 */
[----:B---3--:R-:W3:Y:S01]  /*65390*/  LDL.LU R103, [R1+0x2038] ;  /* 0x0020380001677983 */ /* 0x008ee20000300800 */
[----:B------:R-:W-:-:S04]  /*653a0*/  UISETP.GT.AND UP1, UPT, UR6, 0x3f, UPT ;  /* 0x0000003f0600788c */ /* 0x000fc8000bf24270 */
[----:B------:R-:W-:-:S04]  /*653b0*/  USEL UR4, URZ, 0x4, !UP1 ;  /* 0x000000043f047887 */ /* 0x000fc8000c800000 */
[----:B------:R-:W-:Y:S01]  /*653c0*/  USEL UR4, UR4, URZ, !UP0 ;  /* 0x0000003f04047287 */ /* 0x000fe2000c000000 */
[----:B------:R-:W-:-:S05]  /*653d0*/  IADD3 R11, P0, R11, R4, RZ ;  /* 0x000000040b0b7210 */ /* 0x000fca0007f1e0ff */
[----:B------:R-:W-:Y:S02]  /*653e0*/  IMAD.X R102, R102, 0x1, R0, P0 ;  /* 0x0000000166667824 */ /* 0x000fe400000e0600 */
[----:B------:R-:W-:-:S03]  /*653f0*/  IMAD.MOV.U32 R114, RZ, RZ, R11 ;  /* 0x000000ffff727224 */ /* 0x000fc600078e000b */
[----:B------:R-:W-:Y:S01]  /*65400*/  MOV R115, R102 ;  /* 0x0000006600737202 */ /* 0x000fe20000000f00 */
[----:B------:R-:W-:Y:S04]  /*65410*/  STL [R1+0x1c90], R11 ;  /* 0x001c900b01007387 */ /* 0x000fe80000100800 */
[----:B------:R-:W-:Y:S01]  /*65420*/  LDGSTS.E [R3+0x1c008], desc[UR60][R114.64], P1 ;  /* 0x1c00800072037fae */ /* 0x000fe2000892187c */
[----:B------:R-:W-:-:S03]  /*65430*/  ISETP.NE.U32.AND P0, PT, RZ, UR4, PT ;  /* 0x00000004ff007c0c */ /* 0x000fc6000bf05070 */
[----:B------:R1:W-:Y:S04]  /*65440*/  STL [R1+0x1c8c], R102 ;  /* 0x001c8c6601007387 */ /* 0x0003e80000100800 */
[----:B------:R-:W3:Y:S04]  /*65450*/  LDL.LU R106, [R1+0x203c] ;  /* 0x00203c00016a7983 */ /* 0x000ee80000300800 */
[----:B------:R-:W3:Y:S04]  /*65460*/  LDL.LU R105, [R1+0x2040] ;  /* 0x0020400001697983 */ /* 0x000ee80000300800 */
[----:B-1----:R-:W3:Y:S04]  /*65470*/  LDL.LU R102, [R1+0x2044] ;  /* 0x0020440001667983 */ /* 0x002ee80000300800 */
[----:B------:R-:W3:Y:S01]  /*65480*/  LDL.LU R11, [R1+0x2048] ;  /* 0x00204800010b7983 */ /* 0x000ee20000300800 */
[----:B--2---:R-:W-:-:S02]  /*65490*/  IADD3 R111, P1, R111, R4, RZ ;  /* 0x000000046f6f7210 */ /* 0x004fc40007f3e0ff */
[----:B----4-:R-:W-:-:S03]  /*654a0*/  IADD3 R109, P2, R109, R4, RZ ;  /* 0x000000046d6d7210 */ /* 0x010fc60007f5e0ff */
[--C-:B------:R-:W-:Y:S01]  /*654b0*/  IMAD.X R112, R112, 0x1, R0.reuse, P1 ;  /* 0x0000000170707824 */ /* 0x100fe200008e0600 */
[----:B------:R-:W-:Y:S01]  /*654c0*/  STL [R1+0x1c98], R111 ;  /* 0x001c986f01007387 */ /* 0x000fe20000100800 */
[----:B------:R-:W-:-:S03]  /*654d0*/  IMAD.X R110, R110, 0x1, R0, P2 ;  /* 0x000000016e6e7824 */ /* 0x000fc600010e0600 */
[----:B------:R1:W-:Y:S01]  /*654e0*/  STL [R1+0x1c94], R112 ;  /* 0x001c947001007387 */ /* 0x0003e20000100800 */
[----:B------:R-:W-:Y:S01]  /*654f0*/  IMAD.MOV.U32 R113, RZ, RZ, R112 ;  /* 0x000000ffff717224 */ /* 0x000fe200078e0070 */
[----:B------:R-:W-:Y:S02]  /*65500*/  IADD3 R6, P1, R6, R4, RZ ;  /* 0x0000000406067210 */ /* 0x000fe40007f3e0ff */
[----:B------:R-:W-:Y:S04]  /*65510*/  STL [R1+0x1ca0], R109 ;  /* 0x001ca06d01007387 */ /* 0x000fe80000100800 */
[----:B------:R2:W-:Y:S01]  /*65520*/  STL [R1+0x1c9c], R110 ;  /* 0x001c9c6e01007387 */ /* 0x0005e20000100800 */
[----:B-1----:R-:W-:Y:S01]  /*65530*/  MOV R112, R111 ;  /* 0x0000006f00707202 */ /* 0x002fe20000000f00 */
[----:B------:R-:W-:-:S02]  /*65540*/  IMAD.MOV.U32 R111, RZ, RZ, R110 ;  /* 0x000000ffff6f7224 */ /* 0x000fc400078e006e */
[----:B------:R1:W-:Y:S04]  /*65550*/  STL [R1+0x1ca8], R6 ;  /* 0x001ca80601007387 */ /* 0x0003e80000100800 */
[----:B------:R-:W-:Y:S01]  /*65560*/  LDGSTS.E [R3+0x1000c], desc[UR60][R112.64], P0 ;  /* 0x1000c00070037fae */ /* 0x000fe2000812187c */
[----:B--2---:R-:W-:-:S05]  /*65570*/  IMAD.MOV.U32 R110, RZ, RZ, R109 ;  /* 0x000000ffff6e7224 */ /* 0x004fca00078e006d */
[----:B------:R2:W-:Y:S02]  /*65580*/  LDGSTS.E [R3+0x1400c], desc[UR60][R110.64], P0 ;  /* 0x1400c0006e037fae */ /* 0x0005e4000812187c */
[----:B--2---:R-:W-:Y:S01]  /*65590*/  MOV R110, R6 ;  /* 0x00000006006e7202 */ /* 0x004fe20000000f00 */
[----:B------:R-:W-:-:S05]  /*655a0*/  IMAD.X R104, R104, 0x1, R0, P1 ;  /* 0x0000000168687824 */ /* 0x000fca00008e0600 */
[----:B------:R2:W-:Y:S04]  /*655b0*/  STL [R1+0x1ca4], R104 ;  /* 0x001ca46801007387 */ /* 0x0005e80000100800 */
[----:B-1----:R-:W4:Y:S01]  /*655c0*/  LDL.LU R6, [R1+0x2050] ;  /* 0x0020500001067983 */ /* 0x002f220000300800 */
[----:B------:R-:W-:Y:S01]  /*655d0*/  IMAD.MOV.U32 R111, RZ, RZ, R104 ;  /* 0x000000ffff6f7224 */ /* 0x000fe200078e0068 */
[-C--:B------:R-:W-:Y:S02]  /*655e0*/  IADD3 R9, P2, R9, R4.reuse, RZ ;  /* 0x0000000409097210 */ /* 0x080fe40007f5e0ff */
[----:B--2---:R-:W2:Y:S01]  /*655f0*/  LDL.LU R104, [R1+0x204c] ;  /* 0x00204c0001687983 */ /* 0x004ea20000300800 */
[----:B---3--:R-:W-:Y:S02]  /*65600*/  IADD3 R103, P3, R103, R4, RZ ;  /* 0x0000000467677210 */ /* 0x008fe40007f7e0ff */
[--C-:B------:R-:W-:Y:S01]  /*65610*/  IMAD.X R108, R108, 0x1, R0.reuse, P2 ;  /* 0x000000016c6c7824 */ /* 0x100fe200010e0600 */
[----:B------:R-:W-:Y:S02]  /*65620*/  STL [R1+0x1cb0], R9 ;  /* 0x001cb00901007387 */ /* 0x000fe40000100800 */
[----:B------:R-:W-:-:S02]  /*65630*/  IMAD.X R107, R107, 0x1, R0, P3 ;  /* 0x000000016b6b7824 */ /* 0x000fc400018e0600 */
[----:B------:R1:W-:Y:S04]  /*65640*/  STL [R1+0x1cac], R108 ;  /* 0x001cac6c01007387 */ /* 0x0003e80000100800 */
[----:B------:R3:W-:Y:S01]  /*65650*/  STL [R1+0x2038], R103 ;  /* 0x0020386701007387 */ /* 0x0007e20000100800 */
[----:B------:R-:W-:-:S03]  /*65660*/  MOV R109, R108 ;  /* 0x0000006c006d7202 */ /* 0x000fc60000000f00 */
[----:B------:R-:W-:Y:S04]  /*65670*/  LDGSTS.E [R3+0x1800c], desc[UR60][R110.64], P0 ;  /* 0x1800c0006e037fae */ /* 0x000fe8000812187c */
[----:B------:R3:W-:Y:S01]  /*65680*/  STL [R1+0x2034], R107 ;  /* 0x0020346b01007387 */ /* 0x0007e20000100800 */
[----:B-1----:R-:W-:-:S05]  /*65690*/  IMAD.MOV.U32 R108, RZ, RZ, R9 ;  /* 0x000000ffff6c7224 */ /* 0x002fca00078e0009 */
[----:B------:R1:W-:Y:S04]  /*656a0*/  LDGSTS.E [R3+0x1c00c], desc[UR60][R108.64], P0 ;  /* 0x1c00c0006c037fae */ /* 0x0003e8000812187c */
[----:B------:R-:W2:Y:S04]  /*656b0*/  LDL.LU R111, [R1+0x2058] ;  /* 0x00205800016f7983 */ /* 0x000ea80000300800 */
[----:B------:R-:W2:Y:S04]  /*656c0*/  LDL.LU R9, [R1+0x2060] ;  /* 0x0020600001097983 */ /* 0x000ea80000300800 */
[----:B------:R-:W2:Y:S01]  /*656d0*/  LDL.LU R112, [R1+0x2054] ;  /* 0x0020540001707983 */ /* 0x000ea20000300800 */
[----:B-1----:R-:W-:-:S03]  /*656e0*/  IMAD.MOV.U32 R108, RZ, RZ, R103 ;  /* 0x000000ffff6c7224 */ /* 0x002fc600078e0067 */
[----:B---3--:R-:W3:Y:S01]  /*656f0*/  LDL.LU R103, [R1+0x205c] ;  /* 0x00205c0001677983 */ /* 0x008ee20000300800 */
[----:B------:R-:W-:-:S04]  /*65700*/  UISETP.GT.AND UP1, UPT, UR6, 0x5c, UPT ;  /* 0x0000005c0600788c */ /* 0x000fc8000bf24270 */
[----:B------:R-:W-:-:S04]  /*65710*/  USEL UR4, URZ, 0x4, !UP1 ;  /* 0x000000043f047887 */ /* 0x000fc8000c800000 */
[----:B------:R-:W-:-:S06]  /*65720*/  USEL UR4, UR4, URZ, !UP0 ;  /* 0x0000003f04047287 */ /* 0x000fcc000c000000 */
[----:B------:R-:W-:Y:S02]  /*65730*/  ISETP.NE.U32.AND P1, PT, RZ, UR4, PT ;  /* 0x00000004ff007c0c */ /* 0x000fe4000bf25070 */
[----:B------:R-:W-:-:S04]  /*65740*/  IADD3 R105, P0, R105, R4, RZ ;  /* 0x0000000469697210 */ /* 0x000fc80007f1e0ff */
[----:B------:R-:W-:Y:S01]  /*65750*/  IADD3.X R106, R106, R0, RZ, P0, !PT ;  /* 0x000000006a6a7210 */ /* 0x000fe200007fe4ff */
[----:B------:R-:W-:Y:S01]  /*65760*/  IMAD.MOV.U32 R109, RZ, RZ, R107 ;  /* 0x000000ffff6d7224 */ /* 0x000fe200078e006b */
[----:B------:R-:W-:Y:S01]  /*65770*/  STL [R1+0x2040], R105 ;  /* 0x0020406901007387 */ /* 0x000fe20000100800 */
[----:B------:R-:W-:Y:S02]  /*65780*/  IADD3 R11, P2, R11, R4, RZ ;  /* 0x000000040b0b7210 */ /* 0x000fe40007f5e0ff */
[----:B------:R-:W-:Y:S01]  /*65790*/  IMAD.MOV.U32 R107, RZ, RZ, R106 ;  /* 0x000000ffff6b7224 */ /* 0x000fe200078e006a */
[----:B------:R1:W-:Y:S02]  /*657a0*/  STL [R1+0x203c], R106 ;  /* 0x00203c6a01007387 */ /* 0x0003e40000100800 */
[----:B------:R-:W-:Y:S02]  /*657b0*/  IMAD.X R102, R102, 0x1, R0, P2 ;  /* 0x0000000166667824 */ /* 0x000fe400010e0600 */
[----:B------:R-:W-:Y:S01]  /*657c0*/  LDGSTS.E [R3+0x20000], desc[UR60][R108.64], P1 ;  /* 0x200000006c037fae */ /* 0x000fe2000892187c */
[----:B-1----:R-:W-:-:S03]  /*657d0*/  IMAD.MOV.U32 R106, RZ, RZ, R105 ;  /* 0x000000ffff6a7224 */ /* 0x002fc600078e0069 */
[----:B------:R1:W-:Y:S04]  /*657e0*/  STL [R1+0x2048], R11 ;  /* 0x0020480b01007387 */ /* 0x0003e80000100800 */
[----:B------:R1:W-:Y:S04]  /*657f0*/  LDGSTS.E [R3+0x24000], desc[UR60][R106.64], P1 ;  /* 0x240000006a037fae */ /* 0x0003e8000892187c */
[----:B------:R1:W-:Y:S04]  /*65800*/  STL [R1+0x2044], R102 ;  /* 0x0020446601007387 */ /* 0x0003e80000100800 */
[----:B------:R-:W3:Y:S01]  /*65810*/  LDL.LU R109, [R1+0x2068] ;  /* 0x00206800016d7983 */ /* 0x000ee20000300800 */
[----:B-1----:R-:W-:Y:S01]  /*65820*/  MOV R106, R11 ;  /* 0x0000000b006a7202 */ /* 0x002fe20000000f00 */
[----:B------:R-:W-:-:S02]  /*65830*/  IMAD.MOV.U32 R107, RZ, RZ, R102 ;  /* 0x000000ffff6b7224 */ /* 0x000fc400078e0066 */
[----:B------:R-:W3:Y:S01]  /*65840*/  LDL.LU R110, [R1+0x2064] ;  /* 0x00206400016e7983 */ /* 0x000ee20000300800 */
[----:B------:R-:W-:-:S03]  /*65850*/  UISETP.GT.AND UP1, UPT, UR6, 0x5d, UPT ;  /* 0x0000005d0600788c */ /* 0x000fc6000bf24270 */
[----:B------:R-:W-:Y:S01]  /*65860*/  LDGSTS.E [R3+0x28000], desc[UR60][R106.64], P1 ;  /* 0x280000006a037fae */ /* 0x000fe2000892187c */
[----:B------:R-:W-:-:S03]  /*65870*/  USEL UR4, URZ, 0x4, !UP1 ;  /* 0x000000043f047887 */ /* 0x000fc6000c800000 */
[----:B------:R-:W3:Y:S04]  /*65880*/  LDL.LU R107, [R1+0x206c] ;  /* 0x00206c00016b7983 */ /* 0x000ee80000300800 */
[----:B------:R-:W3:Y:S04]  /*65890*/  LDL.LU R11, [R1+0x2070] ;  /* 0x00207000010b7983 */ /* 0x000ee80000300800 */
[----:B------:R-:W3:Y:S04]  /*658a0*/  LDL.LU R108, [R1+0x2074] ;  /* 0x00207400016c7983 */ /* 0x000ee80000300800 */
[----:B------:R-:W3:Y:S01]  /*658b0*/  LDL.LU R102, [R1+0x2078] ;  /* 0x0020780001667983 */ /* 0x000ee20000300800 */
[----:B------:R-:W-:Y:S01]  /*658c0*/  USEL UR4, UR4, URZ, !UP0 ;  /* 0x0000003f04047287 */ /* 0x000fe2000c000000 */
[----:B----4-:R-:W-:-:S05]  /*658d0*/  IADD3 R6, P0, R6, R4, RZ ;  /* 0x0000000406067210 */ /* 0x010fca0007f1e0ff */
[----:B--2---:R-:W-:Y:S01]  /*658e0*/  IMAD.X R104, R104, 0x1, R0, P0 ;  /* 0x0000000168687824 */ /* 0x004fe200000e0600 */
[----:B------:R-:W-:Y:S03]  /*658f0*/  STL [R1+0x2050], R6 ;  /* 0x0020500601007387 */ /* 0x000fe60000100800 */
[----:B------:R-:W-:Y:S01]  /*65900*/  IMAD.MOV.U32 R105, RZ, RZ, R104 ;  /* 0x000000ffff697224 */ /* 0x000fe200078e0068 */
[----:B------:R1:W-:Y:S01]  /*65910*/  STL [R1+0x204c], R104 ;  /* 0x00204c6801007387 */ /* 0x0003e20000100800 */
[----:B------:R-:W-:-:S03]  /*65920*/  ISETP.NE.U32.AND P0, PT, RZ, UR4, PT ;  /* 0x00000004ff007c0c */ /* 0x000fc6000bf05070 */
[----:B------:R-:W2:Y:S01]  /*65930*/  LDL.LU R106, [R1+0x207c] ;  /* 0x00207c00016a7983 */ /* 0x000ea20000300800 */
[----:B-1----:R-:W-:-:S03]  /*65940*/  MOV R104, R6 ;  /* 0x0000000600687202 */ /* 0x002fc60000000f00 */
[----:B------:R-:W4:Y:S04]  /*65950*/  LDL.LU R6, [R1+0x2080] ;  /* 0x0020800001067983 */ /* 0x000f280000300800 */
[----:B------:R-:W-:Y:S01]  /*65960*/  LDGSTS.E [R3+0x2c000], desc[UR60][R104.64], P1 ;  /* 0x2c00000068037fae */ /* 0x000fe2000892187c */
[----:B------:R-:W-:-:S03]  /*65970*/  IADD3 R111, P1, R111, R4, RZ ;  /* 0x000000046f6f7210 */ /* 0x000fc60007f3e0ff */
[----:B------:R-:W2:Y:S01]  /*65980*/  LDL.LU R105, [R1+0x2084] ;  /* 0x0020840001697983 */ /* 0x000ea20000300800 */
[----:B------:R-:W-:-:S03]  /*65990*/  IADD3 R9, P2, R9, R4, RZ ;  /* 0x0000000409097210 */ /* 0x000fc60007f5e0ff */
[----:B------:R-:W2:Y:S01]  /*659a0*/  LDL.LU R104, [R1+0x2088] ;  /* 0x0020880001687983 */ /* 0x000ea20000300800 */
[----:B------:R-:W-:-:S03]  /*659b0*/  IMAD.X R112, R112, 0x1, R0, P1 ;  /* 0x0000000170707824 */ /* 0x000fc600008e0600 */
[----:B------:R-:W-:Y:S01]  /*659c0*/  STL [R1+0x2058], R111 ;  /* 0x0020586f01007387 */ /* 0x000fe20000100800 */
[----:B------:R-:W-:-:S03]  /*659d0*/  IMAD.MOV.U32 R113, RZ, RZ, R112 ;  /* 0x000000ffff717224 */ /* 0x000fc600078e0070 */
[----:B------:R1:W-:Y:S01]  /*659e0*/  STL [R1+0x2054], R112 ;  /* 0x0020547001007387 */ /* 0x0003e20000100800 */
[----:B---3--:R-:W-:-:S03]  /*659f0*/  IMAD.X R103, R103, 0x1, R0, P2 ;  /* 0x0000000167677824 */ /* 0x008fc600010e0600 */
[----:B------:R-:W-:Y:S01]  /*65a00*/  STL [R1+0x2060], R9 ;  /* 0x0020600901007387 */ /* 0x000fe20000100800 */
[----:B-1----:R-:W-:-:S03]  /*65a10*/  MOV R112, R111 ;  /* 0x0000006f00707202 */ /* 0x002fc60000000f00 */
[----:B------:R1:W-:Y:S04]  /*65a20*/  STL [R1+0x205c], R103 ;  /* 0x00205c6701007387 */ /* 0x0003e80000100800 */
[----:B------:R3:W-:Y:S02]  /*65a30*/  LDGSTS.E [R3+0x20004], desc[UR60][R112.64], P0 ;  /* 0x2000400070037fae */ /* 0x0007e4000812187c */
[----:B---3--:R-:W-:Y:S02]  /*65a40*/  IMAD.MOV.U32 R113, RZ, RZ, R103 ;  /* 0x000000ffff717224 */ /* 0x008fe400078e0067 */
[----:B------:R-:W-:Y:S01]  /*65a50*/  IMAD.MOV.U32 R112, RZ, RZ, R9 ;  /* 0x000000ffff707224 */ /* 0x000fe200078e0009 */
[----:B-1----:R-:W3:Y:S04]  /*65a60*/  LDL.LU R103, [R1+0x208c] ;  /* 0x00208c0001677983 */ /* 0x002ee80000300800 */
[----:B------:R-:W3:Y:S01]  /*65a70*/  LDL.LU R9, [R1+0x2090] ;  /* 0x0020900001097983 */ /* 0x000ee20000300800 */
[----:B------:R-:W-:-:S03]  /*65a80*/  UISETP.GT.AND UP1, UPT, UR6, 0x5e, UPT ;  /* 0x0000005e0600788c */ /* 0x000fc6000bf24270 */
[----:B------:R-:W-:Y:S01]  /*65a90*/  LDGSTS.E [R3+0x24004], desc[UR60][R112.64], P0 ;  /* 0x2400400070037fae */ /* 0x000fe2000812187c */
[----:B------:R-:W-:-:S04]  /*65aa0*/  USEL UR4, URZ, 0x4, !UP1 ;  /* 0x000000043f047887 */ /* 0x000fc8000c800000 */
[----:B------:R-:W-:Y:S01]  /*65ab0*/  USEL UR4, UR4, URZ, !UP0 ;  /* 0x0000003f04047287 */ /* 0x000fe2000c000000 */
[----:B------:R-:W-:-:S05]  /*65ac0*/  IADD3 R109, P1, R109, R4, RZ ;  /* 0x000000046d6d7210 */ /* 0x000fca0007f3e0ff */
[----:B------:R-:W-:Y:S01]  /*65ad0*/  IMAD.X R110, R110, 0x1, R0, P1 ;  /* 0x000000016e6e7824 */ /* 0x000fe200008e0600 */
[----:B------:R-:W-:Y:S01]  /*65ae0*/  STL [R1+0x2068], R109 ;  /* 0x0020686d01007387 */ /* 0x000fe20000100800 */
[----:B------:R-:W-:-:S03]  /*65af0*/  ISETP.NE.U32.AND P1, PT, RZ, UR4, PT ;  /* 0x00000004ff007c0c */ /* 0x000fc6000bf25070 */
[----:B------:R1:W-:Y:S01]  /*65b00*/  STL [R1+0x2064], R110 ;  /* 0x0020646e01007387 */ /* 0x0003e20000100800 */
[----:B------:R-:W-:Y:S02]  /*65b10*/  MOV R111, R110 ;  /* 0x0000006e006f7202 */ /* 0x000fe40000000f00 */
[----:B------:R-:W-:Y:S01]  /*65b20*/  IADD3 R11, P2, R11, R4, RZ ;  /* 0x000000040b0b7210 */ /* 0x000fe20007f5e0ff */
[----:B-1----:R-:W-:-:S04]  /*65b30*/  IMAD.MOV.U32 R110, RZ, RZ, R109 ;  /* 0x000000ffff6e7224 */ /* 0x002fc800078e006d */
[--C-:B------:R-:W-:Y:S01]  /*65b40*/  IMAD.X R107, R107, 0x1, R0.reuse, P2 ;  /* 0x000000016b6b7824 */ /* 0x100fe200010e0600 */
[----:B------:R-:W-:Y:S01]  /*65b50*/  IADD3 R102, P3, R102, R4, RZ ;  /* 0x0000000466667210 */ /* 0x000fe20007f7e0ff */
[----:B------:R-:W-:Y:S04]  /*65b60*/  STL [R1+0x2070], R11 ;  /* 0x0020700b01007387 */ /* 0x000fe80000100800 */
[----:B------:R-:W-:Y:S01]  /*65b70*/  IMAD.X R108, R108, 0x1, R0, P3 ;  /* 0x000000016c6c7824 */ /* 0x000fe200018e0600 */
[----:B------:R1:W-:Y:S03]  /*65b80*/  STL [R1+0x206c], R107 ;  /* 0x00206c6b01007387 */ /* 0x0003e60000100800 */
[----:B------:R-:W-:Y:S01]  /*65b90*/  IMAD.MOV.U32 R109, RZ, RZ, R108 ;  /* 0x000000ffff6d7224 */ /* 0x000fe200078e006c */
[----:B------:R1:W-:Y:S04]  /*65ba0*/  LDGSTS.E [R3+0x28004], desc[UR60][R110.64], P0 ;  /* 0x280040006e037fae */ /* 0x0003e8000812187c */
[----:B------:R-:W-:Y:S04]  /*65bb0*/  STL [R1+0x2078], R102 ;  /* 0x0020786601007387 */ /* 0x000fe80000100800 */
[----:B------:R1:W-:Y:S02]  /*65bc0*/  STL [R1+0x2074], R108 ;  /* 0x0020746c01007387 */ /* 0x0003e40000100800 */
[----:B-1----:R-:W-:Y:S01]  /*65bd0*/  MOV R110, R11 ;  /* 0x0000000b006e7202 */ /* 0x002fe20000000f00 */
[----:B------:R-:W-:-:S02]  /*65be0*/  IMAD.MOV.U32 R111, RZ, RZ, R107 ;  /* 0x000000ffff6f7224 */ /* 0x000fc400078e006b */
[----:B------:R-:W3:Y:S01]  /*65bf0*/  LDL.LU R107, [R1+0x2098] ;  /* 0x00209800016b7983 */ /* 0x000ee20000300800 */
[----:B------:R-:W-:-:S03]  /*65c00*/  IMAD.MOV.U32 R108, RZ, RZ, R102 ;  /* 0x000000ffff6c7224 */ /* 0x000fc600078e0066 */
[----:B------:R1:W-:Y:S04]  /*65c10*/  LDGSTS.E [R3+0x2c004], desc[UR60][R110.64], P0 ;  /* 0x2c0040006e037fae */ /* 0x0003e8000812187c */
[----:B------:R-:W3:Y:S04]  /*65c20*/  LDL.LU R11, [R1+0x20a0] ;  /* 0x0020a000010b7983 */ /* 0x000ee80000300800 */
[----:B------:R3:W-:Y:S04]  /*65c30*/  LDGSTS.E [R3+0x20008], desc[UR60][R108.64], P1 ;  /* 0x200080006c037fae */ /* 0x0007e8000892187c */
[----:B------:R-:W3:Y:S04]  /*65c40*/  LDL.LU R108, [R1+0x2094] ;  /* 0x00209400016c7983 */ /* 0x000ee80000300800 */
[----:B------:R-:W3:Y:S01]  /*65c50*/  LDL.LU R102, [R1+0x209c] ;  /* 0x00209c0001667983 */ /* 0x000ee20000300800 */
[----:B----4-:R-:W-:-:S04]  /*65c60*/  IADD3 R6, P0, R6, R4, RZ ;  /* 0x0000000406067210 */ /* 0x010fc80007f1e0ff */
[----:B--2---:R-:W-:Y:S01]  /*65c70*/  IADD3.X R106, R106, R0, RZ, P0, !PT ;  /* 0x000000006a6a7210 */ /* 0x004fe200007fe4ff */
[----:B------:R2:W-:Y:S01]  /*65c80*/  STL [R1+0x2080], R6 ;  /* 0x0020800601007387 */ /* 0x0005e20000100800 */
[----:B-1----:R-:W-:-:S03]  /*65c90*/  IMAD.MOV.U32 R110, RZ, RZ, R6 ;  /* 0x000000ffff6e7224 */ /* 0x002fc600078e0006 */
[----:B------:R-:W-:Y:S01]  /*65ca0*/  STL [R1+0x207c], R106 ;  /* 0x00207c6a01007387 */ /* 0x000fe20000100800 */
[----:B------:R-:W-:-:S05]  /*65cb0*/  IMAD.MOV.U32 R111, RZ, RZ, R106 ;  /* 0x000000ffff6f7224 */ /* 0x000fca00078e006a */
[----:B------:R-:W-:Y:S01]  /*65cc0*/  LDGSTS.E [R3+0x24008], desc[UR60][R110.64], P1 ;  /* 0x240080006e037fae */ /* 0x000fe2000892187c */
[----:B------:R-:W-:-:S05]  /*65cd0*/  IADD3 R104, P2, R104, R4, RZ ;  /* 0x0000000468687210 */ /* 0x000fca0007f5e0ff */
[----:B------:R-:W-:Y:S01]  /*65ce0*/  IMAD.X R105, R105, 0x1, R0, P2 ;  /* 0x0000000169697824 */ /* 0x000fe200010e0600 */
[----:B------:R-:W-:Y:S04]  /*65cf0*/  STL [R1+0x2088], R104 ;  /* 0x0020886801007387 */ /* 0x000fe80000100800 */
[----:B------:R1:W-:Y:S04]  /*65d00*/  STL [R1+0x2084], R105 ;  /* 0x0020846901007387 */ /* 0x0003e80000100800 */
[----:B--2---:R-:W2:Y:S04]  /*65d10*/  LDL.LU R6, [R1+0x20a8] ;  /* 0x0020a80001067983 */ /* 0x004ea80000300800 */
[----:B------:R-:W-:Y:S04]  /*65d20*/  LDGSTS.E [R3+0x28008], desc[UR60][R104.64], P1 ;  /* 0x2800800068037fae */ /* 0x000fe8000892187c */
[----:B-1----:R-:W4:Y:S01]  /*65d30*/  LDL.LU R105, [R1+0x20a4] ;  /* 0x0020a40001697983 */ /* 0x002f220000300800 */
[----:B---3--:R-:W-:-:S04]  /*65d40*/  IADD3 R9, P0, R9, R4, RZ ;  /* 0x0000000409097210 */ /* 0x008fc80007f1e0ff */
[----:B------:R-:W-:Y:S01]  /*65d50*/  IADD3.X R103, R103, R0, RZ, P0, !PT ;  /* 0x0000000067677210 */ /* 0x000fe200007fe4ff */
[----:B------:R1:W-:Y:S01]  /*65d60*/  STL [R1+0x2090], R9 ;  /* 0x0020900901007387 */ /* 0x0003e20000100800 */
[----:B------:R-:W-:-:S03]  /*65d70*/  IMAD.MOV.U32 R112, RZ, RZ, R9 ;  /* 0x000000ffff707224 */ /* 0x000fc600078e0009 */
[----:B------:R-:W-:Y:S01]  /*65d80*/  IMAD.MOV.U32 R113, RZ, RZ, R103 ;  /* 0x000000ffff717224 */ /* 0x000fe200078e0067 */
[----:B------:R3:W-:Y:S04]  /*65d90*/  STL [R1+0x208c], R103 ;  /* 0x00208c6701007387 */ /* 0x0007e80000100800 */
[----:B------:R-:W4:Y:S04]  /*65da0*/  LDL.LU R111, [R1+0x20b0] ;  /* 0x0020b000016f7983 */ /* 0x000f280000300800 */
[----:B------:R-:W4:Y:S04]  /*65db0*/  LDL.LU R109, [R1+0x2438] ;  /* 0x00243800016d7983 */ /* 0x000f280000300800 */
[----:B------:R-:W-:Y:S04]  /*65dc0*/  LDGSTS.E [R3+0x2c008], desc[UR60][R112.64], P1 ;  /* 0x2c00800070037fae */ /* 0x000fe8000892187c */
[----:B------:R-:W4:Y:S04]  /*65dd0*/  LDL.LU R112, [R1+0x20ac] ;  /* 0x0020ac0001707983 */ /* 0x000f280000300800 */
[----:B------:R-:W4:Y:S04]  /*65de0*/  LDL.LU R110, [R1+0x2434] ;  /* 0x00243400016e7983 */ /* 0x000f280000300800 */
[----:B------:R-:W4:Y:S04]  /*65df0*/  LDL.LU R106, [R1+0x243c] ;  /* 0x00243c00016a7983 */ /* 0x000f280000300800 */
[----:B-1----:R-:W4:Y:S04]  /*65e00*/  LDL.LU R9, [R1+0x2440] ;  /* 0x0024400001097983 */ /* 0x002f280000300800 */
[----:B------:R-:W4:Y:S04]  /*65e10*/  LDL.LU R104, [R1+0x2444] ;  /* 0x0024440001687983 */ /* 0x000f280000300800 */
[----:B---3--:R-:W3:Y:S01]  /*65e20*/  LDL.LU R103, [R1+0x2448] ;  /* 0x0024480001677983 */ /* 0x008ee20000300800 */
[----:B------:R-:W-:-:S04]  /*65e30*/  UISETP.GT.AND UP1, UPT, UR6, 0x5f, UPT ;  /* 0x0000005f0600788c */ /* 0x000fc8000bf24270 */
[----:B------:R-:W-:-:S04]  /*65e40*/  USEL UR4, URZ, 0x4, !UP1 ;  /* 0x000000043f047887 */ /* 0x000fc8000c800000 */
[----:B------:R-:W-:-:S06]  /*65e50*/  USEL UR4, UR4, URZ, !UP0 ;  /* 0x0000003f04047287 */ /* 0x000fcc000c000000 */
[----:B------:R-:W-:Y:S02]  /*65e60*/  ISETP.NE.U32.AND P0, PT, RZ, UR4, PT ;  /* 0x00000004ff007c0c */ /* 0x000fe4000bf05070 */
[----:B------:R-:W-:-:S05]  /*65e70*/  IADD3 R107, P1, R107, R4, RZ ;  /* 0x000000046b6b7210 */ /* 0x000fca0007f3e0ff */
[----:B------:R-:W-:Y:S01]  /*65e80*/  IMAD.MOV.U32 R114, RZ, RZ, R107 ;  /* 0x000000ffff727224 */ /* 0x000fe200078e006b */
[----:B------:R-:W-:Y:S01]  /*65e90*/  IADD3 R11, P2, R11, R4, RZ ;  /* 0x000000040b0b7210 */ /* 0x000fe20007f5e0ff */
[----:B------:R-:W-:Y:S01]  /*65ea0*/  STL [R1+0x2098], R107 ;  /* 0x0020986b01007387 */ /* 0x000fe20000100800 */
[----:B------:R-:W-:-:S04]  /*65eb0*/  IMAD.X R108, R108, 0x1, R0, P1 ;  /* 0x000000016c6c7824 */ /* 0x000fc800008e0600 */
[----:B------:R-:W-:Y:S01]  /*65ec0*/  IMAD.MOV.U32 R115, RZ, RZ, R108 ;  /* 0x000000ffff737224 */ /* 0x000fe200078e006c */
[----:B------:R-:W-:Y:S01]  /*65ed0*/  IADD3.X R102, R102, R0, RZ, P2, !PT ;  /* 0x0000000066667210 */ /* 0x000fe200017fe4ff */
[----:B------:R-:W-:Y:S04]  /*65ee0*/  STL [R1+0x2094], R108 ;  /* 0x0020946c01007387 */ /* 0x000fe80000100800 */
[----:B------:R-:W-:Y:S04]  /*65ef0*/  STL [R1+0x20a0], R11 ;  /* 0x0020a00b01007387 */ /* 0x000fe80000100800 */
[----:B------:R1:W-:Y:S04]  /*65f00*/  LDGSTS.E [R3+0x2000c], desc[UR60][R114.64], P0 ;  /* 0x2000c00072037fae */ /* 0x0003e8000812187c */
[----:B------:R1:W-:Y:S02]  /*65f10*/  STL [R1+0x209c], R102 ;  /* 0x00209c6601007387 */ /* 0x0003e40000100800 */
[----:B-1----:R-:W-:Y:S01]  /*65f20*/  MOV R115, R102 ;  /* 0x0000006600737202 */ /* 0x002fe20000000f00 */
[----:B------:R-:W-:Y:S01]  /*65f30*/  IMAD.MOV.U32 R114, RZ, RZ, R11 ;  /* 0x000000ffff727224 */ /* 0x000fe200078e000b */
[----:B------:R-:W3:Y:S04]  /*65f40*/  LDL.LU R102, [R1+0x244c] ;  /* 0x00244c0001667983 */ /* 0x000ee80000300800 */
[----:B------:R-:W3:Y:S01]  /*65f50*/  LDL.LU R11, [R1+0x2450] ;  /* 0x00245000010b7983 */ /* 0x000ee20000300800 */
[----:B------:R-:W-:-:S03]  /*65f60*/  UISETP.GT.AND UP1, UPT, UR6, 0x7c, UPT ;  /* 0x0000007c0600788c */ /* 0x000fc6000bf24270 */
[----:B------:R1:W-:Y:S01]  /*65f70*/  LDGSTS.E [R3+0x2400c], desc[UR60][R114.64], P0 ;  /* 0x2400c00072037fae */ /* 0x0003e2000812187c */
[----:B------:R-:W-:-:S04]  /*65f80*/  USEL UR4, URZ, 0x4, !UP1 ;  /* 0x000000043f047887 */ /* 0x000fc8000c800000 */
[----:B------:R-:W-:Y:S01]  /*65f90*/  USEL UR4, UR4, URZ, !UP0 ;  /* 0x0000003f04047287 */ /* 0x000fe2000c000000 */
[----:B--2---:R-:W-:-:S05]  /*65fa0*/  IADD3 R6, P1, R6, R4, RZ ;  /* 0x0000000406067210 */ /* 0x004fca0007f3e0ff */
[----:B------:R-:W-:Y:S01]  /*65fb0*/  STL [R1+0x20a8], R6 ;  /* 0x0020a80601007387 */ /* 0x000fe20000100800 */
[----:B-1----:R-:W-:Y:S02]  /*65fc0*/  IMAD.MOV.U32 R114, RZ, RZ, R6 ;  /* 0x000000ffff727224 */ /* 0x002fe400078e0006 */
[----:B----4-:R-:W-:-:S05]  /*65fd0*/  IMAD.X R105, R105, 0x1, R0, P1 ;  /* 0x0000000169697824 */ /* 0x010fca00008e0600 */
[----:B------:R1:W-:Y:S01]  /*65fe0*/  STL [R1+0x20a4], R105 ;  /* 0x0020a46901007387 */ /* 0x0003e20000100800 */
[----:B------:R-:W-:-:S03]  /*65ff0*/  IMAD.MOV.U32 R115, RZ, RZ, R105 ;  /* 0x000000ffff737224 */ /* 0x000fc600078e0069 */
[----:B------:R-:W2:Y:S04]  /*66000*/  LDL.LU R108, [R1+0x2454] ;  /* 0x00245400016c7983 */ /* 0x000ea80000300800 */
[----:B------:R-:W4:Y:S04]  /*66010*/  LDL.LU R107, [R1+0x2458] ;  /* 0x00245800016b7983 */ /* 0x000f280000300800 */
[----:B-1----:R-:W2:Y:S04]  /*66020*/  LDL.LU R105, [R1+0x245c] ;  /* 0x00245c0001697983 */ /* 0x002ea80000300800 */
[----:B------:R-:W2:Y:S01]  /*66030*/  LDL.LU R6, [R1+0x2460] ;  /* 0x0024600001067983 */ /* 0x000ea20000300800 */
[----:B------:R-:W-:-:S03]  /*66040*/  IADD3 R111, P2, R111, R4, RZ ;  /* 0x000000046f6f7210 */ /* 0x000fc60007f5e0ff */
[----:B------:R-:W-:Y:S01]  /*66050*/  LDGSTS.E [R3+0x2800c], desc[UR60][R114.64], P0 ;  /* 0x2800c00072037fae */ /* 0x000fe2000812187c */
[----:B------:R-:W-:-:S03]  /*66060*/  IADD3 R109, P3, R109, R4, RZ ;  /* 0x000000046d6d7210 */ /* 0x000fc60007f7e0ff */
[----:B------:R-:W-:Y:S01]  /*66070*/  STL [R1+0x20b0], R111 ;  /* 0x0020b06f01007387 */ /* 0x000fe20000100800 */
[----:B------:R-:W-:Y:S02]  /*66080*/  ISETP.NE.U32.AND P1, PT, RZ, UR4, PT ;  /* 0x00000004ff007c0c */ /* 0x000fe4000bf25070 */
[----:B------:R-:W-:-:S05]  /*66090*/  IADD3.X R112, R112, R0, RZ, P2, !PT ;  /* 0x0000000070707210 */ /* 0x000fca00017fe4ff */
[----:B------:R1:W-:Y:S01]  /*660a0*/  STL [R1+0x20ac], R112 ;  /* 0x0020ac7001007387 */ /* 0x0003e20000100800 */
[----:B------:R-:W-:Y:S02]  /*660b0*/  IMAD.MOV.U32 R113, RZ, RZ, R112 ;  /* 0x000000ffff717224 */ /* 0x000fe400078e0070 */
[----:B------:R-:W-:Y:S02]  /*660c0*/  IMAD.X R110, R110, 0x1, R0, P3 ;  /* 0x000000016e6e7824 */ /* 0x000fe400018e0600 */
[----:B-1----:R-:W-:Y:S01]  /*660d0*/  IMAD.MOV.U32 R112, RZ, RZ, R111 ;  /* 0x000000ffff707224 */ /* 0x002fe200078e006f */
[----:B------:R-:W-:Y:S04]  /*660e0*/  STL [R1+0x2438], R109 ;  /* 0x0024386d01007387 */ /* 0x000fe80000100800 */
[----:B------:R-:W-:Y:S01]  /*660f0*/  LDGSTS.E [R3+0x2c00c], desc[UR60][R112.64], P0 ;  /* 0x2c00c00070037fae */ /* 0x000fe2000812187c */
[----:B------:R-:W-:-:S02]  /*66100*/  IADD3 R9, P0, R9, R4, RZ ;  /* 0x0000000409097210 */ /* 0x000fc40007f1e0ff */
[----:B------:R-:W-:Y:S01]  /*66110*/  MOV R111, R110 ;  /* 0x0000006e006f7202 */ /* 0x000fe20000000f00 */
[----:B------:R1:W-:Y:S01]  /*66120*/  STL [R1+0x2434], R110 ;  /* 0x0024346e01007387 */ /* 0x0003e20000100800 */
[----:B---3--:R-:W-:Y:S01]  /*66130*/  IADD3 R103, P2, R103, R4, RZ ;  /* 0x0000000467677210 */ /* 0x008fe20007f5e0ff */
[----:B------:R-:W-:Y:S02]  /*66140*/  IMAD.X R106, R106, 0x1, R0, P0 ;  /* 0x000000016a6a7824 */ /* 0x000fe400000e0600 */
[----:B------:R3:W-:Y:S01]  /*66150*/  STL [R1+0x2440], R9 ;  /* 0x0024400901007387 */ /* 0x0007e20000100800 */
[----:B-1----:R-:W-:-:S03]  /*66160*/  IMAD.MOV.U32 R110, RZ, RZ, R109 ;  /* 0x000000ffff6e7224 */ /* 0x002fc600078e006d */
[----:B------:R-:W-:Y:S01]  /*66170*/  STL [R1+0x243c], R106 ;  /* 0x00243c6a01007387 */ /* 0x000fe20000100800 */
[----:B------:R-:W-:-:S03]  /*66180*/  IMAD.X R104, R104, 0x1, R0, P2 ;  /* 0x0000000168687824 */ /* 0x000fc600010e0600 */
[----:B------:R1:W-:Y:S04]  /*66190*/  LDGSTS.E [R3+0x30000], desc[UR60][R110.64], P1 ;  /* 0x300000006e037fae */ /* 0x0003e8000892187c */
[----:B------:R-:W-:Y:S01]  /*661a0*/  STL [R1+0x2448], R103 ;  /* 0x0024486701007387 */ /* 0x000fe20000100800 */
[----:B-1----:R-:W-:Y:S01]  /*661b0*/  MOV R110, R9 ;  /* 0x00000009006e7202 */ /* 0x002fe20000000f00 */
[----:B------:R-:W-:Y:S02]  /*661c0*/  IMAD.MOV.U32 R111, RZ, RZ, R106 ;  /* 0x000000ffff6f7224 */ /* 0x000fe400078e006a */
[----:B---3--:R-:W3:Y:S04]  /*661d0*/  LDL.LU R9, [R1+0x2468] ;  /* 0x0024680001097983 */ /* 0x008ee80000300800 */
[----:B------:R1:W-:Y:S04]  /*661e0*/  LDGSTS.E [R3+0x34000], desc[UR60][R110.64], P1 ;  /* 0x340000006e037fae */ /* 0x0003e8000892187c */
[----:B------:R1:W-:Y:S02]  /*661f0*/  STL [R1+0x2444], R104 ;  /* 0x0024446801007387 */ /* 0x0003e40000100800 */
[----:B-1----:R-:W-:-:S02]  /*66200*/  IMAD.MOV.U32 R111, RZ, RZ, R104 ;  /* 0x000000ffff6f7224 */ /* 0x002fc400078e0068 */
[----:B------:R-:W3:Y:S01]  /*66210*/  LDL.LU R104, [R1+0x2464] ;  /* 0x0024640001687983 */ /* 0x000ee20000300800 */
[----:B------:R-:W-:Y:S01]  /*66220*/  IMAD.MOV.U32 R110, RZ, RZ, R103 ;  /* 0x000000ffff6e7224 */ /* 0x000fe200078e0067 */
[----:B------:R-:W-:-:S04]  /*66230*/  UISETP.GT.AND UP1, UPT, UR6, 0x7d, UPT ;  /* 0x0000007d0600788c */ /* 0x000fc8000bf24270 */
[----:B------:R1:W-:Y:S01]  /*66240*/  LDGSTS.E [R3+0x38000], desc[UR60][R110.64], P1 ;  /* 0x380000006e037fae */ /* 0x0003e2000892187c */
[----:B------:R-:W-:-:S04]  /*66250*/  USEL UR4, URZ, 0x4, !UP1 ;  /* 0x000000043f047887 */ /* 0x000fc8000c800000 */
[----:B------:R-:W-:Y:S01]  /*66260*/  USEL UR4, UR4, URZ, !UP0 ;  /* 0x0000003f04047287 */ /* 0x000fe2000c000000 */
[----:B------:R-:W-:-:S04]  /*66270*/  IADD3 R11, P0, R11, R4, RZ ;  /* 0x000000040b0b7210 */ /* 0x000fc80007f1e0ff */
[----:B------:R-:W-:Y:S01]  /*66280*/  IADD3.X R102, R102, R0, RZ, P0, !PT ;  /* 0x0000000066667210 */ /* 0x000fe200007fe4ff */
[----:B------:R1:W-:Y:S02]  /*66290*/  STL [R1+0x2450], R11 ;  /* 0x0024500b01007387 */ /* 0x0003e40000100800 */
[----:B-1----:R-:W-:Y:S02]  /*662a0*/  IMAD.MOV.U32 R110, RZ, RZ, R11 ;  /* 0x000000ffff6e7224 */ /* 0x002fe400078e000b */
[----:B------:R1:W-:Y:S04]  /*662b0*/  STL [R1+0x244c], R102 ;  /* 0x00244c6601007387 */ /* 0x0003e80000100800 */
[----:B------:R-:W3:Y:S01]  /*662c0*/  LDL.LU R103, [R1+0x2470] ;  /* 0x0024700001677983 */ /* 0x000ee20000300800 */
[----:B------:R-:W-:-:S03]  /*662d0*/  IMAD.MOV.U32 R111, RZ, RZ, R102 ;  /* 0x000000ffff6f7224 */ /* 0x000fc600078e0066 */
[----:B------:R-:W3:Y:S04]  /*662e0*/  LDL.LU R11, [R1+0x2478] ;  /* 0x00247800010b7983 */ /* 0x000ee80000300800 */
[----:B------:R-:W3:Y:S04]  /*662f0*/  LDL.LU R106, [R1+0x246c] ;  /* 0x00246c00016a7983 */ /* 0x000ee80000300800 */
[----:B-1----:R-:W3:Y:S04]  /*66300*/  LDL.LU R102, [R1+0x2474] ;  /* 0x0024740001667983 */ /* 0x002ee80000300800 */
[----:B------:R1:W-:Y:S01]  /*66310*/  LDGSTS.E [R3+0x3c000], desc[UR60][R110.64], P1 ;  /* 0x3c0000006e037fae */ /* 0x0003e2000892187c */
[----:B------:R-:W-:-:S02]  /*66320*/  ISETP.NE.U32.AND P0, PT, RZ, UR4, PT ;  /* 0x00000004ff007c0c */ /* 0x000fc4000bf05070 */
[----:B----4-:R-:W-:-:S05]  /*66330*/  IADD3 R107, P1, R107, R4, RZ ;  /* 0x000000046b6b7210 */ /* 0x010fca0007f3e0ff */
[----:B--2---:R-:W-:Y:S01]  /*66340*/  IMAD.X R108, R108, 0x1, R0, P1 ;  /* 0x000000016c6c7824 */ /* 0x004fe200008e0600 */
[----:B------:R-:W-:Y:S01]  /*66350*/  IADD3 R6, P2, R6, R4, RZ ;  /* 0x0000000406067210 */ /* 0x000fe20007f5e0ff */
[----:B------:R-:W-:Y:S02]  /*66360*/  STL [R1+0x2458], R107 ;  /* 0x0024586b01007387 */ /* 0x000fe40000100800 */
[----:B------:R-:W-:Y:S01]  /*66370*/  IMAD.MOV.U32 R109, RZ, RZ, R108 ;  /* 0x000000ffff6d7224 */ /* 0x000fe200078e006c */
[----:B------:R-:W-:Y:S01]  /*66380*/  IADD3.X R105, R105, R0, RZ, P2, !PT ;  /* 0x0000000069697210 */ /* 0x000fe200017fe4ff */
[----:B------:R2:W-:Y:S01]  /*66390*/  STL [R1+0x2454], R108 ;  /* 0x0024546c01007387 */ /* 0x0005e20000100800 */
[----:B------:R-:W-:Y:S02]  /*663a0*/  IMAD.MOV.U32 R112, RZ, RZ, R6 ;  /* 0x000000ffff707224 */ /* 0x000fe400078e0006 */
[----:B------:R-:W-:Y:S01]  /*663b0*/  MOV R113, R105 ;  /* 0x0000006900717202 */ /* 0x000fe20000000f00 */
[----:B------:R4:W-:Y:S01]  /*663c0*/  STL [R1+0x2460], R6 ;  /* 0x0024600601007387 */ /* 0x0009e20000100800 */
[----:B--2---:R-:W-:-:S03]  /*663d0*/  IMAD.MOV.U32 R108, RZ, RZ, R107 ;  /* 0x000000ffff6c7224 */ /* 0x004fc600078e006b */
[----:B------:R2:W-:Y:S04]  /*663e0*/  STL [R1+0x245c], R105 ;  /* 0x00245c6901007387 */ /* 0x0005e80000100800 */
[----:B------:R-:W1:Y:S04]  /*663f0*/  LDL.LU R111, [R1+0x2480] ;  /* 0x00248000016f7983 */ /* 0x000e680000300800 */
[----:B------:R1:W-:Y:S04]  /*66400*/  LDGSTS.E [R3+0x30004], desc[UR60][R108.64], P0 ;  /* 0x300040006c037fae */ /* 0x0003e8000812187c */
[----:B------:R1:W-:Y:S04]  /*66410*/  LDGSTS.E [R3+0x34004], desc[UR60][R112.64], P0 ;  /* 0x3400400070037fae */ /* 0x0003e8000812187c */
[----:B------:R-:W2:Y:S04]  /*66420*/  LDL.LU R109, [R1+0x2488] ;  /* 0x00248800016d7983 */ /* 0x000ea80000300800 */
[----:B------:R-:W2:Y:S04]  /*66430*/  LDL.LU R112, [R1+0x247c] ;  /* 0x00247c0001707983 */ /* 0x000ea80000300800 */
[----:B------:R-:W2:Y:S04]  /*66440*/  LDL.LU R110, [R1+0x2484] ;  /* 0x00248400016e7983 */ /* 0x000ea80000300800 */
[----:B----4-:R-:W4:Y:S01]  /*66450*/  LDL.LU R6, [R1+0x2490] ;  /* 0x0024900001067983 */ /* 0x010f220000300800 */
[----:B---3--:R-:W-:-:S05]  /*66460*/  IADD3 R9, P1, R9, R4, RZ ;  /* 0x0000000409097210 */ /* 0x008fca0007f3e0ff */
[----:B------:R-:W-:Y:S01]  /*66470*/  STL [R1+0x2468], R9 ;  /* 0x0024680901007387 */ /* 0x000fe20000100800 */
[----:B------:R-:W-:-:S04]  /*66480*/  IMAD.X R104, R104, 0x1, R0, P1 ;  /* 0x0000000168687824 */ /* 0x000fc800008e0600 */
[----:B--2---:R-:W-:Y:S01]  /*66490*/  IMAD.MOV.U32 R105, RZ, RZ, R104 ;  /* 0x000000ffff697224 */ /* 0x004fe200078e0068 */
[----:B------:R2:W-:Y:S02]  /*664a0*/  STL [R1+0x2464], R104 ;  /* 0x0024646801007387 */ /* 0x0005e40000100800 */
[----:B--2---:R-:W-:Y:S02]  /*664b0*/  IMAD.MOV.U32 R104, RZ, RZ, R9 ;  /* 0x000000ffff687224 */ /* 0x004fe400078e0009 */
[----:B------:R-:W2:Y:S01]  /*664c0*/  LDL.LU R9, [R1+0x248c] ;  /* 0x00248c0001097983 */ /* 0x000ea20000300800 */
[----:B------:R-:W-:-:S03]  /*664d0*/  UISETP.GT.AND UP1, UPT, UR6, 0x7e, UPT ;  /* 0x0000007e0600788c */ /* 0x000fc6000bf24270 */
[----:B------:R-:W3:Y:S01]  /*664e0*/  LDL.LU R108, [R1+0x2494] ;  /* 0x00249400016c7983 */ /* 0x000ee20000300800 */
[----:B------:R-:W-:-:S03]  /*664f0*/  USEL UR4, URZ, 0x4, !UP1 ;  /* 0x000000043f047887 */ /* 0x000fc6000c800000 */
[----:B------:R-:W-:Y:S01]  /*66500*/  LDGSTS.E [R3+0x38004], desc[UR60][R104.64], P0 ;  /* 0x3800400068037fae */ /* 0x000fe2000812187c */
[----:B------:R-:W-:-:S03]  /*66510*/  USEL UR4, UR4, URZ, !UP0 ;  /* 0x0000003f04047287 */ /* 0x000fc6000c000000 */
[----:B------:R-:W3:Y:S03]  /*66520*/  LDL.LU R107, [R1+0x2498] ;  /* 0x00249800016b7983 */ /* 0x000ee60000300800 */
[----:B------:R-:W-:Y:S01]  /*66530*/  ISETP.NE.U32.AND P1, PT, RZ, UR4, PT ;  /* 0x00000004ff007c0c */ /* 0x000fe2000bf25070 */
[----:B------:R-:W3:Y:S01]  /*66540*/  LDL.LU R105, [R1+0x249c] ;  /* 0x00249c0001697983 */ /* 0x000ee20000300800 */
[----:B------:R-:W-:-:S03]  /*66550*/  IADD3 R103, P2, R103, R4, RZ ;  /* 0x0000000467677210 */ /* 0x000fc60007f5e0ff */
[----:B------:R-:W3:Y:S01]  /*66560*/  LDL.LU R104, [R1+0x24a0] ;  /* 0x0024a00001687983 */ /* 0x000ee20000300800 */
[----:B------:R-:W-:Y:S02]  /*66570*/  IADD3 R11, P3, R11, R4, RZ ;  /* 0x000000040b0b7210 */ /* 0x000fe40007f7e0ff */
[----:B------:R-:W-:Y:S01]  /*66580*/  IADD3.X R106, R106, R0, RZ, P2, !PT ;  /* 0x000000006a6a7210 */ /* 0x000fe200017fe4ff */
[----:B------:R1:W-:Y:S02]  /*66590*/  STL [R1+0x2470], R103 ;  /* 0x0024706701007387 */ /* 0x0003e40000100800 */
[----:B------:R-:W-:Y:S02]  /*665a0*/  IMAD.X R102, R102, 0x1, R0, P3 ;  /* 0x0000000166667824 */ /* 0x000fe400018e0600 */
[----:B------:R1:W-:Y:S01]  /*665b0*/  STL [R1+0x246c], R106 ;  /* 0x00246c6a01007387 */ /* 0x0003e20000100800 */
[----:B------:R-:W-:Y:S02]  /*665c0*/  IMAD.MOV.U32 R114, RZ, RZ, R103 ;  /* 0x000000ffff727224 */ /* 0x000fe400078e0067 */
[----:B------:R-:W-:Y:S01]  /*665d0*/  IMAD.MOV.U32 R115, RZ, RZ, R106 ;  /* 0x000000ffff737224 */ /* 0x000fe200078e006a */
[----:B------:R-:W-:Y:S01]  /*665e0*/  STL [R1+0x2478], R11 ;  /* 0x0024780b01007387 */ /* 0x000fe20000100800 */
[----:B-1----:R-:W-:-:S03]  /*665f0*/  MOV R103, R102 ;  /* 0x0000006600677202 */ /* 0x002fc60000000f00 */
[----:B------:R1:W-:Y:S04]  /*66600*/  STL [R1+0x2474], R102 ;  /* 0x0024746601007387 */ /* 0x0003e80000100800 */
[----:B------:R-:W-:Y:S04]  /*66610*/  LDGSTS.E [R3+0x3c004], desc[UR60][R114.64], P0 ;  /* 0x3c00400072037fae */ /* 0x000fe8000812187c */
[----:B------:R-:W3:Y:S01]  /*66620*/  LDL.LU R106, [R1+0x24a4] ;  /* 0x0024a400016a7983 */ /* 0x000ee20000300800 */
[----:B-1----:R-:W-:-:S05]  /*66630*/  IMAD.MOV.U32 R102, RZ, RZ, R11 ;  /* 0x000000ffff667224 */ /* 0x002fca00078e000b */
[----:B------:R-:W-:Y:S04]  /*66640*/  LDGSTS.E [R3+0x30008], desc[UR60][R102.64], P1 ;  /* 0x3000800066037fae */ /* 0x000fe8000892187c */
[----:B------:R-:W3:Y:S04]  /*66650*/  LDL.LU R103, [R1+0x24a8] ;  /* 0x0024a80001677983 */ /* 0x000ee80000300800 */
[----:B------:R-:W3:Y:S04]  /*66660*/  LDL.LU R102, [R1+0x24ac] ;  /* 0x0024ac0001667983 */ /* 0x000ee80000300800 */
[----:B------:R-:W3:Y:S01]  /*66670*/  LDL.LU R11, [R1+0x24b0] ;  /* 0x0024b000010b7983 */ /* 0x000ee20000300800 */
[----:B------:R-:W-:-:S05]  /*66680*/  IADD3 R111, P0, R111, R4, RZ ;  /* 0x000000046f6f7210 */ /* 0x000fca0007f1e0ff */
[----:B------:R-:W-:Y:S01]  /*66690*/  STL [R1+0x2480], R111 ;  /* 0x0024806f01007387 */ /* 0x000fe20000100800 */
[----:B------:R-:W-:Y:S01]  /*666a0*/  IADD3 R109, P2, R109, R4, RZ ;  /* 0x000000046d6d7210 */ /* 0x000fe20007f5e0ff */
[----:B------:R-:W-:-:S04]  /*666b0*/  IMAD.X R112, R112, 0x1, R0, P0 ;  /* 0x0000000170707824 */ /* 0x000fc800000e0600 */
[----:B------:R-:W-:Y:S01]  /*666c0*/  IMAD.X R110, R110, 0x1, R0, P2 ;  /* 0x000000016e6e7824 */ /* 0x000fe200010e0600 */
[----:B------:R1:W-:Y:S01]  /*666d0*/  STL [R1+0x247c], R112 ;  /* 0x00247c7001007387 */ /* 0x0003e20000100800 */
[----:B------:R-:W-:Y:S02]  /*666e0*/  MOV R113, R112 ;  /* 0x0000007000717202 */ /* 0x000fe40000000f00 */
[----:B----4-:R-:W-:Y:S01]  /*666f0*/  IADD3 R6, P0, R6, R4, RZ ;  /* 0x0000000406067210 */ /* 0x010fe20007f1e0ff */
[----:B------:R-:W-:Y:S04]  /*66700*/  STL [R1+0x2488], R109 ;  /* 0x0024886d01007387 */ /* 0x000fe80000100800 */
[----:B------:R4:W-:Y:S01]  /*66710*/  STL [R1+0x2484], R110 ;  /* 0x0024846e01007387 */ /* 0x0009e20000100800 */
[----:B-1----:R-:W-:-:S02]  /*66720*/  IMAD.MOV.U32 R112, RZ, RZ, R111 ;  /* 0x000000ffff707224 */ /* 0x002fc400078e006f */
[----:B------:R-:W-:Y:S01]  /*66730*/  IMAD.MOV.U32 R111, RZ, RZ, R110 ;  /* 0x000000ffff6f7224 */ /* 0x000fe200078e006e */
[----:B------:R-:W-:Y:S04]  /*66740*/  STL [R1+0x2490], R6 ;  /* 0x0024900601007387 */ /* 0x000fe80000100800 */
[----:B------:R-:W-:Y:S01]  /*66750*/  LDGSTS.E [R3+0x34008], desc[UR60][R112.64], P1 ;  /* 0x3400800070037fae */ /* 0x000fe2000892187c */
[----:B----4-:R-:W-:-:S05]  /*66760*/  IMAD.MOV.U32 R110, RZ, RZ, R109 ;  /* 0x000000ffff6e7224 */ /* 0x010fca00078e006d */
[----:B------:R1:W-:Y:S02]  /*66770*/  LDGSTS.E [R3+0x38008], desc[UR60][R110.64], P1 ;  /* 0x380080006e037fae */ /* 0x0003e4000892187c */
[----:B-1----:R-:W-:Y:S01]  /*66780*/  IMAD.MOV.U32 R110, RZ, RZ, R6 ;  /* 0x000000ffff6e7224 */ /* 0x002fe200078e0006 */
[----:B--2---:R-:W-:-:S05]  /*66790*/  IADD3.X R9, R9, R0, RZ, P0, !PT ;  /* 0x0000000009097210 */ /* 0x004fca00007fe4ff */
[----:B------:R1:W-:Y:S01]  /*667a0*/  STL [R1+0x248c], R9 ;  /* 0x00248c0901007387 */ /* 0x0003e20000100800 */
[----:B------:R-:W-:Y:S01]  /*667b0*/  IMAD.MOV.U32 R111, RZ, RZ, R9 ;  /* 0x000000ffff6f7224 */ /* 0x000fe200078e0009 */
[----:B------:R-:W-:Y:S02]  /*667c0*/  UISETP.GT.AND UP1, UPT, UR6, 0x7f, UPT ;  /* 0x0000007f0600788c */ /* 0x000fe4000bf24270 */
[----:B-1----:R-:W2:Y:S04]  /*667d0*/  LDL.LU R9, [R1+0x24b4] ;  /* 0x0024b40001097983 */ /* 0x002ea80000300800 */
[----:B------:R-:W4:Y:S01]  /*667e0*/  LDL.LU R6, [R1+0x24b8] ;  /* 0x0024b80001067983 */ /* 0x000f220000300800 */
[----:B------:R-:W-:-:S03]  /*667f0*/  USEL UR4, URZ, 0x4, !UP1 ;  /* 0x000000043f047887 */ /* 0x000fc6000c800000 */
[----:B------:R-:W-:Y:S01]  /*66800*/  LDGSTS.E [R3+0x3c008], desc[UR60][R110.64], P1 ;  /* 0x3c0080006e037fae */ /* 0x000fe2000892187c */
[----:B------:R-:W-:Y:S01]  /*66810*/  USEL UR4, UR4, URZ, !UP0 ;  /* 0x0000003f04047287 */ /* 0x000fe2000c000000 */
[-C--:B---3--:R-:W-:Y:S02]  /*66820*/  IADD3 R107, P1, R107, R4.reuse, RZ ;  /* 0x000000046b6b7210 */ /* 0x088fe40007f3e0ff */
[----:B------:R-:W-:-:S03]  /*66830*/  IADD3 R104, P2, R104, R4, RZ ;  /* 0x0000000468687210 */ /* 0x000fc60007f5e0ff */
[----:B------:R-:W-:Y:S01]  /*66840*/  ISETP.NE.U32.AND P0, PT, RZ, UR4, PT ;  /* 0x00000004ff007c0c */ /* 0x000fe2000bf05070 */
[----:B------:R-:W-:Y:S01]  /*66850*/  IMAD.X R108, R108, 0x1, R0, P1 ;  /* 0x000000016c6c7824 */ /* 0x000fe200008e0600 */
[----:B------:R-:W-:Y:S01]  /*66860*/  IADD3.X R105, R105, R0, RZ, P2, !PT ;  /* 0x0000000069697210 */ /* 0x000fe200017fe4ff */
[----:B------:R-:W-:Y:S02]  /*66870*/  STL [R1+0x2498], R107 ;  /* 0x0024986b01007387 */ /* 0x000fe40000100800 */
[----:B------:R-:W-:Y:S02]  /*66880*/  IMAD.MOV.U32 R109, RZ, RZ, R108 ;  /* 0x000000ffff6d7224 */ /* 0x000fe400078e006c */
[----:B------:R1:W-:Y:S04]  /*66890*/  STL [R1+0x2494], R108 ;  /* 0x0024946c01007387 */ /* 0x0003e80000100800 */
[----:B------:R-:W-:Y:S04]  /*668a0*/  STL [R1+0x24a0], R104 ;  /* 0x0024a06801007387 */ /* 0x000fe80000100800 */
[----:B------:R3:W-:Y:S01]  /*668b0*/  STL [R1+0x249c], R105 ;  /* 0x00249c6901007387 */ /* 0x0007e20000100800 */
[----:B-1----:R-:W-:-:S03]  /*668c0*/  IMAD.MOV.U32 R108, RZ, RZ, R107 ;  /* 0x000000ffff6c7224 */ /* 0x002fc600078e006b */
[----:B------:R-:W2:Y:S04]  /*668d0*/  LDL.LU.64 R124, [R1+0x1408] ;  /* 0x00140800017c7983 */ /* 0x000ea80000300a00 */
[----:B------:R-:W-:Y:S04]  /*668e0*/  LDGSTS.E [R3+0x3000c], desc[UR60][R108.64], P0 ;  /* 0x3000c0006c037fae */ /* 0x000fe8000812187c */
[----:B------:R-:W-:Y:S01]  /*668f0*/  LDGSTS.E [R3+0x3400c], desc[UR60][R104.64], P0 ;  /* 0x3400c00068037fae */ /* 0x000fe2000812187c */
[----:B------:R-:W-:-:S03]  /*66900*/  IMAD.SHL.U32 R5, R5, 0x80, RZ ;  /* 0x0000008005057824 */ /* 0x000fc600078e00ff */
[----:B---3--:R-:W3:Y:S01]  /*66910*/  LDL.LU.64 R104, [R1+0x13c8] ;  /* 0x0013c80001687983 */ /* 0x008ee20000300a00 */
[----:B------:R-:W-:-:S05]  /*66920*/  IADD3 R103, P1, R103, R4, RZ ;  /* 0x0000000467677210 */ /* 0x000fca0007f3e0ff */
[----:B------:R-:W-:Y:S01]  /*66930*/  IMAD.X R106, R106, 0x1, R0, P1 ;  /* 0x000000016a6a7824 */ /* 0x000fe200008e0600 */
[----:B------:R-:W-:Y:S01]  /*66940*/  IADD3 R11, P2, R11, R4, RZ ;  /* 0x000000040b0b7210 */ /* 0x000fe20007f5e0ff */
[----:B------:R-:W-:Y:S03]  /*66950*/  STL [R1+0x24a8], R103 ;  /* 0x0024a86701007387 */ /* 0x000fe60000100800 */
[----:B------:R-:W-:Y:S01]  /*66960*/  IADD3.X R102, R102, R0, RZ, P2, !PT ;  /* 0x0000000066667210 */ /* 0x000fe200017fe4ff */
[----:B------:R1:W-:Y:S01]  /*66970*/  STL [R1+0x24a4], R106 ;  /* 0x0024a46a01007387 */ /* 0x0003e20000100800 */
[----:B------:R-:W-:-:S03]  /*66980*/  IMAD.MOV.U32 R107, RZ, RZ, R106 ;  /* 0x000000ffff6b7224 */ /* 0x000fc600078e006a */
[----:B------:R-:W-:Y:S04]  /*66990*/  STL [R1+0x24b0], R11 ;  /* 0x0024b00b01007387 */ /* 0x000fe80000100800 */
[----:B------:R1:W-:Y:S02]  /*669a0*/  STL [R1+0x24ac], R102 ;  /* 0x0024ac6601007387 */ /* 0x0003e40000100800 */
[----:B-1----:R-:W-:Y:S02]  /*669b0*/  IMAD.MOV.U32 R106, RZ, RZ, R103 ;  /* 0x000000ffff6a7224 */ /* 0x002fe400078e0067 */
[----:B------:R-:W-:Y:S01]  /*669c0*/  IMAD.MOV.U32 R103, RZ, RZ, R102 ;  /* 0x000000ffff677224 */ /* 0x000fe200078e0066 */
[----:B------:R-:W3:Y:S04]  /*669d0*/  LDL.LU.64 R110, [R1+0x1388] ;  /* 0x00138800016e7983 */ /* 0x000ee80000300a00 */
[----:B------:R-:W-:Y:S01]  /*669e0*/  LDGSTS.E [R3+0x3800c], desc[UR60][R106.64], P0 ;  /* 0x3800c0006a037fae */ /* 0x000fe2000812187c */
[----:B------:R-:W-:-:S02]  /*669f0*/  MOV R102, R11 ;  /* 0x0000000b00667202 */ /* 0x000fc40000000f00 */
[----:B------:R-:W-:Y:S01]  /*66a00*/  PLOP3.LUT P1, PT, PT, PT, UP0, 0x80, 0x0 ;  /* 0x000000000000781c */ /* 0x000fe20003f2f008 */
[----:B------:R-:W3:Y:S04]  /*66a10*/  LDL.LU.64 R122, [R1+0x1348] ;  /* 0x00134800017a7983 */ /* 0x000ee80000300a00 */
[----:B------:R1:W-:Y:S01]  /*66a20*/  LDGSTS.E [R3+0x3c00c], desc[UR60][R102.64], P0 ;  /* 0x3c00c00066037fae */ /* 0x0003e2000812187c */
[----:B------:R-:W-:Y:S02]  /*66a30*/  ISETP.GE.AND P0, PT, R10, UR6, PT ;  /* 0x000000060a007c0c */ /* 0x000fe4000bf06270 */
[----:B------:R-:W-:Y:S01]  /*66a40*/  SHF.L.U32 R5, R5, 0x2, RZ ;  /* 0x0000000205057819 */ /* 0x000fe200000006ff */
[----:B------:R-:W3:Y:S04]  /*66a50*/  LDL.LU.64 R114, [R1+0x1308] ;  /* 0x0013080001727983 */ /* 0x000ee80000300a00 */
[----:B------:R-:W3:Y:S01]  /*66a60*/  LDL.LU.64 R120, [R1+0x12c8] ;  /* 0x0012c80001787983 */ /* 0x000ee20000300a00 */
[----:B-1----:R-:W-:Y:S01]  /*66a70*/  SEL R3, RZ, 0x4, P0 ;  /* 0x00000004ff037807 */ /* 0x002fe20000000000 */
[----:B------:R-:W-:-:S02]  /*66a80*/  ULEA UR4, UR7, UR59, 0x11 ;  /* 0x0000003b07047291 */ /* 0x000fc4000f8e883f */
[----:B------:R-:W0:Y:S01]  /*66a90*/  LDGDEPBAR ;  /* 0x00000000000079af */ /* 0x000e220000000000 */
[----:B------:R-:W-:Y:S02]  /*66aa0*/  SEL R3, R3, RZ, !P1 ;  /* 0x000000ff03037207 */ /* 0x000fe40004800000 */
[----:B----4-:R-:W-:-:S05]  /*66ab0*/  IADD3 R6, P1, R6, R5, RZ ;  /* 0x0000000506067210 */ /* 0x010fca0007f3e0ff */
[----:B--2---:R-:W-:Y:S01]  /*66ac0*/  IMAD.X R9, R9, 0x1, R2, P1 ;  /* 0x0000000109097824 */ /* 0x004fe200008e0602 */
[----:B------:R1:W-:Y:S04]  /*66ad0*/  STL [R1+0x24b8], R6 ;  /* 0x0024b80601007387 */ /* 0x0003e80000100800 */
[----:B------:R-:W-:Y:S04]  /*66ae0*/  STL [R1+0x24b4], R9 ;  /* 0x0024b40901007387 */ /* 0x000fe80000100800 */
[----:B------:R-:W2:Y:S04]  /*66af0*/  LDL.LU.64 R106, [R1+0x1288] ;  /* 0x00128800016a7983 */ /* 0x000ea80000300a00 */
[----:B------:R-:W4:Y:S04]  /*66b00*/  LDL.LU.64 R118, [R1+0x1248] ;  /* 0x0012480001767983 */ /* 0x000f280000300a00 */
[----:B------:R-:W4:Y:S04]  /*66b10*/  LDL.LU.64 R116, [R1+0x1208] ;  /* 0x0012080001747983 */ /* 0x000f280000300a00 */
[----:B------:R-:W4:Y:S04]  /*66b20*/  LDL.LU.64 R102, [R1+0x11c8] ;  /* 0x0011c80001667983 */ /* 0x000f280000300a00 */
[----:B------:R-:W4:Y:S04]  /*66b30*/  LDL.LU.64 R112, [R1+0x1188] ;  /* 0x0011880001707983 */ /* 0x000f280000300a00 */
[----:B------:R-:W4:Y:S01]  /*66b40*/  LDL.LU.64 R108, [R1+0x1148] ;  /* 0x00114800016c7983 */ /* 0x000f220000300a00 */
[----:B------:R-:W-:Y:S01]  /*66b50*/  ISETP.NE.U32.AND P0, PT, R3, RZ, PT ;  /* 0x000000ff0300720c */ /* 0x000fe20003f05070 */
[----:B------:R-:W-:Y:S01]  /*66b60*/  IMAD.U32 R3, RZ, RZ, UR4 ;  /* 0x00000004ff037e24 */ /* 0x000fe2000f8e00ff */
[----:B------:R-:W-:Y:S01]  /*66b70*/  MOV R11, R9 ;  /* 0x00000009000b7202 */ /* 0x000fe20000000f00 */
[----:B------:R-:W-:-:S03]  /*66b80*/  IMAD.MOV.U32 R10, RZ, RZ, R6 ;  /* 0x000000ffff0a7224 */ /* 0x000fc600078e0006 */
[----:B------:R-:W-:-:S07]  /*66b90*/  IADD3 R3, R7, 0x100000, R3 ;  /* 0x0010000007037810 */ /* 0x000fce0007ffe003 */
[----:B------:R1:W-:Y:S02]  /*66ba0*/  LDGSTS.E [R3], desc[UR60][R10.64], P0 ;  /* 0x000000000a037fae */ /* 0x0003e4000812187c */
[----:B-1----:R-:W-:-:S05]  /*66bb0*/  IADD3 R10, P1, R124, R5, RZ ;  /* 0x000000057c0a7210 */ /* 0x002fca0007f3e0ff */
[----:B------:R-:W-:Y:S01]  /*66bc0*/  IMAD.X R6, R125, 0x1, R2, P1 ;  /* 0x000000017d067824 */ /* 0x000fe200008e0602 */
[----:B---3--:R-:W-:-:S05]  /*66bd0*/  IADD3 R151, P1, R104, R5, RZ ;  /* 0x0000000568977210 */ /* 0x008fca0007f3e0ff */
[----:B------:R-:W-:Y:S02]  /*66be0*/  IMAD.X R154, R105, 0x1, R2, P1 ;  /* 0x00000001699a7824 */ /* 0x000fe400008e0602 */
[----:B------:R-:W3:Y:S01]  /*66bf0*/  LDL.LU.64 R104, [R1+0x1108] ;  /* 0x0011080001687983 */ /* 0x000ee20000300a00 */
[----:B------:R-:W-:-:S05]  /*66c00*/  IADD3 R150, P1, R110, R5, RZ ;  /* 0x000000056e967210 */ /* 0x000fca0007f3e0ff */
[----:B------:R-:W-:Y:S02]  /*66c10*/  IMAD.X R156, R111, 0x1, R2, P1 ;  /* 0x000000016f9c7824 */ /* 0x000fe400008e0602 */
[----:B------:R-:W3:Y:S01]  /*66c20*/  LDL.LU.64 R110, [R1+0x10c8] ;  /* 0x0010c800016e7983 */ /* 0x000ee20000300a00 */
[----:B------:R-:W-:-:S04]  /*66c30*/  IADD3 R149, P1, R122, R5, RZ ;  /* 0x000000057a957210 */ /* 0x000fc80007f3e0ff */
[----:B------:R-:W-:Y:S02]  /*66c40*/  IADD3.X R159, R123, R2, RZ, P1, !PT ;  /* 0x000000027b9f7210 */ /* 0x000fe40000ffe4ff */
[----:B------:R-:W-:-:S05]  /*66c50*/  IADD3 R148, P1, R114, R5, RZ ;  /* 0x0000000572947210 */ /* 0x000fca0007f3e0ff */
[--C-:B------:R-:W-:Y:S01]  /*66c60*/  IMAD.X R252, R115, 0x1, R2.reuse, P1 ;  /* 0x0000000173fc7824 */ /* 0x100fe200008e0602 */
[-C--:B------:R-:W-:Y:S01]  /*66c70*/  IADD3 R146, P1, R120, R5.reuse, RZ ;  /* 0x0000000578927210 */ /* 0x080fe20007f3e0ff */
[----:B------:R-:W3:Y:S04]  /*66c80*/  LDL.LU.64 R114, [R1+0x1088] ;  /* 0x0010880001727983 */ /* 0x000ee80000300a00 */
[----:B------:R-:W-:Y:S01]  /*66c90*/  IMAD.X R147, R121, 0x1, R2, P1 ;  /* 0x0000000179937824 */ /* 0x000fe200008e0602 */
[----:B--2---:R-:W-:-:S05]  /*66ca0*/  IADD3 R144, P1, R106, R5, RZ ;  /* 0x000000056a907210 */ /* 0x004fca0007f3e0ff */
[----:B------:R-:W-:Y:S01]  /*66cb0*/  IMAD.X R145, R107, 0x1, R2, P1 ;  /* 0x000000016b917824 */ /* 0x000fe200008e0602 */
[-C--:B----4-:R-:W-:Y:S01]  /*66cc0*/  IADD3 R142, P1, R118, R5.reuse, RZ ;  /* 0x00000005768e7210 */ /* 0x090fe20007f3e0ff */
[----:B------:R-:W2:Y:S03]  /*66cd0*/  LDL.LU.64 R106, [R1+0x1048] ;  /* 0x00104800016a7983 */ /* 0x000ea60000300a00 */
[----:B------:R-:W-:Y:S02]  /*66ce0*/  IADD3.X R143, R119, R2, RZ, P1, !PT ;  /* 0x00000002778f7210 */ /* 0x000fe40000ffe4ff */
[----:B------:R-:W-:-:S05]  /*66cf0*/  IADD3 R140, P1, R116, R5, RZ ;  /* 0x00000005748c7210 */ /* 0x000fca0007f3e0ff */
[----:B------:R-:W-:Y:S01]  /*66d00*/  IMAD.X R141, R117, 0x1, R2, P1 ;  /* 0x00000001758d7824 */ /* 0x000fe200008e0602 */
[----:B------:R-:W-:-:S05]  /*66d10*/  IADD3 R138, P1, R102, R5, RZ ;  /* 0x00000005668a7210 */ /* 0x000fca0007f3e0ff */
[----:B------:R-:W-:Y:S02]  /*66d20*/  IMAD.X R139, R103, 0x1, R2, P1 ;  /* 0x00000001678b7824 */ /* 0x000fe400008e0602 */
[----:B------:R-:W4:Y:S01]  /*66d30*/  LDL.LU.64 R102, [R1+0x1008] ;  /* 0x0010080001667983 */ /* 0x000f220000300a00 */
[----:B------:R-:W-:-:S05]  /*66d40*/  IADD3 R136, P1, R112, R5, RZ ;  /* 0x0000000570887210 */ /* 0x000fca0007f3e0ff */
[----:B------:R-:W-:Y:S01]  /*66d50*/  IMAD.X R137, R113, 0x1, R2, P1 ;  /* 0x0000000171897824 */ /* 0x000fe200008e0602 */
[----:B------:R-:W-:-:S04]  /*66d60*/  IADD3 R112, P1, R108, R5, RZ ;  /* 0x000000056c707210 */ /* 0x000fc80007f3e0ff */
[----:B------:R-:W-:Y:S02]  /*66d70*/  IADD3.X R113, R109, R2, RZ, P1, !PT ;  /* 0x000000026d717210 */ /* 0x000fe40000ffe4ff */
[----:B------:R-:W4:Y:S01]  /*66d80*/  LDL.LU.64 R108, [R1+0xfc8] ;  /* 0x000fc800016c7983 */ /* 0x000f220000300a00 */
[----:B---3--:R-:W-:-:S05]  /*66d90*/  IADD3 R134, P1, R104, R5, RZ ;  /* 0x0000000568867210 */ /* 0x008fca0007f3e0ff */
[----:B------:R-:W-:Y:S01]  /*66da0*/  IMAD.X R135, R105, 0x1, R2, P1 ;  /* 0x0000000169877824 */ /* 0x000fe200008e0602 */
[----:B------:R-:W-:-:S05]  /*66db0*/  IADD3 R104, P1, R110, R5, RZ ;  /* 0x000000056e687210 */ /* 0x000fca0007f3e0ff */
[----:B------:R-:W-:Y:S02]  /*66dc0*/  IMAD.X R105, R111, 0x1, R2, P1 ;  /* 0x000000016f697824 */ /* 0x000fe400008e0602 */
[----:B------:R-:W3:Y:S04]  /*66dd0*/  LDL.LU.64 R110, [R1+0xf88] ;  /* 0x000f8800016e7983 */ /* 0x000ee80000300a00 */
[----:B------:R-:W3:Y:S04]  /*66de0*/  LDL.LU.64 R128, [R1+0xf48] ;  /* 0x000f480001807983 */ /* 0x000ee80000300a00 */
[----:B------:R-:W3:Y:S01]  /*66df0*/  LDL.LU.64 R118, [R1+0xf08] ;  /* 0x000f080001767983 */ /* 0x000ee20000300a00 */
[----:B------:R-:W-:-:S03]  /*66e00*/  IADD3 R132, P1, R114, R5, RZ ;  /* 0x0000000572847210 */ /* 0x000fc60007f3e0ff */
[----:B------:R-:W3:Y:S02]  /*66e10*/  LDL.LU.64 R116, [R1+0xec8] ;  /* 0x000ec80001747983 */ /* 0x000ee40000300a00 */
[----:B------:R-:W-:Y:S01]  /*66e20*/  IMAD.X R133, R115, 0x1, R2, P1 ;  /* 0x0000000173857824 */ /* 0x000fe200008e0602 */
[----:B--2---:R-:W-:-:S04]  /*66e30*/  IADD3 R122, P1, R106, R5, RZ ;  /* 0x000000056a7a7210 */ /* 0x004fc80007f3e0ff */
[----:B------:R-:W-:Y:S02]  /*66e40*/  IADD3.X R123, R107, R2, RZ, P1, !PT ;  /* 0x000000026b7b7210 */ /* 0x000fe40000ffe4ff */
[----:B----4-:R-:W-:-:S05]  /*66e50*/  IADD3 R120, P1, R102, R5, RZ ;  /* 0x0000000566787210 */ /* 0x010fca0007f3e0ff */
[----:B------:R-:W-:Y:S02]  /*66e60*/  IMAD.X R121, R103, 0x1, R2, P1 ;  /* 0x0000000167797824 */ /* 0x000fe400008e0602 */
[----:B------:R-:W2:Y:S04]  /*66e70*/  LDL.LU.64 R102, [R1+0xe88] ;  /* 0x000e880001667983 */ /* 0x000ea80000300a00 */
[----:B------:R-:W4:Y:S01]  /*66e80*/  LDL.LU.64 R126, [R1+0xe48] ;  /* 0x000e4800017e7983 */ /* 0x000f220000300a00 */
[----:B------:R-:W-:-:S03]  /*66e90*/  IADD3 R106, P1, R108, R5, RZ ;  /* 0x000000056c6a7210 */ /* 0x000fc60007f3e0ff */
[----:B------:R-:W4:Y:S02]  /*66ea0*/  LDL.LU.64 R114, [R1+0xe18] ;  /* 0x000e180001727983 */ /* 0x000f240000300a00 */
[----:B------:R-:W-:Y:S02]  /*66eb0*/  IMAD.X R107, R109, 0x1, R2, P1 ;  /* 0x000000016d6b7824 */ /* 0x000fe400008e0602 */
[----:B------:R-:W4:Y:S04]  /*66ec0*/  LDL.LU.64 R108, [R1+0xe10] ;  /* 0x000e1000016c7983 */ /* 0x000f280000300a00 */
[----:B------:R-:W4:Y:S04]  /*66ed0*/  LDL.LU.64 R124, [R1+0xe08] ;  /* 0x000e0800017c7983 */ /* 0x000f280000300a00 */
[----:B------:R-:W4:Y:S01]  /*66ee0*/  LDL.LU.64 R152, [R1+0xe00] ;  /* 0x000e000001987983 */ /* 0x000f220000300a00 */
[----:B---3--:R-:W-:-:S05]  /*66ef0*/  IADD3 R130, P1, R110, R5, RZ ;  /* 0x000000056e827210 */ /* 0x008fca0007f3e0ff */
[----:B------:R-:W-:Y:S01]  /*66f00*/  IMAD.X R131, R111, 0x1, R2, P1 ;  /* 0x000000016f837824 */ /* 0x000fe200008e0602 */
[----:B------:R-:W-:-:S04]  /*66f10*/  IADD3 R110, P1, R128, R5, RZ ;  /* 0x00000005806e7210 */ /* 0x000fc80007f3e0ff */
[----:B------:R-:W-:Y:S02]  /*66f20*/  IADD3.X R111, R129, R2, RZ, P1, !PT ;  /* 0x00000002816f7210 */ /* 0x000fe40000ffe4ff */
[----:B------:R-:W-:-:S05]  /*66f30*/  IADD3 R128, P1, R118, R5, RZ ;  /* 0x0000000576807210 */ /* 0x000fca0007f3e0ff */
[----:B------:R-:W-:Y:S01]  /*66f40*/  IMAD.X R129, R119, 0x1, R2, P1 ;  /* 0x0000000177817824 */ /* 0x000fe200008e0602 */
[----:B------:R-:W-:-:S05]  /*66f50*/  IADD3 R118, P1, R116, R5, RZ ;  /* 0x0000000574767210 */ /* 0x000fca0007f3e0ff */
[----:B------:R-:W-:Y:S01]  /*66f60*/  IMAD.X R119, R117, 0x1, R2, P1 ;  /* 0x0000000175777824 */ /* 0x000fe200008e0602 */
[----:B------:R-:W-:Y:S01]  /*66f70*/  MOV R11, R6 ;  /* 0x00000006000b7202 */ /* 0x000fe20000000f00 */
[----:B------:R-:W-:Y:S02]  /*66f80*/  IMAD.MOV.U32 R155, RZ, RZ, R154 ;  /* 0x000000ffff9b7224 */ /* 0x000fe400078e009a */
[----:B------:R-:W-:Y:S02]  /*66f90*/  IMAD.MOV.U32 R154, RZ, RZ, R151 ;  /* 0x000000ffff9a7224 */ /* 0x000fe400078e0097 */
[----:B------:R-:W-:Y:S01]  /*66fa0*/  IMAD.MOV.U32 R151, RZ, RZ, R159 ;  /* 0x000000ffff977224 */ /* 0x000fe200078e009f */
[----:B------:R1:W-:Y:S04]  /*66fb0*/  STL.64 [R1+0x1408], R10 ;  /* 0x0014080a01007387 */ /* 0x0003e80000100a00 */
[----:B------:R-:W-:Y:S04]  /*66fc0*/  STL.64 [R1+0x13c8], R154 ;  /* 0x0013c89a01007387 */ /* 0x000fe80000100a00 */
[----:B------:R-:W-:Y:S04]  /*66fd0*/  LDGSTS.E [R3+0x400], desc[UR60][R10.64], P0 ;  /* 0x004000000a037fae */ /* 0x000fe8000812187c */
[----:B------:R-:W-:Y:S01]  /*66fe0*/  LDGSTS.E [R3+0x800], desc[UR60][R154.64], P0 ;  /* 0x008000009a037fae */ /* 0x000fe2000812187c */
[----:B--2---:R-:W-:-:S05]  /*66ff0*/  IADD3 R116, P1, R102, R5, RZ ;  /* 0x0000000566747210 */ /* 0x004fca0007f3e0ff */
[----:B------:R-:W-:Y:S01]  /*67000*/  IMAD.X R117, R103, 0x1, R2, P1 ;  /* 0x0000000167757824 */ /* 0x000fe200008e0602 */
[----:B----4-:R-:W-:-:S04]  /*67010*/  IADD3 R102, P1, R126, R5, RZ ;  /* 0x000000057e667210 */ /* 0x010fc80007f3e0ff */
[----:B------:R-:W-:Y:S02]  /*67020*/  IADD3.X R103, R127, R2, RZ, P1, !PT ;  /* 0x000000027f677210 */ /* 0x000fe40000ffe4ff */
[----:B------:R-:W-:-:S05]  /*67030*/  IADD3 R126, P1, R114, R5, RZ ;  /* 0x00000005727e7210 */ /* 0x000fca0007f3e0ff */
[----:B------:R-:W-:Y:S01]  /*67040*/  IMAD.X R127, R115, 0x1, R2, P1 ;  /* 0x00000001737f7824 */ /* 0x000fe200008e0602 */
[----:B------:R-:W-:-:S05]  /*67050*/  IADD3 R114, P1, R108, R5, RZ ;  /* 0x000000056c727210 */ /* 0x000fca0007f3e0ff */
[----:B------:R-:W-:Y:S01]  /*67060*/  IMAD.X R115, R109, 0x1, R2, P1 ;  /* 0x000000016d737824 */ /* 0x000fe200008e0602 */
[----:B------:R-:W-:-:S05]  /*67070*/  IADD3 R108, P1, R124, R5, RZ ;  /* 0x000000057c6c7210 */ /* 0x000fca0007f3e0ff */
[----:B------:R-:W-:Y:S01]  /*67080*/  IMAD.X R109, R125, 0x1, R2, P1 ;  /* 0x000000017d6d7824 */ /* 0x000fe200008e0602 */
[----:B------:R-:W-:Y:S01]  /*67090*/  IADD3 R124, P1, R152, R5, RZ ;  /* 0x00000005987c7210 */ /* 0x000fe20007f3e0ff */
[----:B------:R-:W-:-:S03]  /*670a0*/  IMAD.MOV.U32 R152, RZ, RZ, R150 ;  /* 0x000000ffff987224 */ /* 0x000fc600078e0096 */
[----:B------:R-:W-:Y:S01]  /*670b0*/  IADD3.X R125, R153, R2, RZ, P1, !PT ;  /* 0x00000002997d7210 */ /* 0x000fe20000ffe4ff */
[----:B------:R-:W-:Y:S01]  /*670c0*/  IMAD.MOV.U32 R150, RZ, RZ, R149 ;  /* 0x000000ffff967224 */ /* 0x000fe200078e0095 */
[----:B------:R-:W-:Y:S01]  /*670d0*/  MOV R153, R156 ;  /* 0x0000009c00997202 */ /* 0x000fe20000000f00 */
[----:B------:R-:W-:-:S04]  /*670e0*/  IMAD.MOV.U32 R149, RZ, RZ, R252 ;  /* 0x000000ffff957224 */ /* 0x000fc800078e00fc */
        /* <DEDUP_REMOVED lines=16> */
[----:B------:R-:W-:Y:S04]  /*671f0*/  STL.64 [R1+0xf88], R130 ;  /* 0x000f888201007387 */ /* 0x000fe80000100a00 */
[----:B------:R4:W-:Y:S04]  /*67200*/  STL.64 [R1+0xf48], R110 ;  /* 0x000f486e01007387 */ /* 0x0009e80000100a00 */
[----:B------:R-:W-:Y:S04]  /*67210*/  LDGSTS.E [R3+0xc00], desc[UR60][R152.64], P0 ;  /* 0x00c0000098037fae */ /* 0x000fe8000812187c */
[----:B------:R-:W-:Y:S04]  /*67220*/  STL.64 [R1+0xf08], R128 ;  /* 0x000f088001007387 */ /* 0x000fe80000100a00 */
[----:B------:R-:W-:Y:S04]  /*67230*/  LDGSTS.E [R3+0x1000], desc[UR60][R150.64], P0 ;  /* 0x0100000096037fae */ /* 0x000fe8000812187c */
[----:B------:R4:W-:Y:S04]  /*67240*/  STL.64 [R1+0xec8], R118 ;  /* 0x000ec87601007387 */ /* 0x0009e80000100a00 */
[----:B------:R-:W-:Y:S04]  /*67250*/  LDGSTS.E [R3+0x1400], desc[UR60][R148.64], P0 ;  /* 0x0140000094037fae */ /* 0x000fe8000812187c */
[----:B------:R4:W-:Y:S04]  /*67260*/  STL.64 [R1+0xe88], R116 ;  /* 0x000e887401007387 */ /* 0x0009e80000100a00 */
[----:B------:R4:W-:Y:S04]  /*67270*/  LDGSTS.E [R3+0x1800], desc[UR60][R146.64], P0 ;  /* 0x0180000092037fae */ /* 0x0009e8000812187c */
[----:B------:R4:W-:Y:S04]  /*67280*/  STL.64 [R1+0xe48], R102 ;  /* 0x000e486601007387 */ /* 0x0009e80000100a00 */
[----:B------:R4:W-:Y:S04]  /*67290*/  LDGSTS.E [R3+0x1c00], desc[UR60][R144.64], P0 ;  /* 0x01c0000090037fae */ /* 0x0009e8000812187c */
[----:B------:R-:W-:Y:S04]  /*672a0*/  STL.64 [R1+0xe18], R126 ;  /* 0x000e187e01007387 */ /* 0x000fe80000100a00 */
[----:B------:R4:W-:Y:S04]  /*672b0*/  LDGSTS.E [R3+0x2000], desc[UR60][R142.64], P0 ;  /* 0x020000008e037fae */ /* 0x0009e8000812187c */
[----:B------:R4:W-:Y:S04]  /*672c0*/  STL.64 [R1+0xe10], R114 ;  /* 0x000e107201007387 */ /* 0x0009e80000100a00 */
[----:B------:R4:W-:Y:S04]  /*672d0*/  LDGSTS.E [R3+0x2400], desc[UR60][R140.64], P0 ;  /* 0x024000008c037fae */ /* 0x0009e8000812187c */
[----:B------:R4:W-:Y:S04]  /*672e0*/  STL.64 [R1+0xe08], R108 ;  /* 0x000e086c01007387 */ /* 0x0009e80000100a00 */
[----:B------:R4:W-:Y:S04]  /*672f0*/  LDGSTS.E [R3+0x2800], desc[UR60][R138.64], P0 ;  /* 0x028000008a037fae */ /* 0x0009e8000812187c */
[----:B------:R4:W-:Y:S04]  /*67300*/  STL.64 [R1+0xe00], R124 ;  /* 0x000e007c01007387 */ /* 0x0009e80000100a00 */
[----:B------:R4:W-:Y:S04]  /*67310*/  LDGSTS.E [R3+0x2c00], desc[UR60][R136.64], P0 ;  /* 0x02c0000088037fae */ /* 0x0009e8000812187c */
[----:B-1----:R-:W4:Y:S04]  /*67320*/  LDL.LU.64 R10, [R1+0x2cb0] ;  /* 0x002cb000010a7983 */ /* 0x002f280000300a00 */
[----:B------:R-:W-:Y:S04]  /*67330*/  LDGSTS.E [R3+0x3000], desc[UR60][R112.64], P0 ;  /* 0x0300000070037fae */ /* 0x000fe8000812187c */
[----:B------:R1:W-:Y:S04]  /*67340*/  LDGSTS.E [R3+0x3400], desc[UR60][R134.64], P0 ;  /* 0x0340000086037fae */ /* 0x0003e8000812187c */
[----:B------:R-:W-:Y:S04]  /*67350*/  LDGSTS.E [R3+0x3800], desc[UR60][R104.64], P0 ;  /* 0x0380000068037fae */ /* 0x000fe8000812187c */
[----:B--2---:R-:W2:Y:S04]  /*67360*/  LDL.LU.64 R112, [R1+0x1440] ;  /* 0x0014400001707983 */ /* 0x004ea80000300a00 */
[----:B------:R1:W-:Y:S04]  /*67370*/  LDGSTS.E [R3+0x3c00], desc[UR60][R132.64], P0 ;  /* 0x03c0000084037fae */ /* 0x0003e8000812187c */
[----:B---3--:R-:W3:Y:S04]  /*67380*/  LDL.LU.64 R104, [R1+0x1400] ;  /* 0x0014000001687983 */ /* 0x008ee80000300a00 */
[----:B------:R-:W-:Y:S04]  /*67390*/  LDGSTS.E [R3+0x4000], desc[UR60][R122.64], P0 ;  /* 0x040000007a037fae */ /* 0x000fe8000812187c */
[----:B------:R-:W-:Y:S04]  /*673a0*/  LDGSTS.E [R3+0x4400], desc[UR60][R120.64], P0 ;  /* 0x0440000078037fae */ /* 0x000fe8000812187c */
[----:B------:R-:W-:Y:S04]  /*673b0*/  LDGSTS.E [R3+0x4800], desc[UR60][R106.64], P0 ;  /* 0x048000006a037fae */ /* 0x000fe8000812187c */
[----:B----4-:R-:W4:Y:S04]  /*673c0*/  LDL.LU.64 R122, [R1+0x13c0] ;  /* 0x0013c000017a7983 */ /* 0x010f280000300a00 */
[----:B------:R-:W4:Y:S04]  /*673d0*/  LDL.LU.64 R120, [R1+0x1380] ;  /* 0x0013800001787983 */ /* 0x000f280000300a00 */
[----:B------:R-:W4:Y:S04]  /*673e0*/  LDL.LU.64 R106, [R1+0x1340] ;  /* 0x00134000016a7983 */ /* 0x000f280000300a00 */
[----:B------:R1:W-:Y:S04]  /*673f0*/  LDGSTS.E [R3+0x4c00], desc[UR60][R130.64], P0 ;  /* 0x04c0000082037fae */ /* 0x0003e8000812187c */
[----:B------:R-:W-:Y:S04]  /*67400*/  LDGSTS.E [R3+0x5000], desc[UR60][R110.64], P0 ;  /* 0x050000006e037fae */ /* 0x000fe8000812187c */
[----:B------:R1:W-:Y:S04]  /*67410*/  LDGSTS.E [R3+0x5400], desc[UR60][R128.64], P0 ;  /* 0x0540000080037fae */ /* 0x0003e8000812187c */
[----:B------:R-:W-:Y:S04]  /*67420*/  LDGSTS.E [R3+0x5800], desc[UR60][R118.64], P0 ;  /* 0x0580000076037fae */ /* 0x000fe8000812187c */
[----:B------:R-:W4:Y:S04]  /*67430*/  LDL.LU.64 R110, [R1+0x1300] ;  /* 0x00130000016e7983 */ /* 0x000f280000300a00 */
[----:B------:R-:W-:Y:S04]  /*67440*/  LDGSTS.E [R3+0x5c00], desc[UR60][R116.64], P0 ;  /* 0x05c0000074037fae */ /* 0x000fe8000812187c */
[----:B------:R-:W4:Y:S04]  /*67450*/  LDL.LU.64 R118, [R1+0x12c0] ;  /* 0x0012c00001767983 */ /* 0x000f280000300a00 */
[----:B------:R-:W-:Y:S04]  /*67460*/  LDGSTS.E [R3+0x6000], desc[UR60][R102.64], P0 ;  /* 0x0600000066037fae */ /* 0x000fe8000812187c */
[----:B------:R-:W4:Y:S04]  /*67470*/  LDL.LU.64 R116, [R1+0x1280] ;  /* 0x0012800001747983 */ /* 0x000f280000300a00 */
[----:B------:R1:W-:Y:S04]  /*67480*/  LDGSTS.E [R3+0x6400], desc[UR60][R126.64], P0 ;  /* 0x064000007e037fae */ /* 0x0003e8000812187c */
[----:B------:R-:W1:Y:S04]  /*67490*/  LDL.LU.64 R102, [R1+0x1240] ;  /* 0x0012400001667983 */ /* 0x000e680000300a00 */
[----:B------:R-:W-:Y:S04]  /*674a0*/  LDGSTS.E [R3+0x6800], desc[UR60][R114.64], P0 ;  /* 0x0680000072037fae */ /* 0x000fe8000812187c */
[----:B------:R-:W-:Y:S01]  /*674b0*/  LDGSTS.E [R3+0x6c00], desc[UR60][R108.64], P0 ;  /* 0x06c000006c037fae */ /* 0x000fe2000812187c */
[----:B------:R-:W-:-:S03]  /*674c0*/  IADD3 R157, P1, R250, R5, RZ ;  /* 0x00000005fa9d7210 */ /* 0x000fc60007f3e0ff */
[----:B------:R1:W-:Y:S04]  /*674d0*/  LDGSTS.E [R3+0x7000], desc[UR60][R124.64], P0 ;  /* 0x070000007c037fae */ /* 0x0003e8000812187c */
[----:B------:R-:W4:Y:S04]  /*674e0*/  LDL.LU.64 R114, [R1+0x1200] ;  /* 0x0012000001727983 */ /* 0x000f280000300a00 */
[----:B------:R-:W4:Y:S01]  /*674f0*/  LDL.LU.64 R108, [R1+0x11c0] ;  /* 0x0011c000016c7983 */ /* 0x000f220000300a00 */
[----:B------:R-:W-:Y:S01]  /*67500*/  IMAD.X R250, R251, 0x1, R2, P1 ;  /* 0x00000001fbfa7824 */ /* 0x000fe200008e0602 */
[----:B------:R-:W-:-:S05]  /*67510*/  IADD3 R9, P1, R248, R5, RZ ;  /* 0x00000005f8097210 */ /* 0x000fca0007f3e0ff */
[----:B------:R-:W-:Y:S01]  /*67520*/  IMAD.X R248, R249, 0x1, R2, P1 ;  /* 0x00000001f9f87824 */ /* 0x000fe200008e0602 */
[----:B------:R-:W-:-:S05]  /*67530*/  IADD3 R4, P1, R246, R5, RZ ;  /* 0x00000005f6047210 */ /* 0x000fca0007f3e0ff */
[----:B------:R-:W-:Y:S01]  /*67540*/  IMAD.X R246, R247, 0x1, R2, P1 ;  /* 0x00000001f7f67824 */ /* 0x000fe200008e0602 */
[----:B--2---:R-:W-:-:S05]  /*67550*/  IADD3 R146, P1, R112, R5, RZ ;  /* 0x0000000570927210 */ /* 0x004fca0007f3e0ff */
[----:B------:R-:W-:Y:S02]  /*67560*/  IMAD.X R6, R113, 0x1, R2, P1 ;  /* 0x0000000171067824 */ /* 0x000fe400008e0602 */
[----:B------:R-:W2:Y:S01]  /*67570*/  LDL.LU.64 R112, [R1+0x1180] ;  /* 0x0011800001707983 */ /* 0x000ea20000300a00 */
[----:B---3--:R-:W-:-:S05]  /*67580*/  IADD3 R145, P1, R104, R5, RZ ;  /* 0x0000000568917210 */ /* 0x008fca0007f3e0ff */
[----:B------:R-:W-:Y:S02]  /*67590*/  IMAD.X R154, R105, 0x1, R2, P1 ;  /* 0x00000001699a7824 */ /* 0x000fe400008e0602 */
[----:B------:R-:W3:Y:S01]  /*675a0*/  LDL.LU.64 R104, [R1+0x1140] ;  /* 0x0011400001687983 */ /* 0x000ee20000300a00 */
[----:B----4-:R-:W-:-:S04]  /*675b0*/  IADD3 R144, P1, R122, R5, RZ ;  /* 0x000000057a907210 */ /* 0x010fc80007f3e0ff */
[----:B------:R-:W-:Y:S02]  /*675c0*/  IADD3.X R156, R123, R2, RZ, P1, !PT ;  /* 0x000000027b9c7210 */ /* 0x000fe40000ffe4ff */
[----:B------:R-:W-:-:S05]  /*675d0*/  IADD3 R143, P1, R120, R5, RZ ;  /* 0x00000005788f7210 */ /* 0x000fca0007f3e0ff */
[----:B------:R-:W-:Y:S01]  /*675e0*/  IMAD.X R159, R121, 0x1, R2, P1 ;  /* 0x00000001799f7824 */ /* 0x000fe200008e0602 */
[----:B------:R-:W-:-:S05]  /*675f0*/  IADD3 R142, P1, R106, R5, RZ ;  /* 0x000000056a8e7210 */ /* 0x000fca0007f3e0ff */
[----:B------:R-:W-:Y:S02]  /*67600*/  IMAD.X R252, R107, 0x1, R2, P1 ;  /* 0x000000016bfc7824 */ /* 0x000fe400008e0602 */
[----:B------:R-:W4:Y:S01]  /*67610*/  LDL.LU.64 R106, [R1+0x1100] ;  /* 0x00110000016a7983 */ /* 0x000f220000300a00 */
[----:B------:R-:W-:-:S05]  /*67620*/  IADD3 R140, P1, R110, R5, RZ ;  /* 0x000000056e8c7210 */ /* 0x000fca0007f3e0ff */
[----:B------:R-:W-:Y:S02]  /*67630*/  IMAD.X R141, R111, 0x1, R2, P1 ;  /* 0x000000016f8d7824 */ /* 0x000fe400008e0602 */
[----:B------:R-:W4:Y:S01]  /*67640*/  LDL.LU.64 R110, [R1+0x10c0] ;  /* 0x0010c000016e7983 */ /* 0x000f220000300a00 */
[----:B------:R-:W-:-:S04]  /*67650*/  IADD3 R138, P1, R118, R5, RZ ;  /* 0x00000005768a7210 */ /* 0x000fc80007f3e0ff */
[----:B------:R-:W-:Y:S02]  /*67660*/  IADD3.X R139, R119, R2, RZ, P1, !PT ;  /* 0x00000002778b7210 */ /* 0x000fe40000ffe4ff */
[----:B------:R-:W-:-:S05]  /*67670*/  IADD3 R136, P1, R116, R5, RZ ;  /* 0x0000000574887210 */ /* 0x000fca0007f3e0ff */
[----:B------:R-:W-:Y:S01]  /*67680*/  IMAD.X R137, R117, 0x1, R2, P1 ;  /* 0x0000000175897824 */ /* 0x000fe200008e0602 */
[----:B-1----:R-:W-:-:S05]  /*67690*/  IADD3 R134, P1, R102, R5, RZ ;  /* 0x0000000566867210 */ /* 0x002fca0007f3e0ff */
[----:B------:R-:W-:Y:S02]  /*676a0*/  IMAD.X R135, R103, 0x1, R2, P1 ;  /* 0x0000000167877824 */ /* 0x000fe400008e0602 */
[----:B------:R-:W4:Y:S01]  /*676b0*/  LDL.LU.64 R102, [R1+0x1080] ;  /* 0x0010800001667983 */ /* 0x000f220000300a00 */
[----:B------:R-:W-:-:S05]  /*676c0*/  IADD3 R132, P1, R114, R5, RZ ;  /* 0x0000000572847210 */ /* 0x000fca0007f3e0ff */
[----:B------:R-:W-:Y:S01]  /*676d0*/  IMAD.X R133, R115, 0x1, R2, P1 ;  /* 0x0000000173857824 */ /* 0x000fe200008e0602 */
[----:B------:R-:W-:-:S04]  /*676e0*/  IADD3 R130, P1, R108, R5, RZ ;  /* 0x000000056c827210 */ /* 0x000fc80007f3e0ff */
[----:B------:R-:W-:Y:S02]  /*676f0*/  IADD3.X R131, R109, R2, RZ, P1, !PT ;  /* 0x000000026d837210 */ /* 0x000fe40000ffe4ff */
[----:B------:R-:W4:Y:S01]  /*67700*/  LDL.LU.64 R108, [R1+0x1040] ;  /* 0x00104000016c7983 */ /* 0x000f220000300a00 */
[----:B--2---:R-:W-:-:S05]  /*67710*/  IADD3 R128, P1, R112, R5, RZ ;  /* 0x0000000570807210 */ /* 0x004fca0007f3e0ff */
[----:B------:R-:W-:Y:S01]  /*67720*/  IMAD.X R129, R113, 0x1, R2, P1 ;  /* 0x0000000171817824 */ /* 0x000fe200008e0602 */
[----:B---3--:R-:W-:-:S05]  /*67730*/  IADD3 R126, P1, R104, R5, RZ ;  /* 0x00000005687e7210 */ /* 0x008fca0007f3e0ff */
[----:B------:R-:W-:Y:S02]  /*67740*/  IMAD.X R127, R105, 0x1, R2, P1 ;  /* 0x00000001697f7824 */ /* 0x000fe400008e0602 */
[----:B------:R-:W2:Y:S04]  /*67750*/  LDL.LU.64 R104, [R1+0x1000] ;  /* 0x0010000001687983 */ /* 0x000ea80000300a00 */
[----:B------:R-:W3:Y:S04]  /*67760*/  LDL.LU.64 R116, [R1+0xfc0] ;  /* 0x000fc00001747983 */ /* 0x000ee80000300a00 */
[----:B------:R-:W3:Y:S04]  /*67770*/  LDL.LU.64 R114, [R1+0xf80] ;  /* 0x000f800001727983 */ /* 0x000ee80000300a00 */
[----:B------:R-:W3:Y:S01]  /*67780*/  LDL.LU.64 R112, [R1+0xf40] ;  /* 0x000f400001707983 */ /* 0x000ee20000300a00 */
[----:B----4-:R-:W-:-:S05]  /*67790*/  IADD3 R124, P1, R106, R5, RZ ;  /* 0x000000056a7c7210 */ /* 0x010fca0007f3e0ff */
[----:B------:R-:W-:Y:S01]  /*677a0*/  IMAD.X R125, R107, 0x1, R2, P1 ;  /* 0x000000016b7d7824 */ /* 0x000fe200008e0602 */
[----:B------:R-:W-:-:S04]  /*677b0*/  IADD3 R106, P1, R110, R5, RZ ;  /* 0x000000056e6a7210 */ /* 0x000fc80007f3e0ff */
[----:B------:R-:W-:Y:S02]  /*677c0*/  IADD3.X R107, R111, R2, RZ, P1, !PT ;  /* 0x000000026f6b7210 */ /* 0x000fe40000ffe4ff */
[----:B------:R-:W-:-:S05]  /*677d0*/  IADD3 R122, P1, R102, R5, RZ ;  /* 0x00000005667a7210 */ /* 0x000fca0007f3e0ff */
[----:B------:R-:W-:Y:S02]  /*677e0*/  IMAD.X R123, R103, 0x1, R2, P1 ;  /* 0x00000001677b7824 */ /* 0x000fe400008e0602 */
[----:B------:R-:W4:Y:S04]  /*677f0*/  LDL.LU.64 R102, [R1+0xf00] ;  /* 0x000f000001667983 */ /* 0x000f280000300a00 */
[----:B------:R-:W4:Y:S01]  /*67800*/  LDL.LU.64 R110, [R1+0xec0] ;  /* 0x000ec000016e7983 */ /* 0x000f220000300a00 */
[----:B------:R-:W-:-:S05]  /*67810*/  IADD3 R120, P1, R108, R5, RZ ;  /* 0x000000056c787210 */ /* 0x000fca0007f3e0ff */
[----:B------:R-:W-:Y:S02]  /*67820*/  IMAD.X R121, R109, 0x1, R2, P1 ;  /* 0x000000016d797824 */ /* 0x000fe400008e0602 */
[----:B------:R-:W4:Y:S04]  /*67830*/  LDL.LU.64 R108, [R1+0xe80] ;  /* 0x000e8000016c7983 */ /* 0x000f280000300a00 */
[----:B------:R-:W4:Y:S01]  /*67840*/  LDL.LU.64 R148, [R1+0xe40] ;  /* 0x000e400001947983 */ /* 0x000f220000300a00 */
[----:B------:R-:W-:Y:S01]  /*67850*/  MOV R251, R250 ;  /* 0x000000fa00fb7202 */ /* 0x000fe20000000f00 */
[----:B------:R-:W-:Y:S01]  /*67860*/  IMAD.MOV.U32 R250, RZ, RZ, R157 ;  /* 0x000000fffffa7224 */ /* 0x000fe200078e009d */
[----:B------:R-:W-:Y:S01]  /*67870*/  MOV R247, R246 ;  /* 0x000000f600f77202 */ /* 0x000fe20000000f00 */
[----:B------:R-:W-:Y:S01]  /*67880*/  IMAD.MOV.U32 R249, RZ, RZ, R248 ;  /* 0x000000fffff97224 */ /* 0x000fe200078e00f8 */
[----:B------:R-:W-:Y:S01]  /*67890*/  MOV R151, R6 ;  /* 0x0000000600977202 */ /* 0x000fe20000000f00 */
[----:B------:R-:W-:-:S02]  /*678a0*/  IMAD.MOV.U32 R248, RZ, RZ, R9 ;  /* 0x000000fffff87224 */ /* 0x000fc400078e0009 */
[----:B------:R-:W-:Y:S01]  /*678b0*/  IMAD.MOV.U32 R150, RZ, RZ, R146 ;  /* 0x000000ffff967224 */ /* 0x000fe200078e0092 */
[----:B------:R-:W-:Y:S01]  /*678c0*/  MOV R147, R156 ;  /* 0x0000009c00937202 */ /* 0x000fe20000000f00 */
[----:B------:R-:W-:Y:S01]  /*678d0*/  IMAD.MOV.U32 R246, RZ, RZ, R4 ;  /* 0x000000fffff67224 */ /* 0x000fe200078e0004 */
[----:B------:R-:W-:Y:S01]  /*678e0*/  LDGSTS.E [R3+0x7400], desc[UR60][R250.64], P0 ;  /* 0x07400000fa037fae */ /* 0x000fe2000812187c */
[----:B------:R-:W-:Y:S02]  /*678f0*/  IMAD.MOV.U32 R146, RZ, RZ, R144 ;  /* 0x000000ffff927224 */ /* 0x000fe400078e0090 */
[----:B------:R-:W-:Y:S01]  /*67900*/  IMAD.MOV.U32 R144, RZ, RZ, R143 ;  /* 0x000000ffff907224 */ /* 0x000fe200078e008f */
[----:B------:R-:W-:Y:S01]  /*67910*/  LDGSTS.E [R3+0x7800], desc[UR60][R248.64], P0 ;  /* 0x07800000f8037fae */ /* 0x000fe2000812187c */
[----:B------:R-:W-:-:S03]  /*67920*/  IMAD.MOV.U32 R143, RZ, RZ, R252 ;  /* 0x000000ffff8f7224 */ /* 0x000fc600078e00fc */
[----:B------:R1:W-:Y:S04]  /*67930*/  LDGSTS.E [R3+0x7c00], desc[UR60][R246.64], P0 ;  /* 0x07c00000f6037fae */ /* 0x0003e8000812187c */
[----:B------:R-:W-:Y:S01]  /*67940*/  STL.64 [R1+0x1440], R150 ;  /* 0x0014409601007387 */ /* 0x000fe20000100a00 */
[----:B-1----:R-:W-:Y:S01]  /*67950*/  IMAD.U32 R3, RZ, RZ, UR4 ;  /* 0x00000004ff037e24 */ /* 0x002fe2000f8e00ff */
[----:B--2---:R-:W-:-:S05]  /*67960*/  IADD3 R118, P1, R104, R5, RZ ;  /* 0x0000000568767210 */ /* 0x004fca0007f3e0ff */
[----:B------:R-:W-:Y:S01]  /*67970*/  IMAD.X R119, R105, 0x1, R2, P1 ;  /* 0x0000000169777824 */ /* 0x000fe200008e0602 */
[----:B---3--:R-:W-:-:S04]  /*67980*/  IADD3 R104, P1, R116, R5, RZ ;  /* 0x0000000574687210 */ /* 0x008fc80007f3e0ff */
[----:B------:R-:W-:Y:S02]  /*67990*/  IADD3.X R105, R117, R2, RZ, P1, !PT ;  /* 0x0000000275697210 */ /* 0x000fe40000ffe4ff */
[----:B------:R-:W-:-:S05]  /*679a0*/  IADD3 R158, P1, R232, R5, RZ ;  /* 0x00000005e89e7210 */ /* 0x000fca0007f3e0ff */
[----:B------:R-:W-:Y:S01]  /*679b0*/  IMAD.X R232, R233, 0x1, R2, P1 ;  /* 0x00000001e9e87824 */ /* 0x000fe200008e0602 */
[----:B------:R-:W-:-:S05]  /*679c0*/  IADD3 R116, P1, R114, R5, RZ ;  /* 0x0000000572747210 */ /* 0x000fca0007f3e0ff */
[----:B------:R-:W-:Y:S01]  /*679d0*/  IMAD.X R117, R115, 0x1, R2, P1 ;  /* 0x0000000173757824 */ /* 0x000fe200008e0602 */
[----:B------:R-:W-:-:S05]  /*679e0*/  IADD3 R114, P1, R112, R5, RZ ;  /* 0x0000000570727210 */ /* 0x000fca0007f3e0ff */
[----:B------:R-:W-:Y:S01]  /*679f0*/  IMAD.X R115, R113, 0x1, R2, P1 ;  /* 0x0000000171737824 */ /* 0x000fe200008e0602 */
[----:B------:R-:W-:-:S04]  /*67a00*/  LOP3.LUT R233, R7, 0x10, RZ, 0x3c, !PT ;  /* 0x0000001007e97812 */ /* 0x000fc800078e3cff */
[----:B------:R-:W-:-:S05]  /*67a10*/  IADD3 R3, R233, 0x100000, R3 ;  /* 0x00100000e9037810 */ /* 0x000fca0007ffe003 */
[----:B------:R-:W-:Y:S01]  /*67a20*/  LDGSTS.E [R3+0x80], desc[UR60][R150.64], P0 ;  /* 0x0008000096037fae */ /* 0x000fe2000812187c */
[----:B----4-:R-:W-:-:S04]  /*67a30*/  IADD3 R112, P1, R102, R5, RZ ;  /* 0x0000000566707210 */ /* 0x010fc80007f3e0ff */
[----:B------:R-:W-:Y:S02]  /*67a40*/  IADD3.X R113, R103, R2, RZ, P1, !PT ;  /* 0x0000000267717210 */ /* 0x000fe40000ffe4ff */
[----:B------:R-:W-:-:S05]  /*67a50*/  IADD3 R102, P1, R110, R5, RZ ;  /* 0x000000056e667210 */ /* 0x000fca0007f3e0ff */
[----:B------:R-:W-:Y:S01]  /*67a60*/  IMAD.X R103, R111, 0x1, R2, P1 ;  /* 0x000000016f677824 */ /* 0x000fe200008e0602 */
[----:B------:R-:W-:-:S05]  /*67a70*/  IADD3 R110, P1, R108, R5, RZ ;  /* 0x000000056c6e7210 */ /* 0x000fca0007f3e0ff */
[----:B------:R-:W-:Y:S01]  /*67a80*/  IMAD.X R111, R109, 0x1, R2, P1 ;  /* 0x000000016d6f7824 */ /* 0x000fe200008e0602 */
[----:B------:R-:W-:Y:S01]  /*67a90*/  IADD3 R108, P1, R148, R5, RZ ;  /* 0x00000005946c7210 */ /* 0x000fe20007f3e0ff */
[----:B------:R-:W-:-:S04]  /*67aa0*/  IMAD.MOV.U32 R148, RZ, RZ, R145 ;  /* 0x000000ffff947224 */ /* 0x000fc800078e0091 */
[----:B------:R-:W-:Y:S02]  /*67ab0*/  IMAD.X R109, R149, 0x1, R2, P1 ;  /* 0x00000001956d7824 */ /* 0x000fe400008e0602 */
[----:B------:R-:W-:Y:S02]  /*67ac0*/  IMAD.MOV.U32 R149, RZ, RZ, R154 ;  /* 0x000000ffff957224 */ /* 0x000fe400078e009a */
[----:B------:R-:W-:-:S03]  /*67ad0*/  IMAD.MOV.U32 R145, RZ, RZ, R159 ;  /* 0x000000ffff917224 */ /* 0x000fc600078e009f */
        /* <DEDUP_REMOVED lines=14> */
[----:B------:R2:W-:Y:S04]  /*67bc0*/  LDGSTS.E [R3+0x880], desc[UR60][R146.64], P0 ;  /* 0x0088000092037fae */ /* 0x0005e8000812187c */
[----:B------:R3:W-:Y:S04]  /*67bd0*/  STL.64 [R1+0x10c0], R106 ;  /* 0x0010c06a01007387 */ /* 0x0007e80000100a00 */
[----:B------:R4:W-:Y:S04]  /*67be0*/  LDGSTS.E [R3+0xc80], desc[UR60][R144.64], P0 ;  /* 0x00c8000090037fae */ /* 0x0009e8000812187c */
        /* <DEDUP_REMOVED lines=10> */
[----:B------:R-:W-:Y:S04]  /*67c90*/  STL.64 [R1+0xf40], R114 ;  /* 0x000f407201007387 */ /* 0x000fe80000100a00 */
[----:B------:R4:W-:Y:S04]  /*67ca0*/  LDGSTS.E [R3+0x2480], desc[UR60][R132.64], P0 ;  /* 0x0248000084037fae */ /* 0x0009e8000812187c */
[----:B------:R-:W-:Y:S04]  /*67cb0*/  STL.64 [R1+0xf00], R112 ;  /* 0x000f007001007387 */ /* 0x000fe80000100a00 */
[----:B------:R4:W-:Y:S04]  /*67cc0*/  LDGSTS.E [R3+0x2880], desc[UR60][R130.64], P0 ;  /* 0x0288000082037fae */ /* 0x0009e8000812187c */
[----:B------:R4:W-:Y:S04]  /*67cd0*/  STL.64 [R1+0xec0], R102 ;  /* 0x000ec06601007387 */ /* 0x0009e80000100a00 */
[----:B------:R4:W-:Y:S04]  /*67ce0*/  LDGSTS.E [R3+0x2c80], desc[UR60][R128.64], P0 ;  /* 0x02c8000080037fae */ /* 0x0009e8000812187c */
[----:B------:R-:W-:Y:S04]  /*67cf0*/  STL.64 [R1+0xe80], R110 ;  /* 0x000e806e01007387 */ /* 0x000fe80000100a00 */
[----:B------:R-:W-:Y:S04]  /*67d00*/  LDGSTS.E [R3+0x3080], desc[UR60][R126.64], P0 ;  /* 0x030800007e037fae */ /* 0x000fe8000812187c */
[----:B------:R4:W-:Y:S04]  /*67d10*/  STL.64 [R1+0xe40], R108 ;  /* 0x000e406c01007387 */ /* 0x0009e80000100a00 */
[----:B------:R-:W-:Y:S04]  /*67d20*/  LDGSTS.E [R3+0x3480], desc[UR60][R124.64], P0 ;  /* 0x034800007c037fae */ /* 0x000fe8000812187c */
[----:B------:R-:W-:Y:S04]  /*67d30*/  LDGSTS.E [R3+0x3880], desc[UR60][R106.64], P0 ;  /* 0x038800006a037fae */ /* 0x000fe8000812187c */
[----:B------:R-:W-:Y:S04]  /*67d40*/  LDGSTS.E [R3+0x3c80], desc[UR60][R122.64], P0 ;  /* 0x03c800007a037fae */ /* 0x000fe8000812187c */
[----:B-1----:R-:W4:Y:S04]  /*67d50*/  LDL.LU.64 R124, [R1+0x1438] ;  /* 0x00143800017c7983 */ /* 0x002f280000300a00 */
[----:B---3--:R-:W3:Y:S04]  /*67d60*/  LDL.LU.64 R106, [R1+0x13f8] ;  /* 0x0013f800016a7983 */ /* 0x008ee80000300a00 */
[----:B--2---:R-:W2:Y:S04]  /*67d70*/  LDL.LU.64 R122, [R1+0x13b8] ;  /* 0x0013b800017a7983 */ /* 0x004ea80000300a00 */
[----:B------:R-:W-:Y:S04]  /*67d80*/  LDGSTS.E [R3+0x4080], desc[UR60][R120.64], P0 ;  /* 0x0408000078037fae */ /* 0x000fe8000812187c */
[----:B------:R-:W-:Y:S04]  /*67d90*/  LDGSTS.E [R3+0x4480], desc[UR60][R118.64], P0 ;  /* 0x0448000076037fae */ /* 0x000fe8000812187c */
[----:B------:R-:W-:Y:S04]  /*67da0*/  LDGSTS.E [R3+0x4880], desc[UR60][R104.64], P0 ;  /* 0x0488000068037fae */ /* 0x000fe8000812187c */
[----:B----4-:R-:W4:Y:S04]  /*67db0*/  LDL.LU.64 R120, [R1+0x1378] ;  /* 0x0013780001787983 */ /* 0x010f280000300a00 */
[----:B------:R-:W-:Y:S04]  /*67dc0*/  LDGSTS.E [R3+0x4c80], desc[UR60][R116.64], P0 ;  /* 0x04c8000074037fae */ /* 0x000fe8000812187c */
[----:B------:R-:W4:Y:S04]  /*67dd0*/  LDL.LU.64 R104, [R1+0x1338] ;  /* 0x0013380001687983 */ /* 0x000f280000300a00 */
[----:B------:R-:W4:Y:S04]  /*67de0*/  LDL.LU.64 R118, [R1+0x12f8] ;  /* 0x0012f80001767983 */ /* 0x000f280000300a00 */
[----:B------:R-:W4:Y:S04]  /*67df0*/  LDL.LU.64 R116, [R1+0x12b8] ;  /* 0x0012b80001747983 */ /* 0x000f280000300a00 */
[----:B------:R-:W-:Y:S04]  /*67e00*/  LDGSTS.E [R3+0x5080], desc[UR60][R114.64], P0 ;  /* 0x0508000072037fae */ /* 0x000fe8000812187c */
[----:B------:R1:W-:Y:S04]  /*67e10*/  LDGSTS.E [R3+0x5480], desc[UR60][R112.64], P0 ;  /* 0x0548000070037fae */ /* 0x0003e8000812187c */
[----:B------:R-:W-:Y:S04]  /*67e20*/  LDGSTS.E [R3+0x5880], desc[UR60][R102.64], P0 ;  /* 0x0588000066037fae */ /* 0x000fe8000812187c */
[----:B------:R-:W-:Y:S04]  /*67e30*/  LDGSTS.E [R3+0x5c80], desc[UR60][R110.64], P0 ;  /* 0x05c800006e037fae */ /* 0x000fe8000812187c */
[----:B------:R-:W-:Y:S04]  /*67e40*/  LDGSTS.E [R3+0x6080], desc[UR60][R108.64], P0 ;  /* 0x060800006c037fae */ /* 0x000fe8000812187c */
[----:B------:R-:W4:Y:S04]  /*67e50*/  LDL.LU.64 R102, [R1+0x1278] ;  /* 0x0012780001667983 */ /* 0x000f280000300a00 */
[----:B------:R-:W4:Y:S04]  /*67e60*/  LDL.LU.64 R114, [R1+0x1238] ;  /* 0x0012380001727983 */ /* 0x000f280000300a00 */
[----:B------:R-:W4:Y:S04]  /*67e70*/  LDL.LU.64 R112, [R1+0x11f8] ;  /* 0x0011f80001707983 */ /* 0x000f280000300a00 */
[----:B------:R-:W4:Y:S01]  /*67e80*/  LDL.LU.64 R108, [R1+0x11b8] ;  /* 0x0011b800016c7983 */ /* 0x000f220000300a00 */
[----:B------:R-:W-:-:S03]  /*67e90*/  IADD3 R157, P1, R244, R5, RZ ;  /* 0x00000005f49d7210 */ /* 0x000fc60007f3e0ff */
[----:B------:R-:W4:Y:S01]  /*67ea0*/  LDL.LU.64 R110, [R1+0x1178] ;  /* 0x00117800016e7983 */ /* 0x000f220000300a00 */
[----:B------:R-:W-:Y:S02]  /*67eb0*/  IADD3.X R244, R245, R2, RZ, P1, !PT ;  /* 0x00000002f5f47210 */ /* 0x000fe40000ffe4ff */
[----:B------:R-:W-:-:S05]  /*67ec0*/  IADD3 R155, P1, R242, R5, RZ ;  /* 0x00000005f29b7210 */ /* 0x000fca0007f3e0ff */
[----:B------:R-:W-:Y:S01]  /*67ed0*/  IMAD.X R242, R243, 0x1, R2, P1 ;  /* 0x00000001f3f27824 */ /* 0x000fe200008e0602 */
[----:B------:R-:W-:-:S05]  /*67ee0*/  IADD3 R153, P1, R240, R5, RZ ;  /* 0x00000005f0997210 */ /* 0x000fca0007f3e0ff */
[----:B------:R-:W-:Y:S01]  /*67ef0*/  IMAD.X R240, R241, 0x1, R2, P1 ;  /* 0x00000001f1f07824 */ /* 0x000fe200008e0602 */
[----:B------:R-:W-:-:S05]  /*67f00*/  IADD3 R152, P1, R238, R5, RZ ;  /* 0x00000005ee987210 */ /* 0x000fca0007f3e0ff */
[----:B------:R-:W-:Y:S01]  /*67f10*/  IMAD.X R238, R239, 0x1, R2, P1 ;  /* 0x00000001efee7824 */ /* 0x000fe200008e0602 */
[----:B------:R-:W-:-:S04]  /*67f20*/  IADD3 R9, P1, R236, R5, RZ ;  /* 0x00000005ec097210 */ /* 0x000fc80007f3e0ff */
[----:B------:R-:W-:Y:S02]  /*67f30*/  IADD3.X R236, R237, R2, RZ, P1, !PT ;  /* 0x00000002edec7210 */ /* 0x000fe40000ffe4ff */
[----:B------:R-:W-:-:S05]  /*67f40*/  IADD3 R4, P1, R234, R5, RZ ;  /* 0x00000005ea047210 */ /* 0x000fca0007f3e0ff */
[----:B------:R-:W-:Y:S01]  /*67f50*/  IMAD.X R234, R235, 0x1, R2, P1 ;  /* 0x00000001ebea7824 */ /* 0x000fe200008e0602 */
[----:B------:R-:W-:-:S05]  /*67f60*/  IADD3 R146, P1, R124, R5, RZ ;  /* 0x000000057c927210 */ /* 0x000fca0007f3e0ff */
[----:B------:R-:W-:Y:S01]  /*67f70*/  IMAD.X R6, R125, 0x1, R2, P1 ;  /* 0x000000017d067824 */ /* 0x000fe200008e0602 */
[----:B---3--:R-:W-:-:S05]  /*67f80*/  IADD3 R145, P1, R106, R5, RZ ;  /* 0x000000056a917210 */ /* 0x008fca0007f3e0ff */
[----:B------:R-:W-:Y:S01]  /*67f90*/  IMAD.X R154, R107, 0x1, R2, P1 ;  /* 0x000000016b9a7824 */ /* 0x000fe200008e0602 */
[-C--:B--2---:R-:W-:Y:S01]  /*67fa0*/  IADD3 R144, P1, R122, R5.reuse, RZ ;  /* 0x000000057a907210 */ /* 0x084fe20007f3e0ff */
[----:B------:R-:W1:Y:S03]  /*67fb0*/  LDL.LU.64 R106, [R1+0x1138] ;  /* 0x00113800016a7983 */ /* 0x000e660000300a00 */
[----:B------:R-:W-:Y:S02]  /*67fc0*/  IADD3.X R156, R123, R2, RZ, P1, !PT ;  /* 0x000000027b9c7210 */ /* 0x000fe40000ffe4ff */
[----:B----4-:R-:W-:-:S05]  /*67fd0*/  IADD3 R143, P1, R120, R5, RZ ;  /* 0x00000005788f7210 */ /* 0x010fca0007f3e0ff */
[----:B------:R-:W-:Y:S01]  /*67fe0*/  IMAD.X R159, R121, 0x1, R2, P1 ;  /* 0x00000001799f7824 */ /* 0x000fe200008e0602 */
[----:B------:R-:W-:-:S05]  /*67ff0*/  IADD3 R142, P1, R104, R5, RZ ;  /* 0x00000005688e7210 */ /* 0x000fca0007f3e0ff */
[--C-:B------:R-:W-:Y:S01]  /*68000*/  IMAD.X R252, R105, 0x1, R2.reuse, P1 ;  /* 0x0000000169fc7824 */ /* 0x100fe200008e0602 */
[-C--:B------:R-:W-:Y:S01]  /*68010*/  IADD3 R140, P1, R118, R5.reuse, RZ ;  /* 0x00000005768c7210 */ /* 0x080fe20007f3e0ff */
[----:B------:R-:W2:Y:S04]  /*68020*/  LDL.LU.64 R104, [R1+0x10f8] ;  /* 0x0010f80001687983 */ /* 0x000ea80000300a00 */
[----:B------:R-:W-:Y:S01]  /*68030*/  IMAD.X R141, R119, 0x1, R2, P1 ;  /* 0x00000001778d7824 */ /* 0x000fe200008e0602 */
[----:B------:R-:W-:-:S04]  /*68040*/  IADD3 R138, P1, R116, R5, RZ ;  /* 0x00000005748a7210 */ /* 0x000fc80007f3e0ff */
[----:B------:R-:W-:Y:S02]  /*68050*/  IADD3.X R139, R117, R2, RZ, P1, !PT ;  /* 0x00000002758b7210 */ /* 0x000fe40000ffe4ff */
[----:B------:R-:W-:-:S05]  /*68060*/  IADD3 R136, P1, R102, R5, RZ ;  /* 0x0000000566887210 */ /* 0x000fca0007f3e0ff */
[--C-:B------:R-:W-:Y:S01]  /*68070*/  IMAD.X R137, R103, 0x1, R2.reuse, P1 ;  /* 0x0000000167897824 */ /* 0x100fe200008e0602 */
[-C--:B------:R-:W-:Y:S01]  /*68080*/  IADD3 R134, P1, R114, R5.reuse, RZ ;  /* 0x0000000572867210 */ /* 0x080fe20007f3e0ff */
[----:B------:R-:W3:Y:S04]  /*68090*/  LDL.LU.64 R102, [R1+0x10b8] ;  /* 0x0010b80001667983 */ /* 0x000ee80000300a00 */
[----:B------:R-:W-:Y:S01]  /*680a0*/  IMAD.X R135, R115, 0x1, R2, P1 ;  /* 0x0000000173877824 */ /* 0x000fe200008e0602 */
[----:B------:R-:W-:-:S05]  /*680b0*/  IADD3 R132, P1, R112, R5, RZ ;  /* 0x0000000570847210 */ /* 0x000fca0007f3e0ff */
[----:B------:R-:W-:Y:S01]  /*680c0*/  IMAD.X R133, R113, 0x1, R2, P1 ;  /* 0x0000000171857824 */ /* 0x000fe200008e0602 */
[----:B------:R-:W-:-:S04]  /*680d0*/  IADD3 R130, P1, R108, R5, RZ ;  /* 0x000000056c827210 */ /* 0x000fc80007f3e0ff */
[----:B------:R-:W-:Y:S02]  /*680e0*/  IADD3.X R131, R109, R2, RZ, P1, !PT ;  /* 0x000000026d837210 */ /* 0x000fe40000ffe4ff */
[----:B------:R-:W4:Y:S01]  /*680f0*/  LDL.LU.64 R108, [R1+0x1078] ;  /* 0x00107800016c7983 */ /* 0x000f220000300a00 */
[----:B------:R-:W-:-:S03]  /*68100*/  IADD3 R128, P1, R110, R5, RZ ;  /* 0x000000056e807210 */ /* 0x000fc60007f3e0ff */
[----:B------:R-:W4:Y:S02]  /*68110*/  LDL.LU.64 R120, [R1+0x1038] ;  /* 0x0010380001787983 */ /* 0x000f240000300a00 */
[----:B------:R-:W-:Y:S01]  /*68120*/  IMAD.X R129, R111, 0x1, R2, P1 ;  /* 0x000000016f817824 */ /* 0x000fe200008e0602 */
[----:B-1----:R-:W-:-:S05]  /*68130*/  IADD3 R112, P1, R106, R5, RZ ;  /* 0x000000056a707210 */ /* 0x002fca0007f3e0ff */
[----:B------:R-:W-:Y:S02]  /*68140*/  IMAD.X R113, R107, 0x1, R2, P1 ;  /* 0x000000016b717824 */ /* 0x000fe400008e0602 */
[----:B------:R-:W4:Y:S04]  /*68150*/  LDL.LU.64 R106, [R1+0xff8] ;  /* 0x000ff800016a7983 */ /* 0x000f280000300a00 */
[----:B------:R-:W4:Y:S04]  /*68160*/  LDL.LU.64 R118, [R1+0xfb8] ;  /* 0x000fb80001767983 */ /* 0x000f280000300a00 */
[----:B------:R-:W4:Y:S04]  /*68170*/  LDL.LU.64 R116, [R1+0xf78] ;  /* 0x000f780001747983 */ /* 0x000f280000300a00 */
[----:B------:R-:W4:Y:S01]  /*68180*/  LDL.LU.64 R114, [R1+0xf38] ;  /* 0x000f380001727983 */ /* 0x000f220000300a00 */
[----:B--2---:R-:W-:-:S05]  /*68190*/  IADD3 R126, P1, R104, R5, RZ ;  /* 0x00000005687e7210 */ /* 0x004fca0007f3e0ff */
[----:B------:R-:W-:Y:S01]  /*681a0*/  IMAD.X R127, R105, 0x1, R2, P1 ;  /* 0x00000001697f7824 */ /* 0x000fe200008e0602 */
[----:B---3--:R-:W-:-:S04]  /*681b0*/  IADD3 R104, P1, R102, R5, RZ ;  /* 0x0000000566687210 */ /* 0x008fc80007f3e0ff */
[----:B------:R-:W-:Y:S02]  /*681c0*/  IADD3.X R105, R103, R2, RZ, P1, !PT ;  /* 0x0000000267697210 */ /* 0x000fe40000ffe4ff */
[----:B------:R-:W2:Y:S04]  /*681d0*/  LDL.LU.64 R102, [R1+0xef8] ;  /* 0x000ef80001667983 */ /* 0x000ea80000300a00 */
[----:B------:R-:W3:Y:S01]  /*681e0*/  LDL.LU.64 R110, [R1+0xeb8] ;  /* 0x000eb800016e7983 */ /* 0x000ee20000300a00 */
[----:B----4-:R-:W-:-:S05]  /*681f0*/  IADD3 R124, P1, R108, R5, RZ ;  /* 0x000000056c7c7210 */ /* 0x010fca0007f3e0ff */
[----:B------:R-:W-:Y:S02]  /*68200*/  IMAD.X R125, R109, 0x1, R2, P1 ;  /* 0x000000016d7d7824 */ /* 0x000fe400008e0602 */
[----:B------:R-:W4:Y:S04]  /*68210*/  LDL.LU.64 R108, [R1+0xe78] ;  /* 0x000e7800016c7983 */ /* 0x000f280000300a00 */
[----:B------:R-:W4:Y:S01]  /*68220*/  LDL.LU.64 R148, [R1+0xe38] ;  /* 0x000e380001947983 */ /* 0x000f220000300a00 */
[----:B------:R-:W-:-:S05]  /*68230*/  IADD3 R122, P1, R120, R5, RZ ;  /* 0x00000005787a7210 */ /* 0x000fca0007f3e0ff */
[----:B------:R-:W-:Y:S01]  /*68240*/  IMAD.X R123, R121, 0x1, R2, P1 ;  /* 0x00000001797b7824 */ /* 0x000fe200008e0602 */
[----:B------:R-:W-:Y:S01]  /*68250*/  MOV R233, R232 ;  /* 0x000000e800e97202 */ /* 0x000fe20000000f00 */
[----:B------:R-:W-:Y:S02]  /*68260*/  IMAD.MOV.U32 R232, RZ, RZ, R158 ;  /* 0x000000ffffe87224 */ /* 0x000fe400078e009e */
[----:B------:R-:W-:Y:S02]  /*68270*/  IMAD.MOV.U32 R245, RZ, RZ, R244 ;  /* 0x000000fffff57224 */ /* 0x000fe400078e00f4 */
[----:B------:R-:W-:Y:S01]  /*68280*/  IMAD.MOV.U32 R244, RZ, RZ, R157 ;  /* 0x000000fffff47224 */ /* 0x000fe200078e009d */
[----:B------:R-:W-:Y:S01]  /*68290*/  MOV R243, R242 ;  /* 0x000000f200f37202 */ /* 0x000fe20000000f00 */
[----:B------:R-:W-:Y:S02]  /*682a0*/  IMAD.MOV.U32 R242, RZ, RZ, R155 ;  /* 0x000000fffff27224 */ /* 0x000fe400078e009b */
[----:B------:R-:W-:Y:S01]  /*682b0*/  IMAD.MOV.U32 R241, RZ, RZ, R240 ;  /* 0x000000fffff17224 */ /* 0x000fe200078e00f0 */
[----:B------:R-:W-:Y:S01]  /*682c0*/  MOV R239, R238 ;  /* 0x000000ee00ef7202 */ /* 0x000fe20000000f00 */
[----:B------:R-:W-:-:S02]  /*682d0*/  IMAD.MOV.U32 R240, RZ, RZ, R153 ;  /* 0x000000fffff07224 */ /* 0x000fc400078e0099 */
[----:B------:R-:W-:Y:S01]  /*682e0*/  IMAD.MOV.U32 R237, RZ, RZ, R236 ;  /* 0x000000ffffed7224 */ /* 0x000fe200078e00ec */
[----:B------:R-:W-:Y:S01]  /*682f0*/  MOV R235, R234 ;  /* 0x000000ea00eb7202 */ /* 0x000fe20000000f00 */
[----:B------:R-:W-:Y:S01]  /*68300*/  IMAD.MOV.U32 R238, RZ, RZ, R152 ;  /* 0x000000ffffee7224 */ /* 0x000fe200078e0098 */
[----:B------:R-:W-:Y:S01]  /*68310*/  LDGSTS.E [R3+0x6480], desc[UR60][R244.64], P0 ;  /* 0x06480000f4037fae */ /* 0x000fe2000812187c */
        /* <DEDUP_REMOVED lines=8> */
[----:B------:R-:W-:-:S02]  /*683a0*/  IMAD.MOV.U32 R144, RZ, RZ, R143 ;  /* 0x000000ffff907224 */ /* 0x000fc400078e008f */
[----:B------:R-:W-:Y:S01]  /*683b0*/  IMAD.MOV.U32 R143, RZ, RZ, R252 ;  /* 0x000000ffff8f7224 */ /* 0x000fe200078e00fc */
[----:B------:R-:W-:Y:S04]  /*683c0*/  LDGSTS.E [R3+0x7080], desc[UR60][R238.64], P0 ;  /* 0x07080000ee037fae */ /* 0x000fe8000812187c */
[----:B------:R-:W-:Y:S04]  /*683d0*/  LDGSTS.E [R3+0x7480], desc[UR60][R236.64], P0 ;  /* 0x07480000ec037fae */ /* 0x000fe8000812187c */
[----:B------:R-:W-:Y:S04]  /*683e0*/  LDGSTS.E [R3+0x7880], desc[UR60][R234.64], P0 ;  /* 0x07880000ea037fae */ /* 0x000fe8000812187c */
[----:B------:R-:W-:Y:S04]  /*683f0*/  STL.64 [R1+0x1438], R150 ;  /* 0x0014389601007387 */ /* 0x000fe80000100a00 */
[----:B------:R1:W-:Y:S02]  /*68400*/  LDGSTS.E [R3+0x7c80], desc[UR60][R232.64], P0 ;  /* 0x07c80000e8037fae */ /* 0x0003e4000812187c */
[----:B-1----:R-:W-:Y:S01]  /*68410*/  IMAD.U32 R3, RZ, RZ, UR4 ;  /* 0x00000004ff037e24 */ /* 0x002fe2000f8e00ff */
        /* <DEDUP_REMOVED lines=8> */
[----:B--2---:R-:W-:-:S05]  /*684a0*/  IADD3 R114, P1, R102, R5, RZ ;  /* 0x0000000566727210 */ /* 0x004fca0007f3e0ff */
[----:B------:R-:W-:Y:S01]  /*684b0*/  IMAD.X R115, R103, 0x1, R2, P1 ;  /* 0x0000000167737824 */ /* 0x000fe200008e0602 */
[----:B---3--:R-:W-:-:S04]  /*684c0*/  IADD3 R102, P1, R110, R5, RZ ;  /* 0x000000056e667210 */ /* 0x008fc80007f3e0ff */
[----:B------:R-:W-:Y:S02]  /*684d0*/  IADD3.X R103, R111, R2, RZ, P1, !PT ;  /* 0x000000026f677210 */ /* 0x000fe40000ffe4ff */
[----:B----4-:R-:W-:-:S05]  /*684e0*/  IADD3 R110, P1, R108, R5, RZ ;  /* 0x000000056c6e7210 */ /* 0x010fca0007f3e0ff */
        /* <DEDUP_REMOVED lines=11> */
[----:B------:R-:W-:-:S05]  /*685a0*/  IADD3 R152, P1, R222, R5, RZ ;  /* 0x00000005de987210 */ /* 0x000fca0007f3e0ff */
[----:B------:R-:W-:Y:S01]  /*685b0*/  IMAD.X R222, R223, 0x1, R2, P1 ;  /* 0x00000001dfde7824 */ /* 0x000fe200008e0602 */
[-C--:B------:R-:W-:Y:S01]  /*685c0*/  IADD3 R9, P1, R220, R5.reuse, RZ ;  /* 0x00000005dc097210 */ /* 0x080fe20007f3e0ff */
[----:B------:R-:W-:Y:S02]  /*685d0*/  IMAD.MOV.U32 R148, RZ, RZ, R145 ;  /* 0x000000ffff947224 */ /* 0x000fe400078e0091 */
[----:B------:R-:W-:Y:S01]  /*685e0*/  IMAD.MOV.U32 R149, RZ, RZ, R154 ;  /* 0x000000ffff957224 */ /* 0x000fe200078e009a */
[----:B------:R-:W-:Y:S01]  /*685f0*/  IADD3.X R220, R221, R2, RZ, P1, !PT ;  /* 0x00000002dddc7210 */ /* 0x000fe20000ffe4ff */
[----:B------:R-:W-:Y:S01]  /*68600*/  IMAD.MOV.U32 R145, RZ, RZ, R159 ;  /* 0x000000ffff917224 */ /* 0x000fe200078e009f */
[----:B------:R-:W-:Y:S02]  /*68610*/  IADD3 R4, P1, R218, R5, RZ ;  /* 0x00000005da047210 */ /* 0x000fe40007f3e0ff */
[----:B------:R-:W-:Y:S03]  /*68620*/  STL.64 [R1+0x13f8], R148 ;  /* 0x0013f89401007387 */ /* 0x000fe60000100a00 */
[----:B------:R-:W-:Y:S01]  /*68630*/  IMAD.X R218, R219, 0x1, R2, P1 ;  /* 0x00000001dbda7824 */ /* 0x000fe200008e0602 */
[----:B------:R-:W-:Y:S01]  /*68640*/  STL.64 [R1+0x13b8], R146 ;  /* 0x0013b89201007387 */ /* 0x000fe20000100a00 */
[----:B------:R-:W-:-:S03]  /*68650*/  LOP3.LUT R219, R7, 0x20, RZ, 0x3c, !PT ;  /* 0x0000002007db7812 */ /* 0x000fc600078e3cff */
[----:B------:R-:W-:Y:S01]  /*68660*/  STL.64 [R1+0x1378], R144 ;  /* 0x0013789001007387 */ /* 0x000fe20000100a00 */
[----:B------:R-:W-:-:S03]  /*68670*/  IADD3 R3, R219, 0x100000, R3 ;  /* 0x00100000db037810 */ /* 0x000fc60007ffe003 */
        /* <DEDUP_REMOVED lines=9> */
[----:B------:R-:W-:Y:S04]  /*68710*/  LDGSTS.E [R3+0x100], desc[UR60][R150.64], P0 ;  /* 0x0010000096037fae */ /* 0x000fe8000812187c */
[----:B------:R-:W-:Y:S04]  /*68720*/  STL.64 [R1+0x10f8], R126 ;  /* 0x0010f87e01007387 */ /* 0x000fe80000100a00 */
[----:B------:R-:W-:Y:S04]  /*68730*/  LDGSTS.E [R3+0x500], desc[UR60][R148.64], P0 ;  /* 0x0050000094037fae */ /* 0x000fe8000812187c */
        /* <DEDUP_REMOVED lines=21> */
[----:B------:R-:W-:Y:S04]  /*68890*/  LDGSTS.E [R3+0x3100], desc[UR60][R112.64], P0 ;  /* 0x0310000070037fae */ /* 0x000fe8000812187c */
[----:B------:R4:W-:Y:S04]  /*688a0*/  LDGSTS.E [R3+0x3500], desc[UR60][R126.64], P0 ;  /* 0x035000007e037fae */ /* 0x0009e8000812187c */
[----:B------:R-:W-:Y:S04]  /*688b0*/  LDGSTS.E [R3+0x3900], desc[UR60][R104.64], P0 ;  /* 0x0390000068037fae */ /* 0x000fe8000812187c */
[----:B-1----:R-:W4:Y:S04]  /*688c0*/  LDL.LU.64 R112, [R1+0x1430] ;  /* 0x0014300001707983 */ /* 0x002f280000300a00 */
[----:B------:R1:W-:Y:S04]  /*688d0*/  LDGSTS.E [R3+0x3d00], desc[UR60][R124.64], P0 ;  /* 0x03d000007c037fae */ /* 0x0003e8000812187c */
[----:B--2---:R-:W2:Y:S04]  /*688e0*/  LDL.LU.64 R104, [R1+0x13f0] ;  /* 0x0013f00001687983 */ /* 0x004ea80000300a00 */
[----:B------:R-:W-:Y:S04]  /*688f0*/  LDGSTS.E [R3+0x4100], desc[UR60][R122.64], P0 ;  /* 0x041000007a037fae */ /* 0x000fe8000812187c */
[----:B------:R-:W-:Y:S04]  /*68900*/  LDGSTS.E [R3+0x4500], desc[UR60][R120.64], P0 ;  /* 0x0450000078037fae */ /* 0x000fe8000812187c */
[----:B------:R1:W-:Y:S04]  /*68910*/  LDGSTS.E [R3+0x4900], desc[UR60][R106.64], P0 ;  /* 0x049000006a037fae */ /* 0x0003e8000812187c */
[----:B---3--:R-:W3:Y:S04]  /*68920*/  LDL.LU.64 R122, [R1+0x13b0] ;  /* 0x0013b000017a7983 */ /* 0x008ee80000300a00 */
[----:B----4-:R-:W4:Y:S04]  /*68930*/  LDL.LU.64 R120, [R1+0x1370] ;  /* 0x0013700001787983 */ /* 0x010f280000300a00 */
[----:B------:R-:W4:Y:S04]  /*68940*/  LDL.LU.64 R106, [R1+0x1330] ;  /* 0x00133000016a7983 */ /* 0x000f280000300a00 */
[----:B------:R-:W-:Y:S04]  /*68950*/  LDGSTS.E [R3+0x4d00], desc[UR60][R118.64], P0 ;  /* 0x04d0000076037fae */ /* 0x000fe8000812187c */
[----:B------:R-:W-:Y:S04]  /*68960*/  LDGSTS.E [R3+0x5100], desc[UR60][R116.64], P0 ;  /* 0x0510000074037fae */ /* 0x000fe8000812187c */
[----:B------:R-:W-:Y:S04]  /*68970*/  LDGSTS.E [R3+0x5500], desc[UR60][R114.64], P0 ;  /* 0x0550000072037fae */ /* 0x000fe8000812187c */
[----:B------:R-:W4:Y:S04]  /*68980*/  LDL.LU.64 R118, [R1+0x12f0] ;  /* 0x0012f00001767983 */ /* 0x000f280000300a00 */
[----:B------:R-:W4:Y:S04]  /*68990*/  LDL.LU.64 R116, [R1+0x12b0] ;  /* 0x0012b00001747983 */ /* 0x000f280000300a00 */
[----:B------:R-:W-:Y:S04]  /*689a0*/  LDGSTS.E [R3+0x5900], desc[UR60][R102.64], P0 ;  /* 0x0590000066037fae */ /* 0x000fe8000812187c */
[----:B------:R-:W-:Y:S04]  /*689b0*/  LDGSTS.E [R3+0x5d00], desc[UR60][R110.64], P0 ;  /* 0x05d000006e037fae */ /* 0x000fe8000812187c */
[----:B------:R-:W-:Y:S04]  /*689c0*/  LDGSTS.E [R3+0x6100], desc[UR60][R108.64], P0 ;  /* 0x061000006c037fae */ /* 0x000fe8000812187c */
[----:B------:R-:W4:Y:S04]  /*689d0*/  LDL.LU.64 R102, [R1+0x1270] ;  /* 0x0012700001667983 */ /* 0x000f280000300a00 */
[----:B------:R-:W4:Y:S04]  /*689e0*/  LDL.LU.64 R114, [R1+0x1230] ;  /* 0x0012300001727983 */ /* 0x000f280000300a00 */
[----:B------:R-:W4:Y:S04]  /*689f0*/  LDL.LU.64 R110, [R1+0x11f0] ;  /* 0x0011f000016e7983 */ /* 0x000f280000300a00 */
[----:B------:R-:W4:Y:S01]  /*68a00*/  LDL.LU.64 R108, [R1+0x11b0] ;  /* 0x0011b000016c7983 */ /* 0x000f220000300a00 */
[----:B------:R-:W-:-:S05]  /*68a10*/  IADD3 R146, P1, R112, R5, RZ ;  /* 0x0000000570927210 */ /* 0x000fca0007f3e0ff */
[----:B------:R-:W-:Y:S02]  /*68a20*/  IMAD.X R6, R113, 0x1, R2, P1 ;  /* 0x0000000171067824 */ /* 0x000fe400008e0602 */
[----:B------:R-:W4:Y:S01]  /*68a30*/  LDL.LU.64 R112, [R1+0x1170] ;  /* 0x0011700001707983 */ /* 0x000f220000300a00 */
[----:B--2---:R-:W-:-:S05]  /*68a40*/  IADD3 R145, P1, R104, R5, RZ ;  /* 0x0000000568917210 */ /* 0x004fca0007f3e0ff */
[----:B------:R-:W-:Y:S02]  /*68a50*/  IMAD.X R154, R105, 0x1, R2, P1 ;  /* 0x00000001699a7824 */ /* 0x000fe400008e0602 */
[----:B------:R-:W2:Y:S01]  /*68a60*/  LDL.LU.64 R104, [R1+0x1130] ;  /* 0x0011300001687983 */ /* 0x000ea20000300a00 */
[----:B---3--:R-:W-:-:S04]  /*68a70*/  IADD3 R144, P1, R122, R5, RZ ;  /* 0x000000057a907210 */ /* 0x008fc80007f3e0ff */
[----:B------:R-:W-:Y:S02]  /*68a80*/  IADD3.X R156, R123, R2, RZ, P1, !PT ;  /* 0x000000027b9c7210 */ /* 0x000fe40000ffe4ff */
[----:B----4-:R-:W-:-:S05]  /*68a90*/  IADD3 R143, P1, R120, R5, RZ ;  /* 0x00000005788f7210 */ /* 0x010fca0007f3e0ff */
[----:B------:R-:W-:Y:S01]  /*68aa0*/  IMAD.X R159, R121, 0x1, R2, P1 ;  /* 0x00000001799f7824 */ /* 0x000fe200008e0602 */
[----:B------:R-:W-:-:S05]  /*68ab0*/  IADD3 R142, P1, R106, R5, RZ ;  /* 0x000000056a8e7210 */ /* 0x000fca0007f3e0ff */
[----:B------:R-:W-:Y:S02]  /*68ac0*/  IMAD.X R252, R107, 0x1, R2, P1 ;  /* 0x000000016bfc7824 */ /* 0x000fe400008e0602 */
[----:B------:R-:W1:Y:S01]  /*68ad0*/  LDL.LU.64 R106, [R1+0x10f0] ;  /* 0x0010f000016a7983 */ /* 0x000e620000300a00 */
[----:B------:R-:W-:-:S05]  /*68ae0*/  IADD3 R140, P1, R118, R5, RZ ;  /* 0x00000005768c7210 */ /* 0x000fca0007f3e0ff */
        /* <DEDUP_REMOVED lines=10> */
[-C--:B------:R-:W-:Y:S01]  /*68b90*/  IADD3 R130, P1, R108, R5.reuse, RZ ;  /* 0x000000056c827210 */ /* 0x080fe20007f3e0ff */
[----:B------:R-:W4:Y:S03]  /*68ba0*/  LDL.LU.64 R110, [R1+0x1070] ;  /* 0x00107000016e7983 */ /* 0x000f260000300a00 */
[----:B------:R-:W-:Y:S02]  /*68bb0*/  IADD3.X R131, R109, R2, RZ, P1, !PT ;  /* 0x000000026d837210 */ /* 0x000fe40000ffe4ff */
[----:B------:R-:W4:Y:S01]  /*68bc0*/  LDL.LU.64 R108, [R1+0x1030] ;  /* 0x00103000016c7983 */ /* 0x000f220000300a00 */
[----:B------:R-:W-:-:S05]  /*68bd0*/  IADD3 R128, P1, R112, R5, RZ ;  /* 0x0000000570807210 */ /* 0x000fca0007f3e0ff */
[----:B------:R-:W-:Y:S01]  /*68be0*/  IMAD.X R129, R113, 0x1, R2, P1 ;  /* 0x0000000171817824 */ /* 0x000fe200008e0602 */
[----:B--2---:R-:W-:-:S05]  /*68bf0*/  IADD3 R126, P1, R104, R5, RZ ;  /* 0x00000005687e7210 */ /* 0x004fca0007f3e0ff */
[----:B------:R-:W-:Y:S02]  /*68c00*/  IMAD.X R127, R105, 0x1, R2, P1 ;  /* 0x00000001697f7824 */ /* 0x000fe400008e0602 */
[----:B------:R-:W2:Y:S04]  /*68c10*/  LDL.LU.64 R104, [R1+0xff0] ;  /* 0x000ff00001687983 */ /* 0x000ea80000300a00 */
[----:B------:R-:W2:Y:S04]  /*68c20*/  LDL.LU.64 R116, [R1+0xfb0] ;  /* 0x000fb00001747983 */ /* 0x000ea80000300a00 */
[----:B------:R-:W2:Y:S04]  /*68c30*/  LDL.LU.64 R114, [R1+0xf70] ;  /* 0x000f700001727983 */ /* 0x000ea80000300a00 */
[----:B------:R-:W2:Y:S01]  /*68c40*/  LDL.LU.64 R112, [R1+0xf30] ;  /* 0x000f300001707983 */ /* 0x000ea20000300a00 */
[----:B-1----:R-:W-:-:S05]  /*68c50*/  IADD3 R124, P1, R106, R5, RZ ;  /* 0x000000056a7c7210 */ /* 0x002fca0007f3e0ff */
[----:B------:R-:W-:Y:S01]  /*68c60*/  IMAD.X R125, R107, 0x1, R2, P1 ;  /* 0x000000016b7d7824 */ /* 0x000fe200008e0602 */
[----:B---3--:R-:W-:-:S04]  /*68c70*/  IADD3 R106, P1, R102, R5, RZ ;  /* 0x00000005666a7210 */ /* 0x008fc80007f3e0ff */
[----:B------:R-:W-:Y:S02]  /*68c80*/  IADD3.X R107, R103, R2, RZ, P1, !PT ;  /* 0x00000002676b7210 */ /* 0x000fe40000ffe4ff */
[----:B------:R-:W3:Y:S01]  /*68c90*/  LDL.LU.64 R102, [R1+0xef0] ;  /* 0x000ef00001667983 */ /* 0x000ee20000300a00 */
[----:B----4-:R-:W-:-:S05]  /*68ca0*/  IADD3 R122, P1, R110, R5, RZ ;  /* 0x000000056e7a7210 */ /* 0x010fca0007f3e0ff */
[--C-:B------:R-:W-:Y:S01]  /*68cb0*/  IMAD.X R123, R111, 0x1, R2.reuse, P1 ;  /* 0x000000016f7b7824 */ /* 0x100fe200008e0602 */
[----:B------:R-:W-:Y:S01]  /*68cc0*/  IADD3 R120, P1, R108, R5, RZ ;  /* 0x000000056c787210 */ /* 0x000fe20007f3e0ff */
[----:B------:R-:W4:Y:S04]  /*68cd0*/  LDL.LU.64 R110, [R1+0xeb0] ;  /* 0x000eb000016e7983 */ /* 0x000f280000300a00 */
[----:B------:R-:W-:Y:S02]  /*68ce0*/  IMAD.X R121, R109, 0x1, R2, P1 ;  /* 0x000000016d797824 */ /* 0x000fe400008e0602 */
[----:B------:R-:W4:Y:S04]  /*68cf0*/  LDL.LU.64 R108, [R1+0xe70] ;  /* 0x000e7000016c7983 */ /* 0x000f280000300a00 */
[----:B------:R-:W4:Y:S01]  /*68d00*/  LDL.LU.64 R148, [R1+0xe30] ;  /* 0x000e300001947983 */ /* 0x000f220000300a00 */
[----:B------:R-:W-:Y:S01]  /*68d10*/  MOV R231, R230 ;  /* 0x000000e600e77202 */ /* 0x000fe20000000f00 */
[----:B------:R-:W-:Y:S01]  /*68d20*/  IMAD.MOV.U32 R230, RZ, RZ, R158 ;  /* 0x000000ffffe67224 */ /* 0x000fe200078e009e */
[----:B------:R-:W-:Y:S01]  /*68d30*/  MOV R227, R226 ;  /* 0x000000e200e37202 */ /* 0x000fe20000000f00 */
[----:B------:R-:W-:-:S02]  /*68d40*/  IMAD.MOV.U32 R229, RZ, RZ, R228 ;  /* 0x000000ffffe57224 */ /* 0x000fc400078e00e4 */
[----:B------:R-:W-:Y:S01]  /*68d50*/  IMAD.MOV.U32 R228, RZ, RZ, R157 ;  /* 0x000000ffffe47224 */ /* 0x000fe200078e009d */
[----:B------:R-:W-:Y:S01]  /*68d60*/  MOV R223, R222 ;  /* 0x000000de00df7202 */ /* 0x000fe20000000f00 */
[----:B------:R-:W-:Y:S02]  /*68d70*/  IMAD.MOV.U32 R226, RZ, RZ, R155 ;  /* 0x000000ffffe27224 */ /* 0x000fe400078e009b */
[----:B------:R-:W-:Y:S01]  /*68d80*/  IMAD.MOV.U32 R225, RZ, RZ, R224 ;  /* 0x000000ffffe17224 */ /* 0x000fe200078e00e0 */
[----:B------:R-:W-:Y:S01]  /*68d90*/  MOV R219, R218 ;  /* 0x000000da00db7202 */ /* 0x000fe20000000f00 */
[----:B------:R-:W-:Y:S01]  /*68da0*/  IMAD.MOV.U32 R224, RZ, RZ, R153 ;  /* 0x000000ffffe07224 */ /* 0x000fe200078e0099 */
[----:B------:R-:W-:Y:S01]  /*68db0*/  LDGSTS.E [R3+0x6500], desc[UR60][R230.64], P0 ;  /* 0x06500000e6037fae */ /* 0x000fe2000812187c */
[----:B------:R-:W-:Y:S02]  /*68dc0*/  IMAD.MOV.U32 R222, RZ, RZ, R152 ;  /* 0x000000ffffde7224 */ /* 0x000fe400078e0098 */
        /* <DEDUP_REMOVED lines=14> */
[----:B------:R1:W-:Y:S04]  /*68eb0*/  LDGSTS.E [R3+0x7d00], desc[UR60][R218.64], P0 ;  /* 0x07d00000da037fae */ /* 0x0003e8000812187c */
[----:B------:R-:W-:Y:S01]  /*68ec0*/  STL.64 [R1+0x1430], R150 ;  /* 0x0014309601007387 */ /* 0x000fe20000100a00 */
[----:B-1----:R-:W-:Y:S01]  /*68ed0*/  IMAD.U32 R3, RZ, RZ, UR4 ;  /* 0x00000004ff037e24 */ /* 0x002fe2000f8e00ff */
[----:B--2---:R-:W-:-:S05]  /*68ee0*/  IADD3 R118, P1, R104, R5, RZ ;  /* 0x0000000568767210 */ /* 0x004fca0007f3e0ff */
        /* <DEDUP_REMOVED lines=9> */
[----:B------:R-:W-:-:S04]  /*68f80*/  IADD3 R158, P1, R204, R5, RZ ;  /* 0x00000005cc9e7210 */ /* 0x000fc80007f3e0ff */
[----:B------:R-:W-:Y:S02]  /*68f90*/  IADD3.X R204, R205, R2, RZ, P1, !PT ;  /* 0x00000002cdcc7210 */ /* 0x000fe40000ffe4ff */
[----:B----4-:R-:W-:-:S05]  /*68fa0*/  IADD3 R102, P1, R110, R5, RZ ;  /* 0x000000056e667210 */ /* 0x010fca0007f3e0ff */
[----:B------:R-:W-:Y:S01]  /*68fb0*/  IMAD.X R103, R111, 0x1, R2, P1 ;  /* 0x000000016f677824 */ /* 0x000fe200008e0602 */
[----:B------:R-:W-:-:S05]  /*68fc0*/  IADD3 R110, P1, R108, R5, RZ ;  /* 0x000000056c6e7210 */ /* 0x000fca0007f3e0ff */
[----:B------:R-:W-:Y:S01]  /*68fd0*/  IMAD.X R111, R109, 0x1, R2, P1 ;  /* 0x000000016d6f7824 */ /* 0x000fe200008e0602 */
[----:B------:R-:W-:Y:S01]  /*68fe0*/  IADD3 R108, P1, R148, R5, RZ ;  /* 0x00000005946c7210 */ /* 0x000fe20007f3e0ff */
[----:B------:R-:W-:-:S04]  /*68ff0*/  IMAD.MOV.U32 R148, RZ, RZ, R145 ;  /* 0x000000ffff947224 */ /* 0x000fc800078e0091 */
[----:B------:R-:W-:Y:S02]  /*69000*/  IMAD.X R109, R149, 0x1, R2, P1 ;  /* 0x00000001956d7824 */ /* 0x000fe400008e0602 */
[----:B------:R-:W-:Y:S02]  /*69010*/  IMAD.MOV.U32 R149, RZ, RZ, R154 ;  /* 0x000000ffff957224 */ /* 0x000fe400078e009a */
[----:B------:R-:W-:Y:S01]  /*69020*/  IMAD.MOV.U32 R145, RZ, RZ, R159 ;  /* 0x000000ffff917224 */ /* 0x000fe200078e009f */
[----:B------:R-:W-:Y:S02]  /*69030*/  LOP3.LUT R205, R7, 0x30, RZ, 0x3c, !PT ;  /* 0x0000003007cd7812 */ /* 0x000fe400078e3cff */
[----:B------:R-:W-:Y:S04]  /*69040*/  STL.64 [R1+0x13f0], R148 ;  /* 0x0013f09401007387 */ /* 0x000fe80000100a00 */
        /* <DEDUP_REMOVED lines=35> */
[----:B------:R4:W-:Y:S04]  /*69280*/  LDGSTS.E [R3+0x3180], desc[UR60][R126.64], P0 ;  /* 0x031800007e037fae */ /* 0x0009e8000812187c */
[----:B------:R4:W-:Y:S04]  /*69290*/  STL.64 [R1+0xe30], R108 ;  /* 0x000e306c01007387 */ /* 0x0009e80000100a00 */
[----:B------:R4:W-:Y:S04]  /*692a0*/  LDGSTS.E [R3+0x3580], desc[UR60][R124.64], P0 ;  /* 0x035800007c037fae */ /* 0x0009e8000812187c */
[----:B------:R-:W-:Y:S04]  /*692b0*/  LDGSTS.E [R3+0x3980], desc[UR60][R106.64], P0 ;  /* 0x039800006a037fae */ /* 0x000fe8000812187c */
[----:B------:R-:W-:Y:S04]  /*692c0*/  LDGSTS.E [R3+0x3d80], desc[UR60][R122.64], P0 ;  /* 0x03d800007a037fae */ /* 0x000fe8000812187c */
[----:B-1----:R-:W4:Y:S04]  /*692d0*/  LDL.LU.64 R124, [R1+0x1428] ;  /* 0x00142800017c7983 */ /* 0x002f280000300a00 */
[----:B---3--:R-:W3:Y:S04]  /*692e0*/  LDL.LU.64 R106, [R1+0x13e8] ;  /* 0x0013e800016a7983 */ /* 0x008ee80000300a00 */
[----:B--2---:R-:W2:Y:S04]  /*692f0*/  LDL.LU.64 R122, [R1+0x13a8] ;  /* 0x0013a800017a7983 */ /* 0x004ea80000300a00 */
[----:B------:R-:W-:Y:S04]  /*69300*/  LDGSTS.E [R3+0x4180], desc[UR60][R120.64], P0 ;  /* 0x0418000078037fae */ /* 0x000fe8000812187c */
[----:B------:R-:W-:Y:S04]  /*69310*/  LDGSTS.E [R3+0x4580], desc[UR60][R118.64], P0 ;  /* 0x0458000076037fae */ /* 0x000fe8000812187c */
[----:B------:R1:W-:Y:S04]  /*69320*/  LDGSTS.E [R3+0x4980], desc[UR60][R104.64], P0 ;  /* 0x0498000068037fae */ /* 0x0003e8000812187c */
[----:B----4-:R-:W4:Y:S04]  /*69330*/  LDL.LU.64 R120, [R1+0x1368] ;  /* 0x0013680001787983 */ /* 0x010f280000300a00 */
[----:B------:R-:W-:Y:S04]  /*69340*/  LDGSTS.E [R3+0x4d80], desc[UR60][R116.64], P0 ;  /* 0x04d8000074037fae */ /* 0x000fe8000812187c */
        /* <DEDUP_REMOVED lines=30> */
[----:B------:R-:W2:Y:S03]  /*69530*/  LDL.LU.64 R106, [R1+0x1128] ;  /* 0x00112800016a7983 */ /* 0x000ea60000300a00 */
[----:B------:R-:W-:Y:S02]  /*69540*/  IADD3.X R156, R123, R2, RZ, P1, !PT ;  /* 0x000000027b9c7210 */ /* 0x000fe40000ffe4ff */
[----:B----4-:R-:W-:-:S05]  /*69550*/  IADD3 R143, P1, R120, R5, RZ ;  /* 0x00000005788f7210 */ /* 0x010fca0007f3e0ff */
[----:B------:R-:W-:Y:S01]  /*69560*/  IMAD.X R159, R121, 0x1, R2, P1 ;  /* 0x00000001799f7824 */ /* 0x000fe200008e0602 */
[----:B------:R-:W-:-:S05]  /*69570*/  IADD3 R142, P1, R104, R5, RZ ;  /* 0x00000005688e7210 */ /* 0x000fca0007f3e0ff */
[--C-:B------:R-:W-:Y:S01]  /*69580*/  IMAD.X R252, R105, 0x1, R2.reuse, P1 ;  /* 0x0000000169fc7824 */ /* 0x100fe200008e0602 */
[-C--:B------:R-:W-:Y:S01]  /*69590*/  IADD3 R140, P1, R118, R5.reuse, RZ ;  /* 0x00000005768c7210 */ /* 0x080fe20007f3e0ff */
[----:B------:R-:W3:Y:S04]  /*695a0*/  LDL.LU.64 R104, [R1+0x10e8] ;  /* 0x0010e80001687983 */ /* 0x000ee80000300a00 */
[----:B------:R-:W-:Y:S01]  /*695b0*/  IMAD.X R141, R119, 0x1, R2, P1 ;  /* 0x00000001778d7824 */ /* 0x000fe200008e0602 */
[----:B------:R-:W-:-:S04]  /*695c0*/  IADD3 R138, P1, R116, R5, RZ ;  /* 0x00000005748a7210 */ /* 0x000fc80007f3e0ff */
[----:B------:R-:W-:Y:S02]  /*695d0*/  IADD3.X R139, R117, R2, RZ, P1, !PT ;  /* 0x00000002758b7210 */ /* 0x000fe40000ffe4ff */
[----:B------:R-:W-:-:S05]  /*695e0*/  IADD3 R136, P1, R102, R5, RZ ;  /* 0x0000000566887210 */ /* 0x000fca0007f3e0ff */
[--C-:B------:R-:W-:Y:S01]  /*695f0*/  IMAD.X R137, R103, 0x1, R2.reuse, P1 ;  /* 0x0000000167897824 */ /* 0x100fe200008e0602 */
[-C--:B------:R-:W-:Y:S01]  /*69600*/  IADD3 R134, P1, R114, R5.reuse, RZ ;  /* 0x0000000572867210 */ /* 0x080fe20007f3e0ff */
[----:B------:R-:W1:Y:S04]  /*69610*/  LDL.LU.64 R102, [R1+0x10a8] ;  /* 0x0010a80001667983 */ /* 0x000e680000300a00 */
        /* <DEDUP_REMOVED lines=9> */
[----:B--2---:R-:W-:-:S05]  /*696b0*/  IADD3 R126, P1, R106, R5, RZ ;  /* 0x000000056a7e7210 */ /* 0x004fca0007f3e0ff */
[----:B------:R-:W-:Y:S02]  /*696c0*/  IMAD.X R127, R107, 0x1, R2, P1 ;  /* 0x000000016b7f7824 */ /* 0x000fe400008e0602 */
[----:B------:R-:W2:Y:S04]  /*696d0*/  LDL.LU.64 R106, [R1+0xfe8] ;  /* 0x000fe800016a7983 */ /* 0x000ea80000300a00 */
[----:B------:R-:W2:Y:S04]  /*696e0*/  LDL.LU.64 R116, [R1+0xfa8] ;  /* 0x000fa80001747983 */ /* 0x000ea80000300a00 */
[----:B------:R-:W2:Y:S04]  /*696f0*/  LDL.LU.64 R114, [R1+0xf68] ;  /* 0x000f680001727983 */ /* 0x000ea80000300a00 */
[----:B------:R-:W2:Y:S01]  /*69700*/  LDL.LU.64 R112, [R1+0xf28] ;  /* 0x000f280001707983 */ /* 0x000ea20000300a00 */
[----:B---3--:R-:W-:-:S05]  /*69710*/  IADD3 R124, P1, R104, R5, RZ ;  /* 0x00000005687c7210 */ /* 0x008fca0007f3e0ff */
[----:B------:R-:W-:Y:S01]  /*69720*/  IMAD.X R125, R105, 0x1, R2, P1 ;  /* 0x00000001697d7824 */ /* 0x000fe200008e0602 */
[----:B-1----:R-:W-:-:S04]  /*69730*/  IADD3 R104, P1, R102, R5, RZ ;  /* 0x0000000566687210 */ /* 0x002fc80007f3e0ff */
[----:B------:R-:W-:Y:S02]  /*69740*/  IADD3.X R105, R103, R2, RZ, P1, !PT ;  /* 0x0000000267697210 */ /* 0x000fe40000ffe4ff */
[----:B------:R-:W3:Y:S04]  /*69750*/  LDL.LU.64 R102, [R1+0xee8] ;  /* 0x000ee80001667983 */ /* 0x000ee80000300a00 */
        /* <DEDUP_REMOVED lines=28> */
[----:B------:R-:W-:-:S03]  /*69920*/  IMAD.MOV.U32 R144, RZ, RZ, R143 ;  /* 0x000000ffff907224 */ /* 0x000fc600078e008f */
[----:B------:R-:W-:Y:S01]  /*69930*/  LDGSTS.E [R3+0x7180], desc[UR60][R210.64], P0 ;  /* 0x07180000d2037fae */ /* 0x000fe2000812187c */
[----:B------:R-:W-:-:S03]  /*69940*/  IMAD.MOV.U32 R143, RZ, RZ, R252 ;  /* 0x000000ffff8f7224 */ /* 0x000fc600078e00fc */
        /* <DEDUP_REMOVED lines=34> */
[----:B------:R-:W-:Y:S02]  /*69b70*/  IADD3.X R192, R193, R2, RZ, P1, !PT ;  /* 0x00000002c1c07210 */ /* 0x000fe40000ffe4ff */
[----:B------:R-:W-:Y:S01]  /*69b80*/  IADD3 R4, P1, R190, R5, RZ ;  /* 0x00000005be047210 */ /* 0x000fe20007f3e0ff */
[----:B------:R-:W-:Y:S01]  /*69b90*/  IMAD.MOV.U32 R145, RZ, RZ, R159 ;  /* 0x000000ffff917224 */ /* 0x000fe200078e009f */
[----:B------:R-:W-:Y:S03]  /*69ba0*/  STL.64 [R1+0x13e8], R148 ;  /* 0x0013e89401007387 */ /* 0x000fe60000100a00 */
[----:B------:R-:W-:Y:S01]  /*69bb0*/  IMAD.X R190, R191, 0x1, R2, P1 ;  /* 0x00000001bfbe7824 */ /* 0x000fe200008e0602 */
[----:B------:R-:W-:Y:S01]  /*69bc0*/  LOP3.LUT R191, R7, 0x40, RZ, 0x3c, !PT ;  /* 0x0000004007bf7812 */ /* 0x000fe200078e3cff */
        /* <DEDUP_REMOVED lines=39> */
[----:B------:R4:W-:Y:S04]  /*69e40*/  LDGSTS.E [R3+0x3e00], desc[UR60][R122.64], P0 ;  /* 0x03e000007a037fae */ /* 0x0009e8000812187c */
        /* <DEDUP_REMOVED lines=19> */
[----:B------:R-:W4:Y:S04]  /*69f80*/  LDL.LU.64 R108, [R1+0x11a0] ;  /* 0x0011a000016c7983 */ /* 0x000f280000300a00 */
[----:B------:R-:W4:Y:S01]  /*69f90*/  LDL.LU.64 R110, [R1+0x1160] ;  /* 0x00116000016e7983 */ /* 0x000f220000300a00 */
        /* <DEDUP_REMOVED lines=19> */
[----:B------:R-:W4:Y:S04]  /*6a0d0*/  LDL.LU.64 R102, [R1+0x10a0] ;  /* 0x0010a00001667983 */ /* 0x000f280000300a00 */
[----:B------:R-:W-:Y:S01]  /*6a0e0*/  IMAD.X R135, R115, 0x1, R2, P1 ;  /* 0x0000000173877824 */ /* 0x000fe200008e0602 */
[----:B------:R-:W-:-:S05]  /*6a0f0*/  IADD3 R132, P1, R112, R5, RZ ;  /* 0x0000000570847210 */ /* 0x000fca0007f3e0ff */
[----:B------:R-:W-:Y:S01]  /*6a100*/  IMAD.X R133, R113, 0x1, R2, P1 ;  /* 0x0000000171857824 */ /* 0x000fe200008e0602 */
[----:B------:R-:W-:-:S04]  /*6a110*/  IADD3 R130, P1, R108, R5, RZ ;  /* 0x000000056c827210 */ /* 0x000fc80007f3e0ff */
[----:B------:R-:W-:Y:S02]  /*6a120*/  IADD3.X R131, R109, R2, RZ, P1, !PT ;  /* 0x000000026d837210 */ /* 0x000fe40000ffe4ff */
[----:B------:R-:W1:Y:S01]  /*6a130*/  LDL.LU.64 R108, [R1+0x1060] ;  /* 0x00106000016c7983 */ /* 0x000e620000300a00 */
[----:B------:R-:W-:-:S03]  /*6a140*/  IADD3 R128, P1, R110, R5, RZ ;  /* 0x000000056e807210 */ /* 0x000fc60007f3e0ff */
[----:B------:R-:W4:Y:S02]  /*6a150*/  LDL.LU.64 R118, [R1+0x1020] ;  /* 0x0010200001767983 */ /* 0x000f240000300a00 */
[----:B------:R-:W-:Y:S02]  /*6a160*/  IMAD.X R129, R111, 0x1, R2, P1 ;  /* 0x000000016f817824 */ /* 0x000fe400008e0602 */
[----:B------:R-:W4:Y:S01]  /*6a170*/  LDL.LU.64 R116, [R1+0xfe0] ;  /* 0x000fe00001747983 */ /* 0x000f220000300a00 */
        /* <DEDUP_REMOVED lines=8> */
[----:B----4-:R-:W-:-:S04]  /*6a200*/  IADD3 R122, P1, R102, R5, RZ ;  /* 0x00000005667a7210 */ /* 0x010fc80007f3e0ff */
[----:B------:R-:W-:Y:S02]  /*6a210*/  IADD3.X R123, R103, R2, RZ, P1, !PT ;  /* 0x00000002677b7210 */ /* 0x000fe40000ffe4ff */
[----:B------:R-:W3:Y:S01]  /*6a220*/  LDL.LU.64 R102, [R1+0xea0] ;  /* 0x000ea00001667983 */ /* 0x000ee20000300a00 */
[----:B-1----:R-:W-:-:S05]  /*6a230*/  IADD3 R106, P1, R108, R5, RZ ;  /* 0x000000056c6a7210 */ /* 0x002fca0007f3e0ff */
[----:B------:R-:W-:Y:S02]  /*6a240*/  IMAD.X R107, R109, 0x1, R2, P1 ;  /* 0x000000016d6b7824 */ /* 0x000fe400008e0602 */
[----:B------:R-:W4:Y:S04]  /*6a250*/  LDL.LU.64 R108, [R1+0xe60] ;  /* 0x000e6000016c7983 */ /* 0x000f280000300a00 */
[----:B------:R-:W4:Y:S01]  /*6a260*/  LDL.LU.64 R148, [R1+0xe20] ;  /* 0x000e200001947983 */ /* 0x000f220000300a00 */
[----:B------:R-:W-:-:S05]  /*6a270*/  IADD3 R120, P1, R118, R5, RZ ;  /* 0x0000000576787210 */ /* 0x000fca0007f3e0ff */
[----:B------:R-:W-:Y:S01]  /*6a280*/  IMAD.X R121, R119, 0x1, R2, P1 ;  /* 0x0000000177797824 */ /* 0x000fe200008e0602 */
[----:B------:R-:W-:-:S05]  /*6a290*/  IADD3 R118, P1, R116, R5, RZ ;  /* 0x0000000574767210 */ /* 0x000fca0007f3e0ff */
[----:B------:R-:W-:Y:S01]  /*6a2a0*/  IMAD.X R119, R117, 0x1, R2, P1 ;  /* 0x0000000175777824 */ /* 0x000fe200008e0602 */
[----:B------:R-:W-:Y:S01]  /*6a2b0*/  MOV R203, R202 ;  /* 0x000000ca00cb7202 */ /* 0x000fe20000000f00 */
[----:B------:R-:W-:Y:S01]  /*6a2c0*/  IMAD.MOV.U32 R202, RZ, RZ, R158 ;  /* 0x000000ffffca7224 */ /* 0x000fe200078e009e */
[----:B------:R-:W-:Y:S01]  /*6a2d0*/  MOV R199, R198 ;  /* 0x000000c600c77202 */ /* 0x000fe20000000f00 */
[----:B------:R-:W-:Y:S02]  /*6a2e0*/  IMAD.MOV.U32 R201, RZ, RZ, R200 ;  /* 0x000000ffffc97224 */ /* 0x000fe400078e00c8 */
[----:B------:R-:W-:Y:S01]  /*6a2f0*/  IMAD.MOV.U32 R193, RZ, RZ, R192 ;  /* 0x000000ffffc17224 */ /* 0x000fe200078e00c0 */
[----:B------:R-:W-:Y:S01]  /*6a300*/  MOV R195, R194 ;  /* 0x000000c200c37202 */ /* 0x000fe20000000f00 */
[----:B------:R-:W-:Y:S02]  /*6a310*/  IMAD.MOV.U32 R200, RZ, RZ, R157 ;  /* 0x000000ffffc87224 */ /* 0x000fe400078e009d */
[----:B------:R-:W-:Y:S01]  /*6a320*/  IMAD.MOV.U32 R197, RZ, RZ, R196 ;  /* 0x000000ffffc57224 */ /* 0x000fe200078e00c4 */
[----:B------:R-:W-:Y:S01]  /*6a330*/  MOV R191, R190 ;  /* 0x000000be00bf7202 */ /* 0x000fe20000000f00 */
[----:B------:R-:W-:Y:S01]  /*6a340*/  IMAD.MOV.U32 R192, RZ, RZ, R9 ;  /* 0x000000ffffc07224 */ /* 0x000fe200078e0009 */
[----:B------:R-:W-:Y:S01]  /*6a350*/  LDGSTS.E [R3+0x6600], desc[UR60][R202.64], P0 ;  /* 0x06600000ca037fae */ /* 0x000fe2000812187c */
        /* <DEDUP_REMOVED lines=13> */
[----:B------:R-:W-:Y:S04]  /*6a430*/  LDGSTS.E [R3+0x7600], desc[UR60][R194.64], P0 ;  /* 0x07600000c2037fae */ /* 0x000fe8000812187c */
[----:B------:R-:W-:Y:S04]  /*6a440*/  LDGSTS.E [R3+0x7a00], desc[UR60][R192.64], P0 ;  /* 0x07a00000c0037fae */ /* 0x000fe8000812187c */
[----:B------:R-:W-:Y:S04]  /*6a450*/  STL.64 [R1+0x1420], R150 ;  /* 0x0014209601007387 */ /* 0x000fe80000100a00 */
[----:B------:R1:W-:Y:S02]  /*6a460*/  LDGSTS.E [R3+0x7e00], desc[UR60][R190.64], P0 ;  /* 0x07e00000be037fae */ /* 0x0003e4000812187c */
[----:B-1----:R-:W-:Y:S01]  /*6a470*/  IMAD.U32 R3, RZ, RZ, UR4 ;  /* 0x00000004ff037e24 */ /* 0x002fe2000f8e00ff */
[----:B--2---:R-:W-:-:S04]  /*6a480*/  IADD3 R116, P1, R104, R5, RZ ;  /* 0x0000000568747210 */ /* 0x004fc80007f3e0ff */
[----:B------:R-:W-:Y:S02]  /*6a490*/  IADD3.X R117, R105, R2, RZ, P1, !PT ;  /* 0x0000000269757210 */ /* 0x000fe40000ffe4ff */
[----:B------:R-:W-:-:S05]  /*6a4a0*/  IADD3 R104, P1, R114, R5, RZ ;  /* 0x0000000572687210 */ /* 0x000fca0007f3e0ff */
[----:B------:R-:W-:Y:S01]  /*6a4b0*/  IMAD.X R105, R115, 0x1, R2, P1 ;  /* 0x0000000173697824 */ /* 0x000fe200008e0602 */
[----:B------:R-:W-:-:S05]  /*6a4c0*/  IADD3 R114, P1, R112, R5, RZ ;  /* 0x0000000570727210 */ /* 0x000fca0007f3e0ff */
[----:B------:R-:W-:Y:S01]  /*6a4d0*/  IMAD.X R115, R113, 0x1, R2, P1 ;  /* 0x0000000171737824 */ /* 0x000fe200008e0602 */
[----:B------:R-:W-:-:S05]  /*6a4e0*/  IADD3 R112, P1, R110, R5, RZ ;  /* 0x000000056e707210 */ /* 0x000fca0007f3e0ff */
[----:B------:R-:W-:Y:S01]  /*6a4f0*/  IMAD.X R113, R111, 0x1, R2, P1 ;  /* 0x000000016f717824 */ /* 0x000fe200008e0602 */
[----:B---3--:R-:W-:-:S04]  /*6a500*/  IADD3 R110, P1, R102, R5, RZ ;  /* 0x00000005666e7210 */ /* 0x008fc80007f3e0ff */
[----:B------:R-:W-:Y:S02]  /*6a510*/  IADD3.X R111, R103, R2, RZ, P1, !PT ;  /* 0x00000002676f7210 */ /* 0x000fe40000ffe4ff */
[----:B----4-:R-:W-:-:S05]  /*6a520*/  IADD3 R102, P1, R108, R5, RZ ;  /* 0x000000056c667210 */ /* 0x010fca0007f3e0ff */
[----:B------:R-:W-:Y:S01]  /*6a530*/  IMAD.X R103, R109, 0x1, R2, P1 ;  /* 0x000000016d677824 */ /* 0x000fe200008e0602 */
[----:B------:R-:W-:-:S05]  /*6a540*/  IADD3 R108, P1, R148, R5, RZ ;  /* 0x00000005946c7210 */ /* 0x000fca0007f3e0ff */
[----:B------:R-:W-:Y:S01]  /*6a550*/  IMAD.X R109, R149, 0x1, R2, P1 ;  /* 0x00000001956d7824 */ /* 0x000fe200008e0602 */
[-C--:B------:R-:W-:Y:S01]  /*6a560*/  IADD3 R9, P1, R188, R5.reuse, RZ ;  /* 0x00000005bc097210 */ /* 0x080fe20007f3e0ff */
[----:B------:R-:W-:Y:S02]  /*6a570*/  IMAD.MOV.U32 R148, RZ, RZ, R145 ;  /* 0x000000ffff947224 */ /* 0x000fe400078e0091 */
[----:B------:R-:W-:Y:S02]  /*6a580*/  IMAD.MOV.U32 R149, RZ, RZ, R154 ;  /* 0x000000ffff957224 */ /* 0x000fe400078e009a */
[----:B------:R-:W-:Y:S01]  /*6a590*/  IMAD.X R188, R189, 0x1, R2, P1 ;  /* 0x00000001bdbc7824 */ /* 0x000fe200008e0602 */
[----:B------:R-:W-:Y:S01]  /*6a5a0*/  IADD3 R158, P1, R176, R5, RZ ;  /* 0x00000005b09e7210 */ /* 0x000fe20007f3e0ff */
[----:B------:R-:W-:Y:S01]  /*6a5b0*/  IMAD.MOV.U32 R145, RZ, RZ, R159 ;  /* 0x000000ffff917224 */ /* 0x000fe200078e009f */
[----:B------:R-:W-:Y:S02]  /*6a5c0*/  STL.64 [R1+0x13e0], R148 ;  /* 0x0013e09401007387 */ /* 0x000fe40000100a00 */
[----:B------:R-:W-:-:S02]  /*6a5d0*/  IADD3.X R176, R177, R2, RZ, P1, !PT ;  /* 0x00000002b1b07210 */ /* 0x000fc40000ffe4ff */
        /* <DEDUP_REMOVED lines=16> */
[----:B------:R2:W-:Y:S04]  /*6a6e0*/  STL.64 [R1+0x10a0], R122 ;  /* 0x0010a07a01007387 */ /* 0x0005e80000100a00 */
[----:B------:R-:W-:Y:S04]  /*6a6f0*/  LDGSTS.E [R3+0xa80], desc[UR60][R146.64], P0 ;  /* 0x00a8000092037fae */ /* 0x000fe8000812187c */
[----:B------:R3:W-:Y:S04]  /*6a700*/  STL.64 [R1+0x1060], R106 ;  /* 0x0010606a01007387 */ /* 0x0007e80000100a00 */
[----:B------:R4:W-:Y:S04]  /*6a710*/  LDGSTS.E [R3+0xe80], desc[UR60][R144.64], P0 ;  /* 0x00e8000090037fae */ /* 0x0009e8000812187c */
[----:B------:R4:W-:Y:S04]  /*6a720*/  STL.64 [R1+0x1020], R120 ;  /* 0x0010207801007387 */ /* 0x0009e80000100a00 */
[----:B------:R4:W-:Y:S01]  /*6a730*/  LDGSTS.E [R3+0x1280], desc[UR60][R142.64], P0 ;  /* 0x012800008e037fae */ /* 0x0009e2000812187c */
[----:B------:R-:W-:-:S03]  /*6a740*/  MOV R189, R188 ;  /* 0x000000bc00bd7202 */ /* 0x000fc60000000f00 */
[----:B------:R4:W-:Y:S04]  /*6a750*/  STL.64 [R1+0xfe0], R118 ;  /* 0x000fe07601007387 */ /* 0x0009e80000100a00 */
[----:B------:R4:W-:Y:S01]  /*6a760*/  LDGSTS.E [R3+0x1680], desc[UR60][R140.64], P0 ;  /* 0x016800008c037fae */ /* 0x0009e2000812187c */
[----:B------:R-:W-:-:S03]  /*6a770*/  IMAD.MOV.U32 R188, RZ, RZ, R9 ;  /* 0x000000ffffbc7224 */ /* 0x000fc600078e0009 */
        /* <DEDUP_REMOVED lines=8> */
[----:B------:R-:W4:Y:S04]  /*6a800*/  LDL.LU R9, [R1+0x2cac] ;  /* 0x002cac0001097983 */ /* 0x000f280000300800 */
[----:B------:R4:W-:Y:S04]  /*6a810*/  LDGSTS.E [R3+0x2a80], desc[UR60][R130.64], P0 ;  /* 0x02a8000082037fae */ /* 0x0009e8000812187c */
[----:B------:R-:W-:Y:S04]  /*6a820*/  STL.64 [R1+0xea0], R110 ;  /* 0x000ea06e01007387 */ /* 0x000fe80000100a00 */
[----:B------:R4:W-:Y:S04]  /*6a830*/  LDGSTS.E [R3+0x2e80], desc[UR60][R128.64], P0 ;  /* 0x02e8000080037fae */ /* 0x0009e8000812187c */
[----:B------:R4:W-:Y:S04]  /*6a840*/  STL.64 [R1+0xe60], R102 ;  /* 0x000e606601007387 */ /* 0x0009e80000100a00 */
[----:B------:R4:W-:Y:S04]  /*6a850*/  LDGSTS.E [R3+0x3280], desc[UR60][R126.64], P0 ;  /* 0x032800007e037fae */ /* 0x0009e8000812187c */
[----:B------:R4:W-:Y:S04]  /*6a860*/  STL.64 [R1+0xe20], R108 ;  /* 0x000e206c01007387 */ /* 0x0009e80000100a00 */
[----:B------:R-:W-:Y:S04]  /*6a870*/  LDGSTS.E [R3+0x3680], desc[UR60][R124.64], P0 ;  /* 0x036800007c037fae */ /* 0x000fe8000812187c */
[----:B------:R-:W-:Y:S04]  /*6a880*/  LDGSTS.E [R3+0x3a80], desc[UR60][R122.64], P0 ;  /* 0x03a800007a037fae */ /* 0x000fe8000812187c */
[----:B------:R-:W-:Y:S04]  /*6a890*/  LDGSTS.E [R3+0x3e80], desc[UR60][R106.64], P0 ;  /* 0x03e800006a037fae */ /* 0x000fe8000812187c */
[----:B-1----:R-:W4:Y:S04]  /*6a8a0*/  LDL.LU.64 R124, [R1+0x1418] ;  /* 0x00141800017c7983 */ /* 0x002f280000300a00 */
[----:B--2---:R-:W2:Y:S04]  /*6a8b0*/  LDL.LU.64 R122, [R1+0x13d8] ;  /* 0x0013d800017a7983 */ /* 0x004ea80000300a00 */
[----:B---3--:R-:W3:Y:S04]  /*6a8c0*/  LDL.LU.64 R106, [R1+0x1398] ;  /* 0x00139800016a7983 */ /* 0x008ee80000300a00 */
[----:B------:R-:W-:Y:S04]  /*6a8d0*/  LDGSTS.E [R3+0x4280], desc[UR60][R120.64], P0 ;  /* 0x0428000078037fae */ /* 0x000fe8000812187c */
[----:B------:R-:W-:Y:S04]  /*6a8e0*/  LDGSTS.E [R3+0x4680], desc[UR60][R118.64], P0 ;  /* 0x0468000076037fae */ /* 0x000fe8000812187c */
[----:B------:R-:W-:Y:S04]  /*6a8f0*/  LDGSTS.E [R3+0x4a80], desc[UR60][R116.64], P0 ;  /* 0x04a8000074037fae */ /* 0x000fe8000812187c */
[----:B----4-:R-:W4:Y:S04]  /*6a900*/  LDL.LU.64 R120, [R1+0x1358] ;  /* 0x0013580001787983 */ /* 0x010f280000300a00 */
[----:B------:R-:W4:Y:S04]  /*6a910*/  LDL.LU.64 R118, [R1+0x1318] ;  /* 0x0013180001767983 */ /* 0x000f280000300a00 */
[----:B------:R-:W-:Y:S04]  /*6a920*/  LDGSTS.E [R3+0x4e80], desc[UR60][R104.64], P0 ;  /* 0x04e8000068037fae */ /* 0x000fe8000812187c */
[----:B------:R-:W-:Y:S04]  /*6a930*/  LDGSTS.E [R3+0x5280], desc[UR60][R114.64], P0 ;  /* 0x0528000072037fae */ /* 0x000fe8000812187c */
[----:B------:R-:W-:Y:S04]  /*6a940*/  LDGSTS.E [R3+0x5680], desc[UR60][R112.64], P0 ;  /* 0x0568000070037fae */ /* 0x000fe8000812187c */
[----:B------:R-:W4:Y:S04]  /*6a950*/  LDL.LU.64 R104, [R1+0x12d8] ;  /* 0x0012d80001687983 */ /* 0x000f280000300a00 */
[----:B------:R-:W4:Y:S04]  /*6a960*/  LDL.LU.64 R116, [R1+0x1298] ;  /* 0x0012980001747983 */ /* 0x000f280000300a00 */
[----:B------:R-:W4:Y:S04]  /*6a970*/  LDL.LU.64 R114, [R1+0x1258] ;  /* 0x0012580001727983 */ /* 0x000f280000300a00 */
[----:B------:R-:W-:Y:S04]  /*6a980*/  LDGSTS.E [R3+0x5a80], desc[UR60][R110.64], P0 ;  /* 0x05a800006e037fae */ /* 0x000fe8000812187c */
[----:B------:R-:W-:Y:S01]  /*6a990*/  LDGSTS.E [R3+0x5e80], desc[UR60][R102.64], P0 ;  /* 0x05e8000066037fae */ /* 0x000fe2000812187c */
[----:B------:R-:W-:-:S03]  /*6a9a0*/  IADD3 R157, P1, R186, R5, RZ ;  /* 0x00000005ba9d7210 */ /* 0x000fc60007f3e0ff */
[----:B------:R1:W-:Y:S04]  /*6a9b0*/  LDGSTS.E [R3+0x6280], desc[UR60][R108.64], P0 ;  /* 0x062800006c037fae */ /* 0x0003e8000812187c */
[----:B------:R-:W4:Y:S01]  /*6a9c0*/  LDL.LU.64 R102, [R1+0x1218] ;  /* 0x0012180001667983 */ /* 0x000f220000300a00 */
[--C-:B------:R-:W-:Y:S01]  /*6a9d0*/  IMAD.X R186, R187, 0x1, R2.reuse, P1 ;  /* 0x00000001bbba7824 */ /* 0x100fe200008e0602 */
[-C--:B------:R-:W-:Y:S02]  /*6a9e0*/  IADD3 R155, P1, R184, R5.reuse, RZ ;  /* 0x00000005b89b7210 */ /* 0x080fe40007f3e0ff */
[----:B------:R-:W4:Y:S03]  /*6a9f0*/  LDL.LU.64 R112, [R1+0x11d8] ;  /* 0x0011d80001707983 */ /* 0x000f260000300a00 */
[--C-:B------:R-:W-:Y:S01]  /*6aa00*/  IMAD.X R184, R185, 0x1, R2.reuse, P1 ;  /* 0x00000001b9b87824 */ /* 0x100fe200008e0602 */
[-C--:B------:R-:W-:Y:S01]  /*6aa10*/  IADD3 R153, P1, R182, R5.reuse, RZ ;  /* 0x00000005b6997210 */ /* 0x080fe20007f3e0ff */
[----:B------:R-:W4:Y:S04]  /*6aa20*/  LDL.LU.64 R110, [R1+0x1198] ;  /* 0x00119800016e7983 */ /* 0x000f280000300a00 */
[----:B------:R-:W-:Y:S01]  /*6aa30*/  IMAD.X R182, R183, 0x1, R2, P1 ;  /* 0x00000001b7b67824 */ /* 0x000fe200008e0602 */
[-C--:B------:R-:W-:Y:S01]  /*6aa40*/  IADD3 R152, P1, R180, R5.reuse, RZ ;  /* 0x00000005b4987210 */ /* 0x080fe20007f3e0ff */
[----:B------:R-:W4:Y:S03]  /*6aa50*/  LDL.LU.64 R108, [R1+0x1158] ;  /* 0x00115800016c7983 */ /* 0x000f260000300a00 */
[----:B------:R-:W-:Y:S01]  /*6aa60*/  IADD3.X R180, R181, R2, RZ, P1, !PT ;  /* 0x00000002b5b47210 */ /* 0x000fe20000ffe4ff */
[----:B------:R-:W-:Y:S01]  /*6aa70*/  IMAD.MOV.U32 R177, RZ, RZ, R176 ;  /* 0x000000ffffb17224 */ /* 0x000fe200078e00b0 */
[-C--:B------:R-:W-:Y:S01]  /*6aa80*/  IADD3 R4, P1, R178, R5.reuse, RZ ;  /* 0x00000005b2047210 */ /* 0x080fe20007f3e0ff */
[----:B------:R-:W-:Y:S04]  /*6aa90*/  LDGSTS.E [R3+0x6680], desc[UR60][R188.64], P0 ;  /* 0x06680000bc037fae */ /* 0x000fe8000812187c */
[----:B------:R-:W-:Y:S01]  /*6aaa0*/  IMAD.X R178, R179, 0x1, R2, P1 ;  /* 0x00000001b3b27824 */ /* 0x000fe200008e0602 */
[----:B------:R-:W-:-:S05]  /*6aab0*/  IADD3 R144, P1, R124, R5, RZ ;  /* 0x000000057c907210 */ /* 0x000fca0007f3e0ff */
[----:B------:R-:W-:Y:S01]  /*6aac0*/  IMAD.X R6, R125, 0x1, R2, P1 ;  /* 0x000000017d067824 */ /* 0x000fe200008e0602 */
[----:B--2---:R-:W-:-:S05]  /*6aad0*/  IADD3 R143, P1, R122, R5, RZ ;  /* 0x000000057a8f7210 */ /* 0x004fca0007f3e0ff */
[----:B------:R-:W-:Y:S01]  /*6aae0*/  IMAD.X R154, R123, 0x1, R2, P1 ;  /* 0x000000017b9a7824 */ /* 0x000fe200008e0602 */
[----:B---3--:R-:W-:-:S04]  /*6aaf0*/  IADD3 R142, P1, R106, R5, RZ ;  /* 0x000000056a8e7210 */ /* 0x008fc80007f3e0ff */
[----:B------:R-:W-:Y:S02]  /*6ab00*/  IADD3.X R156, R107, R2, RZ, P1, !PT ;  /* 0x000000026b9c7210 */ /* 0x000fe40000ffe4ff */
[----:B------:R-:W1:Y:S01]  /*6ab10*/  LDL.LU.64 R106, [R1+0x1118] ;  /* 0x00111800016a7983 */ /* 0x000e620000300a00 */
[----:B----4-:R-:W-:-:S05]  /*6ab20*/  IADD3 R141, P1, R120, R5, RZ ;  /* 0x00000005788d7210 */ /* 0x010fca0007f3e0ff */
[----:B------:R-:W-:Y:S01]  /*6ab30*/  IMAD.X R159, R121, 0x1, R2, P1 ;  /* 0x00000001799f7824 */ /* 0x000fe200008e0602 */
[----:B------:R-:W-:-:S05]  /*6ab40*/  IADD3 R140, P1, R118, R5, RZ ;  /* 0x00000005768c7210 */ /* 0x000fca0007f3e0ff */
[----:B------:R-:W-:Y:S01]  /*6ab50*/  IMAD.X R252, R119, 0x1, R2, P1 ;  /* 0x0000000177fc7824 */ /* 0x000fe200008e0602 */
[----:B------:R-:W-:-:S05]  /*6ab60*/  IADD3 R138, P1, R104, R5, RZ ;  /* 0x00000005688a7210 */ /* 0x000fca0007f3e0ff */
[----:B------:R-:W-:Y:S01]  /*6ab70*/  IMAD.X R139, R105, 0x1, R2, P1 ;  /* 0x00000001698b7824 */ /* 0x000fe200008e0602 */
[-C--:B------:R-:W-:Y:S01]  /*6ab80*/  IADD3 R136, P1, R116, R5.reuse, RZ ;  /* 0x0000000574887210 */ /* 0x080fe20007f3e0ff */
[----:B------:R-:W2:Y:S03]  /*6ab90*/  LDL.LU.64 R104, [R1+0x10d8] ;  /* 0x0010d80001687983 */ /* 0x000ea60000300a00 */
[----:B------:R-:W-:Y:S02]  /*6aba0*/  IADD3.X R137, R117, R2, RZ, P1, !PT ;  /* 0x0000000275897210 */ /* 0x000fe40000ffe4ff */
[----:B------:R-:W-:-:S05]  /*6abb0*/  IADD3 R134, P1, R114, R5, RZ ;  /* 0x0000000572867210 */ /* 0x000fca0007f3e0ff */
[----:B------:R-:W-:Y:S01]  /*6abc0*/  IMAD.X R135, R115, 0x1, R2, P1 ;  /* 0x0000000173877824 */ /* 0x000fe200008e0602 */
[----:B------:R-:W-:-:S05]  /*6abd0*/  IADD3 R132, P1, R102, R5, RZ ;  /* 0x0000000566847210 */ /* 0x000fca0007f3e0ff */
[----:B------:R-:W-:Y:S02]  /*6abe0*/  IMAD.X R133, R103, 0x1, R2, P1 ;  /* 0x0000000167857824 */ /* 0x000fe400008e0602 */
[----:B------:R-:W3:Y:S01]  /*6abf0*/  LDL.LU.64 R102, [R1+0x1098] ;  /* 0x0010980001667983 */ /* 0x000ee20000300a00 */
[----:B------:R-:W-:-:S03]  /*6ac00*/  IADD3 R130, P1, R112, R5, RZ ;  /* 0x0000000570827210 */ /* 0x000fc60007f3e0ff */
[----:B------:R-:W4:Y:S02]  /*6ac10*/  LDL.LU.64 R114, [R1+0x1058] ;  /* 0x0010580001727983 */ /* 0x000f240000300a00 */
[----:B------:R-:W-:Y:S01]  /*6ac20*/  IMAD.X R131, R113, 0x1, R2, P1 ;  /* 0x0000000171837824 */ /* 0x000fe200008e0602 */
[-C--:B------:R-:W-:Y:S01]  /*6ac30*/  IADD3 R128, P1, R110, R5.reuse, RZ ;  /* 0x000000056e807210 */ /* 0x080fe20007f3e0ff */
[----:B------:R-:W4:Y:S03]  /*6ac40*/  LDL.LU.64 R116, [R1+0x1018] ;  /* 0x0010180001747983 */ /* 0x000f260000300a00 */
[----:B------:R-:W-:Y:S01]  /*6ac50*/  IADD3.X R129, R111, R2, RZ, P1, !PT ;  /* 0x000000026f817210 */ /* 0x000fe20000ffe4ff */
[----:B------:R-:W4:Y:S01]  /*6ac60*/  LDL.LU.64 R122, [R1+0xfd8] ;  /* 0x000fd800017a7983 */ /* 0x000f220000300a00 */
[----:B------:R-:W-:-:S03]  /*6ac70*/  IADD3 R126, P1, R108, R5, RZ ;  /* 0x000000056c7e7210 */ /* 0x000fc60007f3e0ff */
[----:B------:R-:W4:Y:S02]  /*6ac80*/  LDL.LU.64 R118, [R1+0xf98] ;  /* 0x000f980001767983 */ /* 0x000f240000300a00 */
[----:B------:R-:W-:Y:S02]  /*6ac90*/  IMAD.X R127, R109, 0x1, R2, P1 ;  /* 0x000000016d7f7824 */ /* 0x000fe400008e0602 */
[----:B------:R-:W4:Y:S01]  /*6aca0*/  LDL.LU.64 R120, [R1+0xf58] ;  /* 0x000f580001787983 */ /* 0x000f220000300a00 */
[----:B-1----:R-:W-:-:S05]  /*6acb0*/  IADD3 R108, P1, R106, R5, RZ ;  /* 0x000000056a6c7210 */ /* 0x002fca0007f3e0ff */
[----:B------:R-:W-:Y:S01]  /*6acc0*/  IMAD.X R109, R107, 0x1, R2, P1 ;  /* 0x000000016b6d7824 */ /* 0x000fe200008e0602 */
[----:B--2---:R-:W-:-:S05]  /*6acd0*/  IADD3 R110, P1, R104, R5, RZ ;  /* 0x00000005686e7210 */ /* 0x004fca0007f3e0ff */
[----:B------:R-:W-:Y:S02]  /*6ace0*/  IMAD.X R111, R105, 0x1, R2, P1 ;  /* 0x00000001696f7824 */ /* 0x000fe400008e0602 */
[----:B------:R-:W2:Y:S04]  /*6acf0*/  LDL.LU.64 R104, [R1+0xf18] ;  /* 0x000f180001687983 */ /* 0x000ea80000300a00 */
[----:B------:R-:W2:Y:S01]  /*6ad00*/  LDL.LU.64 R106, [R1+0xed8] ;  /* 0x000ed800016a7983 */ /* 0x000ea20000300a00 */
[----:B---3--:R-:W-:-:S04]  /*6ad10*/  IADD3 R124, P1, R102, R5, RZ ;  /* 0x00000005667c7210 */ /* 0x008fc80007f3e0ff */
[----:B------:R-:W-:Y:S02]  /*6ad20*/  IADD3.X R125, R103, R2, RZ, P1, !PT ;  /* 0x00000002677d7210 */ /* 0x000fe40000ffe4ff */
[----:B------:R-:W3:Y:S04]  /*6ad30*/  LDL.LU.64 R102, [R1+0xe98] ;  /* 0x000e980001667983 */ /* 0x000ee80000300a00 */
[----:B------:R-:W3:Y:S01]  /*6ad40*/  LDL.LU.64 R146, [R1+0xe58] ;  /* 0x000e580001927983 */ /* 0x000ee20000300a00 */
        /* <DEDUP_REMOVED lines=9> */
[----:B------:R-:W-:Y:S02]  /*6ade0*/  IMAD.X R119, R121, 0x1, R2, P1 ;  /* 0x0000000179777824 */ /* 0x000fe400008e0602 */
[----:B------:R-:W-:Y:S01]  /*6adf0*/  IMAD.MOV.U32 R176, RZ, RZ, R158 ;  /* 0x000000ffffb07224 */ /* 0x000fe200078e009e */
[----:B------:R-:W-:Y:S01]  /*6ae00*/  MOV R187, R186 ;  /* 0x000000ba00bb7202 */ /* 0x000fe20000000f00 */
[----:B------:R-:W-:Y:S02]  /*6ae10*/  IMAD.MOV.U32 R186, RZ, RZ, R157 ;  /* 0x000000ffffba7224 */ /* 0x000fe400078e009d */
        /* <DEDUP_REMOVED lines=24> */
[----:B------:R-:W-:-:S05]  /*6afa0*/  IADD3 R104, P1, R106, R5, RZ ;  /* 0x000000056a687210 */ /* 0x000fca0007f3e0ff */
        /* <DEDUP_REMOVED lines=62> */
[----:B------:R-:W-:Y:S04]  /*6b390*/  LDGSTS.E [R3+0x3700], desc[UR60][R110.64], P0 ;  /* 0x037000006e037fae */ /* 0x000fe8000812187c */
[----:B------:R-:W-:Y:S04]  /*6b3a0*/  LDGSTS.E [R3+0x3b00], desc[UR60][R124.64], P0 ;  /* 0x03b000007c037fae */ /* 0x000fe8000812187c */
[----:B-1----:R-:W4:Y:S04]  /*6b3b0*/  LDL.LU.64 R108, [R1+0x1410] ;  /* 0x00141000016c7983 */ /* 0x002f280000300a00 */
[----:B--2---:R-:W2:Y:S04]  /*6b3c0*/  LDL.LU.64 R110, [R1+0x13d0] ;  /* 0x0013d000016e7983 */ /* 0x004ea80000300a00 */
[----:B------:R-:W-:Y:S04]  /*6b3d0*/  LDGSTS.E [R3+0x3f00], desc[UR60][R112.64], P0 ;  /* 0x03f0000070037fae */ /* 0x000fe8000812187c */
[----:B------:R-:W-:Y:S04]  /*6b3e0*/  LDGSTS.E [R3+0x4300], desc[UR60][R114.64], P0 ;  /* 0x0430000072037fae */ /* 0x000fe8000812187c */
[----:B------:R-:W-:Y:S04]  /*6b3f0*/  LDGSTS.E [R3+0x4700], desc[UR60][R116.64], P0 ;  /* 0x0470000074037fae */ /* 0x000fe8000812187c */
[----:B---3--:R-:W3:Y:S04]  /*6b400*/  LDL.LU.64 R112, [R1+0x1390] ;  /* 0x0013900001707983 */ /* 0x008ee80000300a00 */
[----:B----4-:R-:W4:Y:S04]  /*6b410*/  LDL.LU.64 R114, [R1+0x1350] ;  /* 0x0013500001727983 */ /* 0x010f280000300a00 */
[----:B------:R-:W4:Y:S04]  /*6b420*/  LDL.LU.64 R116, [R1+0x1310] ;  /* 0x0013100001747983 */ /* 0x000f280000300a00 */
        /* <DEDUP_REMOVED lines=8> */
[----:B------:R1:W-:Y:S04]  /*6b4b0*/  LDGSTS.E [R3+0x5b00], desc[UR60][R106.64], P0 ;  /* 0x05b000006a037fae */ /* 0x0003e8000812187c */
[----:B------:R-:W-:Y:S04]  /*6b4c0*/  LDGSTS.E [R3+0x5f00], desc[UR60][R102.64], P0 ;  /* 0x05f0000066037fae */ /* 0x000fe8000812187c */
[----:B------:R-:W4:Y:S04]  /*6b4d0*/  LDL.LU.64 R102, [R1+0x11d0] ;  /* 0x0011d00001667983 */ /* 0x000f280000300a00 */
[----:B------:R-:W4:Y:S04]  /*6b4e0*/  LDL.LU.64 R128, [R1+0x1190] ;  /* 0x0011900001807983 */ /* 0x000f280000300a00 */
[----:B------:R-:W4:Y:S04]  /*6b4f0*/  LDL.LU.64 R130, [R1+0x1150] ;  /* 0x0011500001827983 */ /* 0x000f280000300a00 */
[----:B------:R-:W4:Y:S01]  /*6b500*/  LDL.LU.64 R132, [R1+0x1110] ;  /* 0x0011100001847983 */ /* 0x000f220000300a00 */
[----:B-1----:R-:W-:-:S04]  /*6b510*/  IADD3 R106, P1, R108, R5, RZ ;  /* 0x000000056c6a7210 */ /* 0x002fc80007f3e0ff */
[----:B------:R-:W-:Y:S02]  /*6b520*/  IADD3.X R6, R109, R2, RZ, P1, !PT ;  /* 0x000000026d067210 */ /* 0x000fe40000ffe4ff */
[----:B--2---:R-:W-:-:S05]  /*6b530*/  IADD3 R108, P1, R110, R5, RZ ;  /* 0x000000056e6c7210 */ /* 0x004fca0007f3e0ff */
[----:B------:R-:W-:Y:S01]  /*6b540*/  IMAD.X R154, R111, 0x1, R2, P1 ;  /* 0x000000016f9a7824 */ /* 0x000fe200008e0602 */
[----:B---3--:R-:W-:-:S05]  /*6b550*/  IADD3 R110, P1, R112, R5, RZ ;  /* 0x00000005706e7210 */ /* 0x008fca0007f3e0ff */
[----:B------:R-:W-:Y:S01]  /*6b560*/  IMAD.X R156, R113, 0x1, R2, P1 ;  /* 0x00000001719c7824 */ /* 0x000fe200008e0602 */
[----:B----4-:R-:W-:-:S05]  /*6b570*/  IADD3 R112, P1, R114, R5, RZ ;  /* 0x0000000572707210 */ /* 0x010fca0007f3e0ff */
        /* <DEDUP_REMOVED lines=13> */
[----:B------:R-:W-:Y:S02]  /*6b650*/  IMAD.X R125, R103, 0x1, R2, P1 ;  /* 0x00000001677d7824 */ /* 0x000fe400008e0602 */
[----:B------:R-:W3:Y:S04]  /*6b660*/  LDL.LU.64 R102, [R1+0x1090] ;  /* 0x0010900001667983 */ /* 0x000ee80000300a00 */
[----:B------:R-:W4:Y:S04]  /*6b670*/  LDL.LU.64 R138, [R1+0x1050] ;  /* 0x00105000018a7983 */ /* 0x000f280000300a00 */
[----:B------:R-:W4:Y:S04]  /*6b680*/  LDL.LU.64 R140, [R1+0x1010] ;  /* 0x00101000018c7983 */ /* 0x000f280000300a00 */
[----:B------:R-:W4:Y:S01]  /*6b690*/  LDL.LU.64 R142, [R1+0xfd0] ;  /* 0x000fd000018e7983 */ /* 0x000f220000300a00 */
[----:B------:R-:W-:-:S03]  /*6b6a0*/  IADD3 R126, P1, R128, R5, RZ ;  /* 0x00000005807e7210 */ /* 0x000fc60007f3e0ff */
[----:B------:R-:W4:Y:S02]  /*6b6b0*/  LDL.LU.64 R144, [R1+0xf90] ;  /* 0x000f900001907983 */ /* 0x000f240000300a00 */
[--C-:B------:R-:W-:Y:S01]  /*6b6c0*/  IMAD.X R127, R129, 0x1, R2.reuse, P1 ;  /* 0x00000001817f7824 */ /* 0x100fe200008e0602 */
[-C--:B------:R-:W-:Y:S01]  /*6b6d0*/  IADD3 R128, P1, R130, R5.reuse, RZ ;  /* 0x0000000582807210 */ /* 0x080fe20007f3e0ff */
[----:B------:R-:W4:Y:S04]  /*6b6e0*/  LDL.LU.64 R146, [R1+0xf50] ;  /* 0x000f500001927983 */ /* 0x000f280000300a00 */
[----:B------:R-:W-:Y:S01]  /*6b6f0*/  IMAD.X R129, R131, 0x1, R2, P1 ;  /* 0x0000000183817824 */ /* 0x000fe200008e0602 */
[----:B------:R-:W-:Y:S01]  /*6b700*/  IADD3 R130, P1, R132, R5, RZ ;  /* 0x0000000584827210 */ /* 0x000fe20007f3e0ff */
[----:B------:R-:W4:Y:S01]  /*6b710*/  LDL.LU.64 R148, [R1+0xf10] ;  /* 0x000f100001947983 */ /* 0x000f220000300a00 */
[----:B------:R-:W-:Y:S01]  /*6b720*/  IMAD.MOV.U32 R21, RZ, RZ, R20 ;  /* 0x000000ffff157224 */ /* 0x000fe200078e0014 */
[----:B------:R-:W-:Y:S01]  /*6b730*/  MOV R19, R18 ;  /* 0x0000001200137202 */ /* 0x000fe20000000f00 */
[----:B------:R-:W-:Y:S01]  /*6b740*/  IMAD.MOV.U32 R20, RZ, RZ, R151 ;  /* 0x000000ffff147224 */ /* 0x000fe200078e0097 */
[----:B------:R-:W-:Y:S01]  /*6b750*/  IADD3.X R131, R133, R2, RZ, P1, !PT ;  /* 0x0000000285837210 */ /* 0x000fe20000ffe4ff */
[----:B------:R-:W-:-:S02]  /*6b760*/  IMAD.MOV.U32 R18, RZ, RZ, R150 ;  /* 0x000000ffff127224 */ /* 0x000fc400078e0096 */
[----:B------:R-:W4:Y:S01]  /*6b770*/  LDL.LU.64 R150, [R1+0xed0] ;  /* 0x000ed00001967983 */ /* 0x000f220000300a00 */
[----:B--2---:R-:W-:-:S05]  /*6b780*/  IADD3 R132, P1, R104, R5, RZ ;  /* 0x0000000568847210 */ /* 0x004fca0007f3e0ff */
[----:B------:R-:W-:Y:S02]  /*6b790*/  IMAD.X R133, R105, 0x1, R2, P1 ;  /* 0x0000000169857824 */ /* 0x000fe400008e0602 */
[----:B------:R-:W2:Y:S01]  /*6b7a0*/  LDL.LU.64 R104, [R1+0xe90] ;  /* 0x000e900001687983 */ /* 0x000ea20000300a00 */
[----:B---3--:R-:W-:-:S05]  /*6b7b0*/  IADD3 R134, P1, R102, R5, RZ ;  /* 0x0000000566867210 */ /* 0x008fca0007f3e0ff */
[----:B------:R-:W-:Y:S02]  /*6b7c0*/  IMAD.X R135, R103, 0x1, R2, P1 ;  /* 0x0000000167877824 */ /* 0x000fe400008e0602 */
[----:B------:R-:W3:Y:S01]  /*6b7d0*/  LDL.LU.64 R102, [R1+0xe50] ;  /* 0x000e500001667983 */ /* 0x000ee20000300a00 */
        /* <DEDUP_REMOVED lines=24> */
[----:B------:R1:W-:Y:S01]  /*6b960*/  STL.64 [R1+0x1410], R106 ;  /* 0x0014106a01007387 */ /* 0x0003e20000100a00 */
[----:B------:R-:W-:Y:S02]  /*6b970*/  IMAD.MOV.U32 R115, RZ, RZ, R252 ;  /* 0x000000ffff737224 */ /* 0x000fe400078e00fc */
[----:B------:R-:W-:Y:S01]  /*6b980*/  IMAD.MOV.U32 R173, RZ, RZ, R172 ;  /* 0x000000ffffad7224 */ /* 0x000fe200078e00ac */
[----:B------:R4:W-:Y:S01]  /*6b990*/  STL.64 [R1+0x13d0], R108 ;  /* 0x0013d06c01007387 */ /* 0x0009e20000100a00 */
[----:B------:R-:W-:-:S03]  /*6b9a0*/  IMAD.MOV.U32 R172, RZ, RZ, R157 ;  /* 0x000000ffffac7224 */ /* 0x000fc600078e009d */
[----:B------:R4:W-:Y:S04]  /*6b9b0*/  STL.64 [R1+0x1390], R110 ;  /* 0x0013906e01007387 */ /* 0x0009e80000100a00 */
[----:B------:R4:W-:Y:S01]  /*6b9c0*/  STL.64 [R1+0x1350], R112 ;  /* 0x0013507001007387 */ /* 0x0009e20000100a00 */
[----:B------:R-:W-:-:S03]  /*6b9d0*/  MOV R169, R168 ;  /* 0x000000a800a97202 */ /* 0x000fc60000000f00 */
[----:B------:R4:W-:Y:S01]  /*6b9e0*/  STL.64 [R1+0x1310], R114 ;  /* 0x0013107201007387 */ /* 0x0009e20000100a00 */
[----:B------:R-:W-:-:S03]  /*6b9f0*/  IMAD.MOV.U32 R168, RZ, RZ, R155 ;  /* 0x000000ffffa87224 */ /* 0x000fc600078e009b */
[----:B------:R4:W-:Y:S04]  /*6ba00*/  STL.64 [R1+0x12d0], R116 ;  /* 0x0012d07401007387 */ /* 0x0009e80000100a00 */
[----:B------:R4:W-:Y:S04]  /*6ba10*/  STL.64 [R1+0x1290], R118 ;  /* 0x0012907601007387 */ /* 0x0009e80000100a00 */
[----:B------:R4:W-:Y:S04]  /*6ba20*/  STL.64 [R1+0x1250], R120 ;  /* 0x0012507801007387 */ /* 0x0009e80000100a00 */
[----:B------:R4:W-:Y:S04]  /*6ba30*/  STL.64 [R1+0x1210], R122 ;  /* 0x0012107a01007387 */ /* 0x0009e80000100a00 */
[----:B------:R4:W-:Y:S01]  /*6ba40*/  STL.64 [R1+0x11d0], R124 ;  /* 0x0011d07c01007387 */ /* 0x0009e20000100a00 */
[----:B------:R-:W-:-:S03]  /*6ba50*/  IMAD.MOV.U32 R17, RZ, RZ, R16 ;  /* 0x000000ffff117224 */ /* 0x000fc600078e0010 */
[----:B------:R4:W-:Y:S01]  /*6ba60*/  STL.64 [R1+0x1190], R126 ;  /* 0x0011907e01007387 */ /* 0x0009e20000100a00 */
[----:B------:R-:W-:-:S03]  /*6ba70*/  IMAD.MOV.U32 R16, RZ, RZ, R4 ;  /* 0x000000ffff107224 */ /* 0x000fc600078e0004 */
[----:B------:R4:W-:Y:S04]  /*6ba80*/  STL.64 [R1+0x1150], R128 ;  /* 0x0011508001007387 */ /* 0x0009e80000100a00 */
        /* <DEDUP_REMOVED lines=15> */
[----:B------:R1:W-:Y:S04]  /*6bb80*/  LDGSTS.E [R3+0x7f00], desc[UR60][R16.64], P0 ;  /* 0x07f0000010037fae */ /* 0x0003e8000812187c */
[----:B------:R4:W-:Y:S01]  /*6bb90*/  STL.64 [R1+0xf10], R146 ;  /* 0x000f109201007387 */ /* 0x0009e20000100a00 */
[----:B-1----:R-:W-:-:S02]  /*6bba0*/  MOV R3, UR4 ;  /* 0x0000000400037c02 */ /* 0x002fc40008000f00 */
[----:B--2---:R-:W-:-:S05]  /*6bbb0*/  IADD3 R150, P1, R104, R5, RZ ;  /* 0x0000000568967210 */ /* 0x004fca0007f3e0ff */
[----:B------:R-:W-:Y:S01]  /*6bbc0*/  IMAD.X R151, R105, 0x1, R2, P1 ;  /* 0x0000000169977824 */ /* 0x000fe200008e0602 */
        /* <DEDUP_REMOVED lines=16> */
[----:B------:R-:W-:Y:S01]  /*6bcd0*/  IADD3 R4, P1, R8, R5, RZ ;  /* 0x0000000508047210 */ /* 0x000fe20007f3e0ff */
[----:B------:R-:W-:Y:S01]  /*6bce0*/  IMAD.MOV.U32 R175, RZ, RZ, R174 ;  /* 0x000000ffffaf7224 */ /* 0x000fe200078e00ae */
[----:B------:R-:W-:Y:S01]  /*6bcf0*/  MOV R171, R170 ;  /* 0x000000aa00ab7202 */ /* 0x000fe20000000f00 */
[----:B------:R-:W-:Y:S02]  /*6bd00*/  IMAD.MOV.U32 R174, RZ, RZ, R102 ;  /* 0x000000ffffae7224 */ /* 0x000fe400078e0066 */
[----:B------:R-:W-:Y:S01]  /*6bd10*/  IMAD.X R8, R9, 0x1, R2, P1 ;  /* 0x0000000109087824 */ /* 0x000fe200008e0602 */
[----:B------:R-:W-:Y:S01]  /*6bd20*/  LOP3.LUT R9, R7, 0x70, RZ, 0x3c, !PT ;  /* 0x0000007007097812 */ /* 0x000fe200078e3cff */
[----:B------:R-:W5:Y:S01]  /*6bd30*/  LDL.LU R102, [R1+0x2ca8] ;  /* 0x002ca80001667983 */ /* 0x000f620000300800 */
[----:B------:R-:W-:Y:S02]  /*6bd40*/  IMAD.MOV.U32 R170, RZ, RZ, R103 ;  /* 0x000000ffffaa7224 */ /* 0x000fe400078e0067 */
[----:B------:R-:W-:Y:S01]  /*6bd50*/  IMAD.MOV.U32 R167, RZ, RZ, R166 ;  /* 0x000000ffffa77224 */ /* 0x000fe200078e00a6 */
[----:B------:R1:W-:Y:S01]  /*6bd60*/  STL.64 [R1+0xed0], R148 ;  /* 0x000ed09401007387 */ /* 0x0003e20000100a00 */
[----:B------:R-:W-:Y:S01]  /*6bd70*/  IMAD.MOV.U32 R166, RZ, RZ, R104 ;  /* 0x000000ffffa67224 */ /* 0x000fe200078e0068 */
[----:B------:R-:W-:-:S02]  /*6bd80*/  IADD3 R3, R9, 0x100000, R3 ;  /* 0x0010000009037810 */ /* 0x000fc40007ffe003 */
[----:B------:R-:W5:Y:S01]  /*6bd90*/  LDL.LU R103, [R1+0x2ca4] ;  /* 0x002ca40001677983 */ /* 0x000f620000300800 */
[----:B------:R-:W-:Y:S01]  /*6bda0*/  MOV R161, R160 ;  /* 0x000000a000a17202 */ /* 0x000fe20000000f00 */
[----:B------:R-:W-:Y:S02]  /*6bdb0*/  IMAD.MOV.U32 R160, RZ, RZ, R105 ;  /* 0x000000ffffa07224 */ /* 0x000fe400078e0069 */
[----:B------:R2:W-:Y:S01]  /*6bdc0*/  STL.64 [R1+0xe90], R150 ;  /* 0x000e909601007387 */ /* 0x0005e20000100a00 */
[----:B------:R-:W-:Y:S01]  /*6bdd0*/  IMAD.MOV.U32 R15, RZ, RZ, R14 ;  /* 0x000000ffff0f7224 */ /* 0x000fe200078e000e */
[----:B------:R-:W-:Y:S02]  /*6bde0*/  MOV R13, R12 ;  /* 0x0000000c000d7202 */ /* 0x000fe40000000f00 */
[----:B------:R-:W5:Y:S01]  /*6bdf0*/  LDL.LU R104, [R1+0x2ca0] ;  /* 0x002ca00001687983 */ /* 0x000f620000300800 */
[----:B------:R-:W-:-:S03]  /*6be00*/  IMAD.MOV.U32 R14, RZ, RZ, R158 ;  /* 0x000000ffff0e7224 */ /* 0x000fc600078e009e */
[----:B------:R3:W-:Y:S01]  /*6be10*/  STL.64 [R1+0xe50], R152 ;  /* 0x000e509801007387 */ /* 0x0007e20000100a00 */
[----:B------:R-:W-:Y:S02]  /*6be20*/  IMAD.MOV.U32 R12, RZ, RZ, R157 ;  /* 0x000000ffff0c7224 */ /* 0x000fe400078e009d */
[----:B------:R-:W-:Y:S01]  /*6be30*/  IMAD.MOV.U32 R11, RZ, RZ, R10 ;  /* 0x000000ffff0b7224 */ /* 0x000fe200078e000a */
[----:B------:R-:W5:Y:S01]  /*6be40*/  LDL.LU R105, [R1+0x2c9c] ;  /* 0x002c9c0001697983 */ /* 0x000f620000300800 */
[----:B------:R-:W-:-:S03]  /*6be50*/  IMAD.MOV.U32 R10, RZ, RZ, R155 ;  /* 0x000000ffff0a7224 */ /* 0x000fc600078e009b */
[----:B------:R-:W5:Y:S04]  /*6be60*/  LDL.LU R158, [R1+0x2c98] ;  /* 0x002c9800019e7983 */ /* 0x000f680000300800 */
[----:B------:R-:W5:Y:S04]  /*6be70*/  LDL.LU R157, [R1+0x2c94] ;  /* 0x002c9400019d7983 */ /* 0x000f680000300800 */
[----:B------:R-:W5:Y:S04]  /*6be80*/  LDL.LU R155, [R1+0x2c90] ;  /* 0x002c9000019b7983 */ /* 0x000f680000300800 */
[----:B------:R-:W-:Y:S04]  /*6be90*/  LDGSTS.E [R3+0x380], desc[UR60][R106.64], P0 ;  /* 0x003800006a037fae */ /* 0x000fe8000812187c */
[----:B------:R-:W-:Y:S04]  /*6bea0*/  LDGSTS.E [R3+0x780], desc[UR60][R108.64], P0 ;  /* 0x007800006c037fae */ /* 0x000fe8000812187c */
[----:B------:R-:W-:Y:S04]  /*6beb0*/  LDGSTS.E [R3+0xb80], desc[UR60][R110.64], P0 ;  /* 0x00b800006e037fae */ /* 0x000fe8000812187c */
[----:B------:R-:W5:Y:S04]  /*6bec0*/  LDL.LU.64 R106, [R1+0x2c88] ;  /* 0x002c8800016a7983 */ /* 0x000f680000300a00 */
[----:B----4-:R-:W5:Y:S04]  /*6bed0*/  LDL.LU.64 R108, [R1+0x2c80] ;  /* 0x002c8000016c7983 */ /* 0x010f680000300a00 */
[----:B------:R-:W5:Y:S04]  /*6bee0*/  LDL.LU.64 R110, [R1+0x2c78] ;  /* 0x002c7800016e7983 */ /* 0x000f680000300a00 */
[----:B------:R-:W-:Y:S04]  /*6bef0*/  LDGSTS.E [R3+0xf80], desc[UR60][R112.64], P0 ;  /* 0x00f8000070037fae */ /* 0x000fe8000812187c */
[----:B------:R-:W-:Y:S04]  /*6bf00*/  LDGSTS.E [R3+0x1380], desc[UR60][R114.64], P0 ;  /* 0x0138000072037fae */ /* 0x000fe8000812187c */
[----:B------:R-:W-:Y:S04]  /*6bf10*/  LDGSTS.E [R3+0x1780], desc[UR60][R116.64], P0 ;  /* 0x0178000074037fae */ /* 0x000fe8000812187c */
[----:B------:R-:W5:Y:S04]  /*6bf20*/  LDL.LU.64 R112, [R1+0x2c70] ;  /* 0x002c700001707983 */ /* 0x000f680000300a00 */
[----:B------:R-:W5:Y:S04]  /*6bf30*/  LDL.LU.64 R114, [R1+0x2c68] ;  /* 0x002c680001727983 */ /* 0x000f680000300a00 */
        /* <DEDUP_REMOVED lines=34> */
[----:B-1----:R-:W5:Y:S04]  /*6c160*/  LDL.LU.64 R148, [R1+0x2be0] ;  /* 0x002be00001947983 */ /* 0x002f680000300a00 */
[----:B--2---:R-:W5:Y:S04]  /*6c170*/  LDL.LU.64 R150, [R1+0x2bd8] ;  /* 0x002bd80001967983 */ /* 0x004f680000300a00 */
[----:B---3--:R-:W5:Y:S01]  /*6c180*/  LDL.LU.64 R152, [R1+0x2bd0] ;  /* 0x002bd00001987983 */ /* 0x008f620000300a00 */
[----:B------:R-:W-:Y:S01]  /*6c190*/  MOV R9, R8 ;  /* 0x0000000800097202 */ /* 0x000fe20000000f00 */
[----:B------:R-:W-:-:S02]  /*6c1a0*/  IMAD.MOV.U32 R8, RZ, RZ, R4 ;  /* 0x000000ffff087224 */ /* 0x000fc400078e0004 */
[----:B------:R-:W1:Y:S01]  /*6c1b0*/  LDC R4, c[0x0][0x238] ;  /* 0x00008e00ff047b82 */ /* 0x000e620000000800 */
[----:B------:R-:W-:Y:S01]  /*6c1c0*/  UIADD3 UR10, UR10, 0x1, URZ ;  /* 0x000000010a0a7890 */ /* 0x000fe2000fffe03f */
[----:B------:R-:W-:Y:S03]  /*6c1d0*/  LDGSTS.E [R3+0x6380], desc[UR60][R174.64], P0 ;  /* 0x06380000ae037fae */ /* 0x000fe6000812187c */
[----:B------:R-:W-:Y:S01]  /*6c1e0*/  UISETP.NE.U32.AND UP0, UPT, UR10, UR11, UPT ;  /* 0x0000000b0a00728c */ /* 0x000fe2000bf05070 */
[----:B------:R-:W-:Y:S04]  /*6c1f0*/  LDGSTS.E [R3+0x6780], desc[UR60][R170.64], P0 ;  /* 0x06780000aa037fae */ /* 0x000fe8000812187c */
[----:B------:R-:W-:Y:S04]  /*6c200*/  LDGSTS.E [R3+0x6b80], desc[UR60][R166.64], P0 ;  /* 0x06b80000a6037fae */ /* 0x000fe8000812187c */
[----:B------:R-:W-:Y:S04]  /*6c210*/  LDGSTS.E [R3+0x6f80], desc[UR60][R160.64], P0 ;  /* 0x06f80000a0037fae */ /* 0x000fe8000812187c */
[----:B------:R-:W-:Y:S04]  /*6c220*/  LDGSTS.E [R3+0x7380], desc[UR60][R14.64], P0 ;  /* 0x073800000e037fae */ /* 0x000fe8000812187c */
[----:B------:R-:W-:Y:S04]  /*6c230*/  LDGSTS.E [R3+0x7780], desc[UR60][R12.64], P0 ;  /* 0x077800000c037fae */ /* 0x000fe8000812187c */
[----:B------:R-:W-:Y:S04]  /*6c240*/  LDGSTS.E [R3+0x7b80], desc[UR60][R10.64], P0 ;  /* 0x07b800000a037fae */ /* 0x000fe8000812187c */
[----:B------:R2:W-:Y:S01]  /*6c250*/  LDGSTS.E [R3+0x7f80], desc[UR60][R8.64], P0 ;  /* 0x07f8000008037fae */ /* 0x0005e2000812187c */
[----:B------:R-:W-:Y:S01]  /*6c260*/  PLOP3.LUT P0, PT, PT, PT, UP0, 0x80, 0x0 ;  /* 0x000000000000781c */ /* 0x000fe20003f0f008 */
[----:B-1----:R-:W-:-:S02]  /*6c270*/  IMAD.SHL.U32 R4, R4, 0x80, RZ ;  /* 0x0000008004047824 */ /* 0x002fc400078e00ff */
[----:B------:R-:W0:Y:S02]  /*6c280*/  LDGDEPBAR ;  /* 0x00000000000079af */ /* 0x000e240000000000 */
[----:B------:R-:W-:Y:S01]  /*6c290*/  IMAD.SHL.U32 R4, R4, 0x4, RZ ;  /* 0x0000000404047824 */ /* 0x000fe200078e00ff */
[----:B--2---:R-:W-:-:S07]  /*6c2a0*/  MOV R3, UR10 ;  /* 0x0000000a00037c02 */ /* 0x004fce0008000f00 */
[----:B------:R-:W-:Y:S05]  /*6c2b0*/  @P0 BRA `(.L_x_1) ;  /* 0xfffffde800540947 */ /* 0x000fea000383ffff */
.L_x_0:
[----:B------:R-:W2:Y:S01]  /*6c2c0*/  LDL.LU R159, [R1+0x24cc] ;  /* 0x0024cc00019f7983 */ /* 0x000ea20000300800 */
[----:B------:R-:W-:-:S04]  /*6c2d0*/  DEPBAR.LE SB0, 0x0 ;  /* 0x000080000000791a */ /* 0x000fc80000000000 */
[----:B------:R-:W1:Y:S01]  /*6c2e0*/  S2R R154, SR_TID.X ;  /* 0x00000000009a7919 */ /* 0x000e620000002100 */
[----:B------:R-:W3:Y:S01]  /*6c2f0*/  S2R R156, SR_TID.X ;  /* 0x00000000009c7919 */ /* 0x000ee20000002100 */
[C---:B-----5:R-:W-:Y:S01]  /*6c300*/  VIADD R2, R152.reuse, 0x81 ;  /* 0x0000008198027836 */ /* 0x060fe20000000000 */
[----:B------:R-:W-:Y:S01]  /*6c310*/  ULDC.64 UR4, c[0x0][0x228] ;  /* 0x00008a0000047ab9 */ /* 0x000fe20000000a00 */
[----:B------:R-:W-:Y:S01]  /*6c320*/  ULDC UR50, c[0x0][0x248] ;  /* 0x0000920000327ab9 */ /* 0x000fe20000000800 */
[----:B------:R-:W-:Y:S01]  /*6c330*/  IADD3 R3, R152, 0x80, RZ ;  /* 0x0000008098037810 */ /* 0x000fe20007ffe0ff */
[----:B------:R-:W-:Y:S01]  /*6c340*/  ULDC.64 UR6, c[0x0][0x228] ;  /* 0x00008a0000067ab9 */ /* 0x000fe20000000a00 */
[----:B------:R-:W-:Y:S01]  /*6c350*/  ULDC UR45, c[0x0][0x228] ;  /* 0x00008a00002d7ab9 */ /* 0x000fe20000000800 */
        /* <DEDUP_REMOVED lines=21> */
[C---:B-1----:R-:W-:Y:S01]  /*6c4b0*/  IMAD.SHL.U32 R6, R154.reuse, 0x40, RZ ;  /* 0x000000409a067824 */ /* 0x042fe200078e00ff */
[----:B------:R-:W-:Y:S01]  /*6c4c0*/  ULDC UR22, c[0x0][0x228] ;  /* 0x00008a0000167ab9 */ /* 0x000fe20000000800 */
[----:B------:R-:W-:Y:S01]  /*6c4d0*/  IMAD.SHL.U32 R154, R154, 0x10, RZ ;  /* 0x000000109a9a7824 */ /* 0x000fe200078e00ff */
[----:B------:R-:W-:Y:S01]  /*6c4e0*/  ULDC UR21, c[0x0][0x228] ;  /* 0x00008a0000157ab9 */ /* 0x000fe20000000800 */
[----:B------:R-:W-:Y:S01]  /*6c4f0*/  ULDC UR18, c[0x0][0x228] ;  /* 0x00008a0000127ab9 */ /* 0x000fe20000000800 */
[----:B------:R-:W-:Y:S01]  /*6c500*/  LOP3.LUT R6, R6, 0x400, RZ, 0xc0, !PT ;  /* 0x0000040006067812 */ /* 0x000fe200078ec0ff */
[----:B------:R-:W-:Y:S01]  /*6c510*/  ULDC UR23, c[0x0][0x22c] ;  /* 0x00008b0000177ab9 */ /* 0x000fe20000000800 */
[----:B------:R-:W-:Y:S01]  /*6c520*/  LOP3.LUT R154, R154, 0xf0, RZ, 0xc0, !PT ;  /* 0x000000f09a9a7812 */ /* 0x000fe200078ec0ff */
[----:B------:R-:W-:Y:S01]  /*6c530*/  ULDC UR24, c[0x0][0x228] ;  /* 0x00008a0000187ab9 */ /* 0x000fe20000000800 */
[----:B---3--:R-:W-:Y:S01]  /*6c540*/  LOP3.LUT R4, R156, 0x60, RZ, 0xc0, !PT ;  /* 0x000000609c047812 */ /* 0x008fe200078ec0ff */
        /* <DEDUP_REMOVED lines=22> */
[----:B------:R-:W-:Y:S01]  /*6c6b0*/  BAR.SYNC.DEFER_BLOCKING 0x0 ;  /* 0x0000000000007b1d */ /* 0x000fe20000010000 */
[----:B--2---:R-:W-:-:S13]  /*6c6c0*/  R2UR UR8, R159 ;  /* 0x000000009f0872ca */ /* 0x004fda00000e0000 */
[----:B------:R-:W-:-:S05]  /*6c6d0*/  IADD3 R156, R6, UR8, R154 ;  /* 0x00000008069c7c10 */ /* 0x000fca000fffe09a */
[----:B------:R-:W-:Y:S02]  /*6c6e0*/  IMAD R156, R4, 0x8, R156 ;  /* 0x00000008049c7824 */ /* 0x000fe400078e029c */
[----:B------:R-:W2:Y:S04]  /*6c6f0*/  LDL.LU R4, [R1+0xc00] ;  /* 0x000c000001047983 */ /* 0x000ea80000300800 */
[----:B------:R-:W2:Y:S04]  /*6c700*/  LDL.LU R5, [R1+0xc08] ;  /* 0x000c080001057983 */ /* 0x000ea80000300800 */
[----:B------:R-:W2:Y:S04]  /*6c710*/  LDL.LU R6, [R1+0xa00] ;  /* 0x000a000001067983 */ /* 0x000ea80000300800 */
[----:B------:R-:W2:Y:S01]  /*6c720*/  LDL.LU R7, [R1+0xa08] ;  /* 0x000a080001077983 */ /* 0x000ea20000300800 */
[----:B------:R-:W1:Y:S03]  /*6c730*/  S2R R154, SR_TID.X ;  /* 0x00000000009a7919 */ /* 0x000e660000002100 */
[----:B--2---:R2:W-:Y:S04]  /*6c740*/  STSM.16.M88.4 [R156], R4 ;  /* 0x000000049c007844 */ /* 0x0045e80000000200 */
[----:B--2---:R-:W2:Y:S04]  /*6c750*/  LDL.LU R4, [R1+0x800] ;  /* 0x0008000001047983 */ /* 0x004ea80000300800 */
[----:B------:R-:W2:Y:S04]  /*6c760*/  LDL.LU R5, [R1+0x808] ;  /* 0x0008080001057983 */ /* 0x000ea80000300800 */
[----:B------:R-:W2:Y:S04]  /*6c770*/  LDL.LU R6, [R1+0x600] ;  /* 0x0006000001067983 */ /* 0x000ea80000300800 */
[----:B------:R-:W2:Y:S01]  /*6c780*/  LDL.LU R7, [R1+0x608] ;  /* 0x0006080001077983 */ /* 0x000ea20000300800 */
[----:B------:R-:W-:Y:S01]  /*6c790*/  BAR.SYNC.DEFER_BLOCKING 0x0 ;  /* 0x0000000000007b1d */ /* 0x000fe20000010000 */
[----:B-1----:R-:W-:-:S04]  /*6c7a0*/  LOP3.LUT R154, R154, 0x7f, RZ, 0xc0, !PT ;  /* 0x0000007f9a9a7812 */ /* 0x002fc800078ec0ff */
[----:B------:R-:W-:Y:S01]  /*6c7b0*/  LEA R154, R154, UR8, 0x4 ;  /* 0x000000089a9a7c11 */ /* 0x000fe2000f8e20ff */
[----:B------:R-:W-:Y:S01]  /*6c7c0*/  ULDC.64 UR8, c[0x0][0x220] ;  /* 0x0000880000087ab9 */ /* 0x000fe20000000a00 */
[----:B------:R-:W3:Y:S04]  /*6c7d0*/  LDL.LU R160, [R1+0x400] ;  /* 0x0004000001a07983 */ /* 0x000ee80000300800 */
[----:B------:R-:W3:Y:S04]  /*6c7e0*/  LDL.LU R161, [R1+0x408] ;  /* 0x0004080001a17983 */ /* 0x000ee80000300800 */
[----:B------:R-:W3:Y:S04]  /*6c7f0*/  LDL.LU R162, [R1+0x200] ;  /* 0x0002000001a27983 */ /* 0x000ee80000300800 */
[----:B------:R-:W3:Y:S04]  /*6c800*/  LDL.LU R163, [R1+0x208] ;  /* 0x0002080001a37983 */ /* 0x000ee80000300800 */
[----:B------:R-:W1:Y:S01]  /*6c810*/  LDS.128 R164, [R154] ;  /* 0x000000009aa47984 */ /* 0x000e620000000c00 */
[----:B------:R-:W-:Y:S06]  /*6c820*/  BAR.SYNC.DEFER_BLOCKING 0x0 ;  /* 0x0000000000007b1d */ /* 0x000fec0000010000 */
[----:B-1----:R-:W-:Y:S04]  /*6c830*/  STL.64 [R1+0xe10], R164 ;  /* 0x000e10a401007387 */ /* 0x002fe80000100a00 */
[----:B------:R-:W-:Y:S04]  /*6c840*/  STL.64 [R1+0xe18], R166 ;  /* 0x000e18a601007387 */ /* 0x000fe80000100a00 */
[----:B--2---:R-:W-:Y:S01]  /*6c850*/  STSM.16.M88.4 [R156], R4 ;  /* 0x000000049c007844 */ /* 0x004fe20000000200 */
[----:B------:R-:W-:Y:S06]  /*6c860*/  BAR.SYNC.DEFER_BLOCKING 0x0 ;  /* 0x0000000000007b1d */ /* 0x000fec0000010000 */
[----:B------:R-:W1:Y:S02]  /*6c870*/  LDS.128 R4, [R154] ;  /* 0x000000009a047984 */ /* 0x000e640000000c00 */
[----:B------:R-:W-:Y:S06]  /*6c880*/  BAR.SYNC.DEFER_BLOCKING 0x0 ;  /* 0x0000000000007b1d */ /* 0x000fec0000010000 */
[----:B-1----:R1:W-:Y:S04]  /*6c890*/  STL.64 [R1+0xe00], R4 ;  /* 0x000e000401007387 */ /* 0x0023e80000100a00 */
[----:B------:R2:W-:Y:S04]  /*6c8a0*/  STL.64 [R1+0xe08], R6 ;  /* 0x000e080601007387 */ /* 0x0005e80000100a00 */
[----:B------:R-:W4:Y:S04]  /*6c8b0*/  LDL.LU R164, [R1] ;  /* 0x0000000001a47983 */ /* 0x000f280000300800 */
[----:B------:R-:W4:Y:S04]  /*6c8c0*/  LDL.LU R165, [R1+0x8] ;  /* 0x0000080001a57983 */ /* 0x000f280000300800 */
[----:B---3--:R-:W-:Y:S01]  /*6c8d0*/  STSM.16.M88.4 [R156], R160 ;  /* 0x000000a09c007844 */ /* 0x008fe20000000200 */
[----:B------:R-:W-:Y:S01]  /*6c8e0*/  BAR.SYNC.DEFER_BLOCKING 0x0 ;  /* 0x0000000000007b1d */ /* 0x000fe20000010000 */
[----:B------:R-:W-:-:S02]  /*6c8f0*/  IMAD.MOV.U32 R166, RZ, RZ, R24 ;  /* 0x000000ffffa67224 */ /* 0x000fc400078e0018 */
[----:B------:R-:W-:-:S03]  /*6c900*/  IMAD.MOV.U32 R167, RZ, RZ, R26 ;  /* 0x000000ffffa77224 */ /* 0x000fc600078e001a */
[----:B-1----:R-:W3:Y:S04]  /*6c910*/  LDL.LU R4, [R1+0xc04] ;  /* 0x000c040001047983 */ /* 0x002ee80000300800 */
[----:B------:R-:W3:Y:S04]  /*6c920*/  LDL.LU R5, [R1+0xc0c] ;  /* 0x000c0c0001057983 */ /* 0x000ee80000300800 */
[----:B--2---:R-:W3:Y:S04]  /*6c930*/  LDL.LU R6, [R1+0xa04] ;  /* 0x000a040001067983 */ /* 0x004ee80000300800 */
[----:B------:R-:W3:Y:S04]  /*6c940*/  LDL.LU R7, [R1+0xa0c] ;  /* 0x000a0c0001077983 */ /* 0x000ee80000300800 */
[----:B------:R-:W1:Y:S01]  /*6c950*/  LDS.128 R160, [R154] ;  /* 0x000000009aa07984 */ /* 0x000e620000000c00 */
[----:B------:R-:W-:Y:S06]  /*6c960*/  BAR.SYNC.DEFER_BLOCKING 0x0 ;  /* 0x0000000000007b1d */ /* 0x000fec0000010000 */
[----:B-1----:R-:W-:Y:S04]  /*6c970*/  STL.64 [R1+0xc00], R160 ;  /* 0x000c00a001007387 */ /* 0x002fe80000100a00 */
[----:B------:R-:W-:Y:S04]  /*6c980*/  STL.64 [R1+0xc08], R162 ;  /* 0x000c08a201007387 */ /* 0x000fe80000100a00 */
[----:B----4-:R-:W-:Y:S01]  /*6c990*/  STSM.16.M88.4 [R156], R164 ;  /* 0x000000a49c007844 */ /* 0x010fe20000000200 */
[----:B------:R-:W-:Y:S06]  /*6c9a0*/  BAR.SYNC.DEFER_BLOCKING 0x0 ;  /* 0x0000000000007b1d */ /* 0x000fec0000010000 */
[----:B------:R-:W1:Y:S02]  /*6c9b0*/  LDS.128 R160, [R154] ;  /* 0x000000009aa07984 */ /* 0x000e640000000c00 */
[----:B------:R-:W-:Y:S06]  /*6c9c0*/  BAR.SYNC.DEFER_BLOCKING 0x0 ;  /* 0x0000000000007b1d */ /* 0x000fec0000010000 */
[----:B-1----:R1:W-:Y:S04]  /*6c9d0*/  STL.64 [R1+0xa00], R160 ;  /* 0x000a00a001007387 */ /* 0x0023e80000100a00 */
[----:B------:R2:W-:Y:S04]  /*6c9e0*/  STL.64 [R1+0xa08], R162 ;  /* 0x000a08a201007387 */ /* 0x0005e80000100a00 */
[----:B-1----:R-:W4:Y:S04]  /*6c9f0*/  LDL.LU R160, [R1+0x804] ;  /* 0x0008040001a07983 */ /* 0x002f280000300800 */
[----:B------:R-:W4:Y:S04]  /*6ca00*/  LDL.LU R161, [R1+0x80c] ;  /* 0x00080c0001a17983 */ /* 0x000f280000300800 */
[----:B--2---:R-:W4:Y:S04]  /*6ca10*/  LDL.LU R162, [R1+0x604] ;  /* 0x0006040001a27983 */ /* 0x004f280000300800 */
[----:B------:R-:W4:Y:S04]  /*6ca20*/  LDL.LU R163, [R1+0x60c] ;  /* 0x00060c0001a37983 */ /* 0x000f280000300800 */
[----:B---3--:R1:W-:Y:S01]  /*6ca30*/  STSM.16.M88.4 [R156], R4 ;  /* 0x000000049c007844 */ /* 0x0083e20000000200 */
[----:B------:R-:W-:Y:S06]  /*6ca40*/  BAR.SYNC.DEFER_BLOCKING 0x0 ;  /* 0x0000000000007b1d */ /* 0x000fec0000010000 */
[----:B-1----:R-:W2:Y:S04]  /*6ca50*/  LDL.LU R4, [R1+0x404] ;  /* 0x0004040001047983 */ /* 0x002ea80000300800 */
[----:B------:R-:W2:Y:S04]  /*6ca60*/  LDL.LU R5, [R1+0x40c] ;  /* 0x00040c0001057983 */ /* 0x000ea80000300800 */
[----:B------:R-:W2:Y:S04]  /*6ca70*/  LDL.LU R6, [R1+0x204] ;  /* 0x0002040001067983 */ /* 0x000ea80000300800 */
[----:B------:R-:W1:Y:S01]  /*6ca80*/  LDS.128 R164, [R154] ;  /* 0x000000009aa47984 */ /* 0x000e620000000c00 */
[----:B------:R-:W-:Y:S06]  /*6ca90*/  BAR.SYNC.DEFER_BLOCKING 0x0 ;  /* 0x0000000000007b1d */ /* 0x000fec0000010000 */
[----:B------:R-:W2:Y:S04]  /*6caa0*/  LDL.LU R7, [R1+0x20c] ;  /* 0x00020c0001077983 */ /* 0x000ea80000300800 */
        /* <DEDUP_REMOVED lines=10> */
[----:B--2---:R1:W-:Y:S01]  /*6cb50*/  STSM.16.M88.4 [R156], R4 ;  /* 0x000000049c007844 */ /* 0x0043e20000000200 */
[----:B------:R-:W-:Y:S01]  /*6cb60*/  BAR.SYNC.DEFER_BLOCKING 0x0 ;  /* 0x0000000000007b1d */ /* 0x000fe20000010000 */
[----:B---3--:R-:W-:Y:S01]  /*6cb70*/  MOV R162, R25 ;  /* 0x0000001900a27202 */ /* 0x008fe20000000f00 */
[----:B------:R-:W-:Y:S01]  /*6cb80*/  IMAD.MOV.U32 R163, RZ, RZ, R27 ;  /* 0x000000ffffa37224 */ /* 0x000fe200078e001b */
[----:B------:R-:W-:-:S03]  /*6cb90*/  ISETP.GE.AND P1, PT, R2, UR5, PT ;  /* 0x0000000502007c0c */ /* 0x000fc6000bf26270 */
[----:B-1----:R-:W2:Y:S04]  /*6cba0*/  LDL.LU R4, [R1+0xc10] ;  /* 0x000c100001047983 */ /* 0x002ea80000300800 */
[----:B------:R-:W1:Y:S01]  /*6cbb0*/  LDS.128 R164, [R154] ;  /* 0x000000009aa47984 */ /* 0x000e620000000c00 */
[----:B------:R-:W-:Y:S01]  /*6cbc0*/  IMAD R2, R152, UR50, RZ ;  /* 0x0000003298027c24 */ /* 0x000fe2000f8e02ff */
[----:B------:R-:W3:Y:S01]  /*6cbd0*/  LDC R27, c[0x0][0x244] ;  /* 0x00009100ff1b7b82 */ /* 0x000ee20000000800 */
[----:B------:R-:W-:-:S07]  /*6cbe0*/  ISETP.GE.AND P0, PT, R3, UR7, PT ;  /* 0x0000000703007c0c */ /* 0x000fce000bf06270 */
[----:B------:R-:W-:Y:S01]  /*6cbf0*/  BAR.SYNC.DEFER_BLOCKING 0x0 ;  /* 0x0000000000007b1d */ /* 0x000fe20000010000 */
[----:B------:R-:W-:Y:S02]  /*6cc00*/  LOP3.LUT R23, R23, 0xffffdfff, RZ, 0xc0, !PT ;  /* 0xffffdfff17177812 */ /* 0x000fe400078ec0ff */
[----:B------:R-:W-:-:S03]  /*6cc10*/  LOP3.LUT R22, R22, 0x7fffffff, RZ, 0xc0, !PT ;  /* 0x7fffffff16167812 */ /* 0x000fc600078ec0ff */
[----:B------:R-:W-:Y:S01]  /*6cc20*/  ULDC UR5, c[0x0][0x22c] ;  /* 0x00008b0000057ab9 */ /* 0x000fe20000000800 */
[----:B------:R-:W-:Y:S01]  /*6cc30*/  ULDC UR7, c[0x0][0x228] ;  /* 0x00008a0000077ab9 */ /* 0x000fe20000000800 */
[----:B------:R-:W2:Y:S04]  /*6cc40*/  LDL.LU R5, [R1+0xc18] ;  /* 0x000c180001057983 */ /* 0x000ea80000300800 */
[----:B------:R-:W2:Y:S04]  /*6cc50*/  LDL.LU R6, [R1+0xa10] ;  /* 0x000a100001067983 */ /* 0x000ea80000300800 */
        /* <DEDUP_REMOVED lines=9> */
[----:B-1----:R-:W3:Y:S04]  /*6ccf0*/  LDL.LU R160, [R1+0x810] ;  /* 0x0008100001a07983 */ /* 0x002ee80000300800 */
[----:B------:R-:W3:Y:S04]  /*6cd00*/  LDL.LU R161, [R1+0x818] ;  /* 0x0008180001a17983 */ /* 0x000ee80000300800 */
[----:B----4-:R-:W3:Y:S04]  /*6cd10*/  LDL.LU R162, [R1+0x610] ;  /* 0x0006100001a27983 */ /* 0x010ee80000300800 */
[----:B------:R-:W3:Y:S04]  /*6cd20*/  LDL.LU R163, [R1+0x618] ;  /* 0x0006180001a37983 */ /* 0x000ee80000300800 */
[----:B--2---:R1:W-:Y:S01]  /*6cd30*/  STSM.16.M88.4 [R156], R4 ;  /* 0x000000049c007844 */ /* 0x0043e20000000200 */
        /* <DEDUP_REMOVED lines=9> */
[----:B---3--:R-:W-:Y:S01]  /*6cdd0*/  STSM.16.M88.4 [R156], R160 ;  /* 0x000000a09c007844 */ /* 0x008fe20000000200 */
        /* <DEDUP_REMOVED lines=9> */
[----:B---3--:R-:W-:-:S02]  /*6ce70*/  IMAD.MOV.U32 R162, RZ, RZ, R28 ;  /* 0x000000ffffa27224 */ /* 0x008fc400078e001c */
[----:B------:R-:W-:-:S03]  /*6ce80*/  IMAD.MOV.U32 R163, RZ, RZ, R30 ;  /* 0x000000ffffa37224 */ /* 0x000fc600078e001e */
        /* <DEDUP_REMOVED lines=16> */
[----:B---3--:R-:W4:Y:S04]  /*6cf90*/  LDL.LU R162, [R1+0x614] ;  /* 0x0006140001a27983 */ /* 0x008f280000300800 */
[----:B------:R-:W4:Y:S04]  /*6cfa0*/  LDL.LU R163, [R1+0x61c] ;  /* 0x00061c0001a37983 */ /* 0x000f280000300800 */
        /* <DEDUP_REMOVED lines=19> */
[----:B---3--:R-:W-:Y:S01]  /*6d0e0*/  MOV R162, R29 ;  /* 0x0000001d00a27202 */ /* 0x008fe20000000f00 */
[----:B------:R-:W-:Y:S01]  /*6d0f0*/  IMAD.MOV.U32 R163, RZ, RZ, R31 ;  /* 0x000000ffffa37224 */ /* 0x000fe200078e001f */
        /* <DEDUP_REMOVED lines=160> */
[----:B------:R-:W-:-:S04]  /*6db00*/  IMAD.MOV.U32 R31, RZ, RZ, R39 ;  /* 0x000000ffff1f7224 */ /* 0x000fc800078e0027 */
        /* <DEDUP_REMOVED lines=1073> */
[----:B------:R-:W-:Y:S04]  /*71e20*/  STL.64 [R1+0xd08], R30 ;  /* 0x000d081e01007387 */ /* 0x000fe80000100a00 */
[----:B-1----:R-:W3:Y:S04]  /*71e30*/  LDL.LU R28, [R1+0x110] ;  /* 0x00011000011c7983 */ /* 0x002ee80000300800 */
[----:B------:R-:W3:Y:S04]  /*71e40*/  LDL.LU R29, [R1+0x118] ;  /* 0x00011800011d7983 */ /* 0x000ee80000300800 */
[----:B--2---:R1:W-:Y:S01]  /*71e50*/  STSM.16.M88.4 [R156], R4 ;  /* 0x000000049c007844 */ /* 0x0043e20000000200 */
[----:B------:R-:W-:Y:S06]  /*71e60*/  BAR.SYNC.DEFER_BLOCKING 0x0 ;  /* 0x0000000000007b1d */ /* 0x000fec0000010000 */
[----:B-1----:R-:W2:Y:S04]  /*71e70*/  LDL.LU R4, [R1+0xd14] ;  /* 0x000d140001047983 */ /* 0x002ea80000300800 */
[----:B------:R-:W2:Y:S04]  /*71e80*/  LDL.LU R5, [R1+0xd1c] ;  /* 0x000d1c0001057983 */ /* 0x000ea80000300800 */
[----:B------:R-:W2:Y:S04]  /*71e90*/  LDL.LU R6, [R1+0xb14] ;  /* 0x000b140001067983 */ /* 0x000ea80000300800 */
[----:B------:R-:W2:Y:S04]  /*71ea0*/  LDL.LU R7, [R1+0xb1c] ;  /* 0x000b1c0001077983 */ /* 0x000ea80000300800 */
[----:B------:R-:W1:Y:S01]  /*71eb0*/  LDS.128 R32, [R154] ;  /* 0x000000009a207984 */ /* 0x000e620000000c00 */
[----:B------:R-:W-:-:S02]  /*71ec0*/  IMAD.MOV.U32 R30, RZ, RZ, R92 ;  /* 0x000000ffff1e7224 */ /* 0x000fc400078e005c */
[----:B------:R-:W-:Y:S01]  /*71ed0*/  IMAD.MOV.U32 R31, RZ, RZ, R94 ;  /* 0x000000ffff1f7224 */ /* 0x000fe200078e005e */
[----:B------:R-:W-:Y:S06]  /*71ee0*/  BAR.SYNC.DEFER_BLOCKING 0x0 ;  /* 0x0000000000007b1d */ /* 0x000fec0000010000 */
        /* <DEDUP_REMOVED lines=17> */
[----:B------:R-:W2:Y:S04]  /*72000*/  LDL.LU R7, [R1+0x31c] ;  /* 0x00031c0001077983 */ /* 0x000ea80000300800 */
        /* <DEDUP_REMOVED lines=19> */
[----:B------:R-:W-:Y:S01]  /*72140*/  MOV R30, R93 ;  /* 0x0000005d001e7202 */ /* 0x000fe20000000f00 */
        /* <DEDUP_REMOVED lines=28> */
[----:B--2---:R2:W-:Y:S04]  /*72310*/  STSM.16.M88.4 [R156], R4 ;  /* 0x000000049c007844 */ /* 0x0045e80000000200 */
[----:B-1----:R-:W-:Y:S04]  /*72320*/  STL.64 [R1+0xf90], R28 ;  /* 0x000f901c01007387 */ /* 0x002fe80000100a00 */
[----:B------:R-:W-:Y:S04]  /*72330*/  STL.64 [R1+0xf98], R30 ;  /* 0x000f981e01007387 */ /* 0x000fe80000100a00 */
[----:B--2---:R-:W2:Y:S04]  /*72340*/  LDL.LU R4, [R1+0x120] ;  /* 0x0001200001047983 */ /* 0x004ea80000300800 */
[----:B------:R-:W2:Y:S01]  /*72350*/  LDL.LU R5, [R1+0x128] ;  /* 0x0001280001057983 */ /* 0x000ea20000300800 */
[----:B------:R-:W-:Y:S06]  /*72360*/  BAR.SYNC.DEFER_BLOCKING 0x0 ;  /* 0x0000000000007b1d */ /* 0x000fec0000010000 */
[----:B------:R-:W1:Y:S01]  /*72370*/  LDS.128 R28, [R154] ;  /* 0x000000009a1c7984 */ /* 0x000e620000000c00 */
[----:B------:R-:W-:-:S02]  /*72380*/  IMAD.MOV.U32 R6, RZ, RZ, R96 ;  /* 0x000000ffff067224 */ /* 0x000fc400078e0060 */
[----:B------:R-:W-:Y:S01]  /*72390*/  IMAD.MOV.U32 R7, RZ, RZ, R98 ;  /* 0x000000ffff077224 */ /* 0x000fe200078e0062 */
[----:B------:R-:W-:Y:S06]  /*723a0*/  BAR.SYNC.DEFER_BLOCKING 0x0 ;  /* 0x0000000000007b1d */ /* 0x000fec0000010000 */
[----:B-1----:R-:W-:Y:S04]  /*723b0*/  STL.64 [R1+0xd10], R28 ;  /* 0x000d101c01007387 */ /* 0x002fe80000100a00 */
[----:B------:R-:W-:Y:S04]  /*723c0*/  STL.64 [R1+0xd18], R30 ;  /* 0x000d181e01007387 */ /* 0x000fe80000100a00 */
[----:B--2---:R1:W-:Y:S01]  /*723d0*/  STSM.16.M88.4 [R156], R4 ;  /* 0x000000049c007844 */ /* 0x0043e20000000200 */
[----:B------:R-:W-:Y:S06]  /*723e0*/  BAR.SYNC.DEFER_BLOCKING 0x0 ;  /* 0x0000000000007b1d */ /* 0x000fec0000010000 */
[----:B-1----:R-:W2:Y:S04]  /*723f0*/  LDL.LU R4, [R1+0xd24] ;  /* 0x000d240001047983 */ /* 0x002ea80000300800 */
[----:B------:R-:W2:Y:S04]  /*72400*/  LDL.LU R5, [R1+0xd2c] ;  /* 0x000d2c0001057983 */ /* 0x000ea80000300800 */
[----:B------:R-:W2:Y:S04]  /*72410*/  LDL.LU R6, [R1+0xb24] ;  /* 0x000b240001067983 */ /* 0x000ea80000300800 */
[----:B------:R1:W-:Y:S04]  /*72420*/  STL [R1+0x1400], R2 ;  /* 0x0014000201007387 */ /* 0x0003e80000100800 */
[----:B------:R-:W2:Y:S04]  /*72430*/  LDL.LU R7, [R1+0xb2c] ;  /* 0x000b2c0001077983 */ /* 0x000ea80000300800 */
[----:B------:R-:W3:Y:S01]  /*72440*/  LDS.128 R28, [R154] ;  /* 0x000000009a1c7984 */ /* 0x000ee20000000c00 */
[----:B------:R-:W-:Y:S01]  /*72450*/  BAR.SYNC.DEFER_BLOCKING 0x0 ;  /* 0x0000000000007b1d */ /* 0x000fe20000010000 */
[----:B-1----:R-:W-:-:S05]  /*72460*/  IADD3 R2, R2, UR50, RZ ;  /* 0x0000003202027c10 */ /* 0x002fca000fffe0ff */
[----:B------:R-:W-:Y:S04]  /*72470*/  STL [R1+0x13f8], R2 ;  /* 0x0013f80201007387 */ /* 0x000fe80000100800 */
[----:B---3--:R-:W-:Y:S04]  /*72480*/  STL.64 [R1+0x910], R28 ;  /* 0x0009101c01007387 */ /* 0x008fe80000100a00 */
[----:B------:R-:W-:Y:S04]  /*72490*/  STL.64 [R1+0x918], R30 ;  /* 0x0009181e01007387 */ /* 0x000fe80000100a00 */
[----:B--2---:R1:W-:Y:S01]  /*724a0*/  STSM.16.M88.4 [R156], R4 ;  /* 0x000000049c007844 */ /* 0x0043e20000000200 */
[----:B------:R-:W-:Y:S06]  /*724b0*/  BAR.SYNC.DEFER_BLOCKING 0x0 ;  /* 0x0000000000007b1d */ /* 0x000fec0000010000 */
[----:B-1----:R-:W2:Y:S04]  /*724c0*/  LDL.LU R4, [R1+0x924] ;  /* 0x0009240001047983 */ /* 0x002ea80000300800 */
[----:B------:R-:W2:Y:S04]  /*724d0*/  LDL.LU R5, [R1+0x92c] ;  /* 0x00092c0001057983 */ /* 0x000ea80000300800 */
[----:B------:R-:W2:Y:S04]  /*724e0*/  LDL.LU R6, [R1+0x724] ;  /* 0x0007240001067983 */ /* 0x000ea80000300800 */
[----:B------:R-:W2:Y:S04]  /*724f0*/  LDL.LU R7, [R1+0x72c] ;  /* 0x00072c0001077983 */ /* 0x000ea80000300800 */
[----:B------:R-:W1:Y:S01]  /*72500*/  LDS.128 R28, [R154] ;  /* 0x000000009a1c7984 */ /* 0x000e620000000c00 */
[----:B------:R-:W-:Y:S01]  /*72510*/  BAR.SYNC.DEFER_BLOCKING 0x0 ;  /* 0x0000000000007b1d */ /* 0x000fe20000010000 */
[----:B------:R-:W-:-:S05]  /*72520*/  VIADD R2, R2, UR50 ;  /* 0x0000003202027c36 */ /* 0x000fca0008000000 */
[----:B------:R3:W-:Y:S02]  /*72530*/  STL [R1+0x12a4], R2 ;  /* 0x0012a40201007387 */ /* 0x0007e40000100800 */
[----:B---3--:R-:W-:-:S05]  /*72540*/  VIADD R2, R2, UR50 ;  /* 0x0000003202027c36 */ /* 0x008fca0008000000 */
[----:B------:R-:W-:Y:S04]  /*72550*/  STL [R1+0x11bc], R2 ;  /* 0x0011bc0201007387 */ /* 0x000fe80000100800 */
[----:B-1----:R-:W-:Y:S04]  /*72560*/  STL.64 [R1+0x720], R28 ;  /* 0x0007201c01007387 */ /* 0x002fe80000100a00 */
        /* <DEDUP_REMOVED lines=10> */
[----:B------:R-:W-:Y:S04]  /*72610*/  STL [R1+0x10fc], R2 ;  /* 0x0010fc0201007387 */ /* 0x000fe80000100800 */
[----:B-1----:R-:W-:Y:S04]  /*72620*/  STL.64 [R1+0x520], R28 ;  /* 0x0005201c01007387 */ /* 0x002fe80000100a00 */
[----:B------:R-:W-:Y:S04]  /*72630*/  STL.64 [R1+0x528], R30 ;  /* 0x0005281e01007387 */ /* 0x000fe80000100a00 */
[----:B--2---:R1:W-:Y:S01]  /*72640*/  STSM.16.M88.4 [R156], R4 ;  /* 0x000000049c007844 */ /* 0x0043e20000000200 */
[----:B------:R-:W-:Y:S06]  /*72650*/  BAR.SYNC.DEFER_BLOCKING 0x0 ;  /* 0x0000000000007b1d */ /* 0x000fec0000010000 */
[----:B-1----:R-:W2:Y:S04]  /*72660*/  LDL.LU R4, [R1+0x124] ;  /* 0x0001240001047983 */ /* 0x002ea80000300800 */
[----:B------:R-:W2:Y:S04]  /*72670*/  LDL.LU R5, [R1+0x12c] ;  /* 0x00012c0001057983 */ /* 0x000ea80000300800 */
        /* <DEDUP_REMOVED lines=13> */
[----:B------:R-:W-:Y:S01]  /*72750*/  IADD3 R25, R2, UR50, RZ ;  /* 0x0000003202197c10 */ /* 0x000fe2000fffe0ff */
[----:B------:R-:W-:Y:S04]  /*72760*/  BAR.SYNC.DEFER_BLOCKING 0x0 ;  /* 0x0000000000007b1d */ /* 0x000fe80000010000 */
[----:B------:R-:W-:-:S05]  /*72770*/  VIADD R159, R25, UR50 ;  /* 0x00000032199f7c36 */ /* 0x000fca0008000000 */
[----:B------:R-:W-:-:S05]  /*72780*/  IADD3 R252, R159, UR50, RZ ;  /* 0x000000329ffc7c10 */ /* 0x000fca000fffe0ff */
        /* <DEDUP_REMOVED lines=16> */
[----:B---3--:R-:W-:-:S05]  /*72890*/  IADD3 R2, R2, UR50, RZ ;  /* 0x0000003202027c10 */ /* 0x008fca000fffe0ff */
        /* <DEDUP_REMOVED lines=22> */
[----:B------:R-:W-:Y:S01]  /*72a00*/  VIADD R2, R2, UR50 ;  /* 0x0000003202027c36 */ /* 0x000fe20008000000 */
[----:B------:R-:W-:Y:S01]  /*72a10*/  MOV R6, R100 ;  /* 0x0000006400067202 */ /* 0x000fe20000000f00 */
[----:B------:R-:W-:Y:S01]  /*72a20*/  IMAD.MOV.U32 R7, RZ, RZ, R102 ;  /* 0x000000ffff077224 */ /* 0x000fe200078e0066 */
[----:B------:R-:W-:Y:S06]  /*72a30*/  BAR.SYNC.DEFER_BLOCKING 0x0 ;  /* 0x0000000000007b1d */ /* 0x000fec0000010000 */
        /* <DEDUP_REMOVED lines=52> */
[----:B------:R-:W-:-:S02]  /*72d80*/  VIADD R2, R2, UR50 ;  /* 0x0000003202027c36 */ /* 0x000fc40008000000 */
[----:B------:R-:W-:-:S03]  /*72d90*/  IMAD.MOV.U32 R6, RZ, RZ, R101 ;  /* 0x000000ffff067224 */ /* 0x000fc600078e0065 */
[----:B------:R3:W-:Y:S01]  /*72da0*/  STL [R1+0x1048], R2 ;  /* 0x0010480201007387 */ /* 0x0007e20000100800 */
[----:B------:R-:W-:Y:S01]  /*72db0*/  IMAD.MOV.U32 R7, RZ, RZ, R103 ;  /* 0x000000ffff077224 */ /* 0x000fe200078e0067 */
[----:B------:R-:W-:Y:S01]  /*72dc0*/  BAR.SYNC.DEFER_BLOCKING 0x0 ;  /* 0x0000000000007b1d */ /* 0x000fe20000010000 */
        /* <DEDUP_REMOVED lines=362> */
[----:B------:R-:W-:-:S05]  /*74470*/  IADD3 R2, R2, UR50, RZ ;  /* 0x0000003202027c10 */ /* 0x000fca000fffe0ff */
        /* <DEDUP_REMOVED lines=13> */
[----:B------:R-:W-:-:S02]  /*74550*/  IMAD R3, R153, R27, RZ ;  /* 0x0000001b99037224 */ /* 0x000fc400078e02ff */
[----:B------:R-:W-:Y:S02]  /*74560*/  VIADD R2, R2, UR50 ;  /* 0x0000003202027c36 */ /* 0x000fe40008000000 */
[----:B------:R-:W-:-:S03]  /*74570*/  IMAD R26, R27, 0x80, R3 ;  /* 0x000000801b1a7824 */ /* 0x000fc600078e0203 */
[----:B------:R3:W-:Y:S02]  /*74580*/  STL [R1+0x1124], R2 ;  /* 0x0011240201007387 */ /* 0x0007e40000100800 */
[----:B---3--:R-:W-:-:S05]  /*74590*/  IADD3 R2, R2, UR50, RZ ;  /* 0x0000003202027c10 */ /* 0x008fca000fffe0ff */
[----:B------:R3:W-:Y:S01]  /*745a0*/  STL [R1+0x1128], R2 ;  /* 0x0011280201007387 */ /* 0x0007e20000100800 */
[----:B------:R-:W-:Y:S01]  /*745b0*/  VIADD R8, R2, UR50 ;  /* 0x0000003202087c36 */ /* 0x000fe20008000000 */
[----:B---3--:R-:W-:-:S04]  /*745c0*/  LEA R2, P2, R3, UR8, 0x2 ;  /* 0x0000000803027c11 */ /* 0x008fc8000f8410ff */
[----:B------:R-:W-:Y:S02]  /*745d0*/  LEA.HI.X.SX32 R3, R3, UR9, 0x2, P2 ;  /* 0x0000000903037c11 */ /* 0x000fe400090f16ff */
[----:B------:R-:W-:Y:S01]  /*745e0*/  ISETP.LT.AND P2, PT, R157, UR43, !P1 ;  /* 0x0000002b9d007c0c */ /* 0x000fe2000cf41270 */
[C---:B------:R-:W-:Y:S01]  /*745f0*/  IMAD R9, R27.reuse, 0x80, R26 ;  /* 0x000000801b097824 */ /* 0x040fe200078e021a */
[----:B-1----:R1:W-:Y:S01]  /*74600*/  STL.64 [R1+0xb60], R28 ;  /* 0x000b601c01007387 */ /* 0x0023e20000100a00 */
[C---:B------:R-:W-:Y:S01]  /*74610*/  VIADD R32, R152.reuse, 0x79 ;  /* 0x0000007998207836 */ /* 0x040fe20000000000 */
[C---:B------:R-:W-:Y:S01]  /*74620*/  IADD3 R33, R152.reuse, 0x78, RZ ;  /* 0x0000007898217810 */ /* 0x040fe20007ffe0ff */
[----:B------:R-:W-:Y:S01]  /*74630*/  IMAD R27, R27, 0x80, R9 ;  /* 0x000000801b1b7824 */ /* 0x000fe200078e0209 */
[----:B------:R-:W-:Y:S01]  /*74640*/  STL.64 [R1+0xb68], R30 ;  /* 0x000b681e01007387 */ /* 0x000fe20000100a00 */
[----:B------:R-:W-:Y:S01]  /*74650*/  VIADD R35, R152, 0x76 ;  /* 0x0000007698237836 */ /* 0x000fe20000000000 */
[----:B------:R-:W-:Y:S01]  /*74660*/  LOP3.LUT R21, R21, 0x7fffffff, RZ, 0xc0, !PT ;  /* 0x7fffffff15157812 */ /* 0x000fe200078ec0ff */
[----:B------:R-:W-:Y:S01]  /*74670*/  ULDC UR43, c[0x0][0x228] ;  /* 0x00008a00002b7ab9 */ /* 0x000fe20000000800 */
[----:B------:R3:W-:Y:S01]  /*74680*/  STL [R1+0x112c], R8 ;  /* 0x00112c0801007387 */ /* 0x0007e20000100800 */
[----:B-1----:R-:W-:Y:S01]  /*74690*/  VIADD R28, R8, UR50 ;  /* 0x00000032081c7c36 */ /* 0x002fe20008000000 */
[----:B---3--:R-:W-:-:S04]  /*746a0*/  LEA R8, P5, R27, UR8, 0x2 ;  /* 0x000000081b087c11 */ /* 0x008fc8000f8a10ff */
[----:B------:R1:W-:Y:S02]  /*746b0*/  STL [R1+0x1130], R28 ;  /* 0x0011301c01007387 */ /* 0x0003e40000100800 */
[----:B-1----:R-:W-:-:S05]  /*746c0*/  IADD3 R28, R28, UR50, RZ ;  /* 0x000000321c1c7c10 */ /* 0x002fca000fffe0ff */
[----:B------:R1:W-:Y:S02]  /*746d0*/  STL [R1+0x1134], R28 ;  /* 0x0011341c01007387 */ /* 0x0003e40000100800 */
[----:B-1----:R-:W-:-:S04]  /*746e0*/  VIADD R28, R28, UR50 ;  /* 0x000000321c1c7c36 */ /* 0x002fc80008000000 */
[----:B------:R-:W-:Y:S01]  /*746f0*/  VIADD R31, R28, UR50 ;  /* 0x000000321c1f7c36 */ /* 0x000fe20008000000 */
[----:B------:R1:W-:Y:S02]  /*74700*/  STL [R1+0x1138], R28 ;  /* 0x0011381c01007387 */ /* 0x0003e40000100800 */
[----:B-1----:R-:W-:Y:S02]  /*74710*/  VIADD R28, R152, 0x7d ;  /* 0x0000007d981c7836 */ /* 0x002fe40000000000 */
[----:B--2---:R1:W-:Y:S02]  /*74720*/  STSM.16.M88.4 [R156], R4 ;  /* 0x000000049c007844 */ /* 0x0043e40000000200 */
[----:B-1----:R-:W-:-:S04]  /*74730*/  LEA R4, P3, R26, UR8, 0x2 ;  /* 0x000000081a047c11 */ /* 0x002fc8000f8610ff */
[----:B------:R-:W-:Y:S02]  /*74740*/  LEA.HI.X.SX32 R5, R26, UR9, 0x2, P3 ;  /* 0x000000091a057c11 */ /* 0x000fe400098f16ff */
[----:B------:R-:W-:Y:S02]  /*74750*/  ISETP.LT.AND P3, PT, R158, UR45, !P1 ;  /* 0x0000002d9e007c0c */ /* 0x000fe4000cf61270 */
[----:B------:R-:W-:Y:S01]  /*74760*/  LEA R6, P4, R9, UR8, 0x2 ;  /* 0x0000000809067c11 */ /* 0x000fe2000f8810ff */
[C---:B------:R-:W-:Y:S01]  /*74770*/  VIADD R26, R152.reuse, 0x7f ;  /* 0x0000007f981a7836 */ /* 0x040fe20000000000 */
[----:B------:R-:W-:Y:S01]  /*74780*/  ULDC UR8, c[0x0][0x228] ;  /* 0x00008a0000087ab9 */ /* 0x000fe20000000800 */
[C---:B------:R-:W-:Y:S01]  /*74790*/  VIADD R29, R152.reuse, 0x7c ;  /* 0x0000007c981d7836 */ /* 0x040fe20000000000 */
[C---:B------:R-:W-:Y:S01]  /*747a0*/  IADD3 R30, R152.reuse, 0x7b, RZ ;  /* 0x0000007b981e7810 */ /* 0x040fe20007ffe0ff */
[----:B------:R1:W-:Y:S01]  /*747b0*/  STL [R1+0x113c], R31 ;  /* 0x00113c1f01007387 */ /* 0x0003e20000100800 */
[----:B------:R-:W-:Y:S01]  /*747c0*/  VIADD R34, R31, UR50 ;  /* 0x000000321f227c36 */ /* 0x000fe20008000000 */
[----:B------:R-:W-:Y:S01]  /*747d0*/  IADD3 R36, R152, 0x75, RZ ;  /* 0x0000007598247810 */ /* 0x000fe20007ffe0ff */
[----:B------:R-:W-:-:S03]  /*747e0*/  ULDC UR45, c[0x0][0x228] ;  /* 0x00008a00002d7ab9 */ /* 0x000fc60000000800 */
[----:B------:R-:W-:-:S04]  /*747f0*/  @P3 LOP3.LUT R23, R23, 0x2000, RZ, 0xfc, !PT ;  /* 0x0000200017173812 */ /* 0x000fc800078efcff */
[----:B------:R-:W-:-:S04]  /*74800*/  LOP3.LUT R23, R23, 0xffffefff, RZ, 0xc0, !PT ;  /* 0xffffefff17177812 */ /* 0x000fc800078ec0ff */
[----:B------:R-:W-:Y:S02]  /*74810*/  @P2 LOP3.LUT R23, R23, 0x1000, RZ, 0xfc, !PT ;  /* 0x0000100017172812 */ /* 0x000fe400078efcff */
[----:B------:R-:W-:Y:S02]  /*74820*/  ISETP.LT.AND P2, PT, R155, UR44, !P1 ;  /* 0x0000002c9b007c0c */ /* 0x000fe4000cf41270 */
[----:B------:R-:W-:Y:S01]  /*74830*/  LEA.HI.X.SX32 R7, R9, UR9, 0x2, P4 ;  /* 0x0000000909077c11 */ /* 0x000fe2000a0f16ff */
[----:B-1----:R-:W-:Y:S01]  /*74840*/  VIADD R31, R152, 0x7a ;  /* 0x0000007a981f7836 */ /* 0x002fe20000000000 */
[----:B------:R-:W-:Y:S01]  /*74850*/  LOP3.LUT R23, R23, 0xfffff7ff, RZ, 0xc0, !PT ;  /* 0xfffff7ff17177812 */ /* 0x000fe200078ec0ff */
[----:B------:R1:W-:Y:S01]  /*74860*/  STL [R1+0x1140], R34 ;  /* 0x0011402201007387 */ /* 0x0003e20000100800 */
[----:B------:R-:W-:Y:S01]  /*74870*/  VIADD R37, R34, UR50 ;  /* 0x0000003222257c36 */ /* 0x000fe20008000000 */
[----:B------:R-:W-:-:S06]  /*74880*/  ULDC UR44, c[0x0][0x228] ;  /* 0x00008a00002c7ab9 */ /* 0x000fcc0000000800 */
[----:B------:R-:W-:Y:S02]  /*74890*/  @P2 LOP3.LUT R23, R23, 0x800, RZ, 0xfc, !PT ;  /* 0x0000080017172812 */ /* 0x000fe400078efcff */
[----:B------:R-:W-:Y:S02]  /*748a0*/  ISETP.LT.AND P2, PT, R153, UR40, !P1 ;  /* 0x0000002899007c0c */ /* 0x000fe4000cf41270 */
[----:B------:R-:W-:Y:S01]  /*748b0*/  LEA.HI.X.SX32 R9, R27, UR9, 0x2, P5 ;  /* 0x000000091b097c11 */ /* 0x000fe2000a8f16ff */
[----:B------:R-:W-:Y:S01]  /*748c0*/  ULDC UR9, c[0x0][0x22c] ;  /* 0x00008b0000097ab9 */ /* 0x000fe20000000800 */
[----:B------:R-:W-:Y:S01]  /*748d0*/  ISETP.LT.AND P1, PT, R158, UR41, !P0 ;  /* 0x000000299e007c0c */ /* 0x000fe2000c721270 */
[C---:B-1----:R-:W-:Y:S01]  /*748e0*/  VIADD R34, R152.reuse, 0x77 ;  /* 0x0000007798227836 */ /* 0x042fe20000000000 */
[----:B------:R-:W-:Y:S01]  /*748f0*/  LOP3.LUT R23, R23, 0xfffffbff, RZ, 0xc0, !PT ;  /* 0xfffffbff17177812 */ /* 0x000fe200078ec0ff */
[----:B------:R1:W-:Y:S01]  /*74900*/  STL [R1+0x1144], R37 ;  /* 0x0011442501007387 */ /* 0x0003e20000100800 */
[C---:B------:R-:W-:Y:S01]  /*74910*/  IADD3 R27, R152.reuse, 0x7e, RZ ;  /* 0x0000007e981b7810 */ /* 0x040fe20007ffe0ff */
[----:B------:R-:W-:Y:S01]  /*74920*/  VIADD R40, R37, UR50 ;  /* 0x0000003225287c36 */ /* 0x000fe20008000000 */
[----:B------:R-:W-:Y:S01]  /*74930*/  ULDC UR40, c[0x0][0x228] ;  /* 0x00008a0000287ab9 */ /* 0x000fe20000000800 */
[----:B------:R-:W-:Y:S01]  /*74940*/  VIADD R38, R152, 0x73 ;  /* 0x0000007398267836 */ /* 0x000fe20000000000 */
[----:B------:R-:W-:Y:S01]  /*74950*/  ULDC UR41, c[0x0][0x228] ;  /* 0x00008a0000297ab9 */ /* 0x000fe20000000800 */
[----:B------:R-:W-:-:S04]  /*74960*/  @P2 LOP3.LUT R23, R23, 0x400, RZ, 0xfc, !PT ;  /* 0x0000040017172812 */ /* 0x000fc800078efcff */
[----:B------:R-:W-:-:S04]  /*74970*/  LOP3.LUT R23, R23, 0xfffffdff, RZ, 0xc0, !PT ;  /* 0xfffffdff17177812 */ /* 0x000fc800078ec0ff */
[----:B------:R-:W-:Y:S02]  /*74980*/  @P1 LOP3.LUT R23, R23, 0x200, RZ, 0xfc, !PT ;  /* 0x0000020017171812 */ /* 0x000fe400078efcff */
[----:B------:R-:W-:Y:S01]  /*74990*/  ISETP.LT.AND P1, PT, R157, UR42, !P0 ;  /* 0x0000002a9d007c0c */ /* 0x000fe2000c721270 */
[----:B-1----:R-:W-:Y:S01]  /*749a0*/  VIADD R37, R152, 0x74 ;  /* 0x0000007498257836 */ /* 0x002fe20000000000 */
[----:B------:R-:W-:Y:S01]  /*749b0*/  LOP3.LUT R23, R23, 0xfffffeff, RZ, 0xc0, !PT ;  /* 0xfffffeff17177812 */ /* 0x000fe200078ec0ff */
[----:B------:R-:W-:-:S10]  /*749c0*/  ULDC UR42, c[0x0][0x228] ;  /* 0x00008a00002a7ab9 */ /* 0x000fd40000000800 */
[----:B------:R-:W-:Y:S02]  /*749d0*/  @P1 LOP3.LUT R23, R23, 0x100, RZ, 0xfc, !PT ;  /* 0x0000010017171812 */ /* 0x000fe400078efcff */
[----:B------:R-:W-:Y:S01]  /*749e0*/  ISETP.LT.AND P1, PT, R155, UR39, !P0 ;  /* 0x000000279b007c0c */ /* 0x000fe2000c721270 */
[----:B------:R-:W-:Y:S01]  /*749f0*/  ULDC UR39, c[0x0][0x228] ;  /* 0x00008a0000277ab9 */ /* 0x000fe20000000800 */
[----:B------:R-:W-:Y:S01]  /*74a00*/  ISETP.LT.AND P0, PT, R153, UR38, !P0 ;  /* 0x0000002699007c0c */ /* 0x000fe2000c701270 */
[----:B------:R-:W-:Y:S01]  /*74a10*/  ULDC UR38, c[0x0][0x228] ;  /* 0x00008a0000267ab9 */ /* 0x000fe20000000800 */
[----:B------:R-:W-:-:S09]  /*74a20*/  LOP3.LUT R23, R23, 0xffffff7f, RZ, 0xc0, !PT ;  /* 0xffffff7f17177812 */ /* 0x000fd200078ec0ff */
[----:B------:R-:W-:-:S04]  /*74a30*/  @P1 LOP3.LUT R23, R23, 0x80, RZ, 0xfc, !PT ;  /* 0x0000008017171812 */ /* 0x000fc800078efcff */
[----:B------:R-:W-:-:S04]  /*74a40*/  LOP3.LUT R23, R23, 0xffffffbf, RZ, 0xc0, !PT ;  /* 0xffffffbf17177812 */ /* 0x000fc800078ec0ff */
[----:B------:R-:W-:Y:S02]  /*74a50*/  @P0 LOP3.LUT R23, R23, 0x40, RZ, 0xfc, !PT ;  /* 0x0000004017170812 */ /* 0x000fe400078efcff */
[----:B------:R-:W-:-:S04]  /*74a60*/  ISETP.GE.AND P0, PT, R26, UR9, PT ;  /* 0x000000091a007c0c */ /* 0x000fc8000bf06270 */
[----:B------:R-:W-:Y:S02]  /*74a70*/  ISETP.LT.AND P3, PT, R158, UR35, !P0 ;  /* 0x000000239e007c0c */ /* 0x000fe4000c761270 */
[----:B------:R-:W-:Y:S01]  /*74a80*/  IADD3 R39, R152, 0x72, RZ ;  /* 0x0000007298277810 */ /* 0x000fe20007ffe0ff */
[----:B------:R1:W-:Y:S01]  /*74a90*/  STL [R1+0x1148], R40 ;  /* 0x0011482801007387 */ /* 0x0003e20000100800 */
[----:B------:R-:W-:Y:S01]  /*74aa0*/  ISETP.LT.AND P2, PT, R157, UR8, !P0 ;  /* 0x000000089d007c0c */ /* 0x000fe2000c741270 */
[----:B------:R-:W-:Y:S01]  /*74ab0*/  ULDC.64 UR8, c[0x0][0x228] ;  /* 0x00008a0000087ab9 */ /* 0x000fe20000000a00 */
[----:B------:R-:W-:Y:S01]  /*74ac0*/  LOP3.LUT R23, R23, 0xffffffdf, RZ, 0xc0, !PT ;  /* 0xffffffdf17177812 */ /* 0x000fe200078ec0ff */
[----:B------:R-:W-:Y:S01]  /*74ad0*/  VIADD R43, R40, UR50 ;  /* 0x00000032282b7c36 */ /* 0x000fe20008000000 */
[----:B------:R-:W-:Y:S01]  /*74ae0*/  ISETP.LT.AND P1, PT, R155, UR37, !P0 ;  /* 0x000000259b007c0c */ /* 0x000fe2000c721270 */
[----:B------:R-:W-:Y:S01]  /*74af0*/  ULDC UR37, c[0x0][0x228] ;  /* 0x00008a0000257ab9 */ /* 0x000fe20000000800 */
[----:B------:R-:W-:Y:S01]  /*74b00*/  VIADD R41, R152, 0x70 ;  /* 0x0000007098297836 */ /* 0x000fe20000000000 */
[----:B------:R-:W-:-:S02]  /*74b10*/  ULDC UR35, c[0x0][0x228] ;  /* 0x00008a0000237ab9 */ /* 0x000fc40000000800 */
[----:B------:R-:W-:-:S04]  /*74b20*/  @P3 LOP3.LUT R23, R23, 0x20, RZ, 0xfc, !PT ;  /* 0x0000002017173812 */ /* 0x000fc800078efcff */
[----:B------:R-:W-:-:S04]  /*74b30*/  LOP3.LUT R23, R23, 0xffffffef, RZ, 0xc0, !PT ;  /* 0xffffffef17177812 */ /* 0x000fc800078ec0ff */
[----:B------:R-:W-:Y:S02]  /*74b40*/  @P2 LOP3.LUT R23, R23, 0x10, RZ, 0xfc, !PT ;  /* 0x0000001017172812 */ /* 0x000fe400078efcff */
[----:B------:R-:W-:Y:S01]  /*74b50*/  ISETP.LT.AND P0, PT, R153, UR36, !P0 ;  /* 0x0000002499007c0c */ /* 0x000fe2000c701270 */
[----:B-1----:R-:W-:Y:S01]  /*74b60*/  VIADD R40, R152, 0x71 ;  /* 0x0000007198287836 */ /* 0x002fe20000000000 */
[----:B------:R-:W-:Y:S01]  /*74b70*/  LOP3.LUT R23, R23, 0xfffffff7, RZ, 0xc0, !PT ;  /* 0xfffffff717177812 */ /* 0x000fe200078ec0ff */
[----:B------:R-:W-:-:S03]  /*74b80*/  ULDC UR36, c[0x0][0x228] ;  /* 0x00008a0000247ab9 */ /* 0x000fc60000000800 */
[----:B------:R-:W-:-:S04]  /*74b90*/  @P1 LOP3.LUT R23, R23, 0x8, RZ, 0xfc, !PT ;  /* 0x0000000817171812 */ /* 0x000fc800078efcff */
[----:B------:R-:W-:-:S04]  /*74ba0*/  LOP3.LUT R23, R23, 0xfffffffb, RZ, 0xc0, !PT ;  /* 0xfffffffb17177812 */ /* 0x000fc800078ec0ff */
[----:B------:R-:W-:Y:S02]  /*74bb0*/  @P0 LOP3.LUT R23, R23, 0x4, RZ, 0xfc, !PT ;  /* 0x0000000417170812 */ /* 0x000fe400078efcff */
[----:B------:R-:W-:-:S04]  /*74bc0*/  ISETP.GE.AND P0, PT, R27, UR9, PT ;  /* 0x000000091b007c0c */ /* 0x000fc8000bf06270 */
[----:B------:R-:W-:Y:S01]  /*74bd0*/  ISETP.LT.AND P1, PT, R155, UR33, !P0 ;  /* 0x000000219b007c0c */ /* 0x000fe2000c721270 */
[----:B------:R-:W-:Y:S01]  /*74be0*/  ULDC UR33, c[0x0][0x228] ;  /* 0x00008a0000217ab9 */ /* 0x000fe20000000800 */
[----:B------:R-:W-:Y:S01]  /*74bf0*/  ISETP.LT.AND P3, PT, R158, UR8, !P0 ;  /* 0x000000089e007c0c */ /* 0x000fe2000c761270 */
[----:B------:R-:W-:Y:S01]  /*74c00*/  ULDC.64 UR8, c[0x0][0x228] ;  /* 0x00008a0000087ab9 */ /* 0x000fe20000000a00 */
[----:B------:R-:W-:Y:S01]  /*74c10*/  ISETP.LT.AND P2, PT, R157, UR20, !P0 ;  /* 0x000000149d007c0c */ /* 0x000fe2000c741270 */
[----:B------:R-:W-:Y:S01]  /*74c20*/  ULDC UR20, c[0x0][0x228] ;  /* 0x00008a0000147ab9 */ /* 0x000fe20000000800 */
[----:B------:R-:W-:Y:S01]  /*74c30*/  ISETP.LT.AND P0, PT, R153, UR34, !P0 ;  /* 0x0000002299007c0c */ /* 0x000fe2000c701270 */
[----:B------:R-:W-:-:S06]  /*74c40*/  ULDC UR34, c[0x0][0x228] ;  /* 0x00008a0000227ab9 */ /* 0x000fcc0000000800 */
[----:B------:R-:W-:-:S04]  /*74c50*/  @P1 LOP3.LUT R22, R22, 0x80000000, RZ, 0xfc, !PT ;  /* 0x8000000016161812 */ /* 0x000fc800078efcff */
[----:B------:R-:W-:Y:S02]  /*74c60*/  LOP3.LUT R22, R22, 0xbfffffff, RZ, 0xc0, !PT ;  /* 0xbfffffff16167812 */ /* 0x000fe400078ec0ff */
[----:B------:R-:W-:Y:S02]  /*74c70*/  LOP3.LUT R23, R23, 0xfffffffd, RZ, 0xc0, !PT ;  /* 0xfffffffd17177812 */ /* 0x000fe400078ec0ff */
[----:B------:R-:W-:Y:S02]  /*74c80*/  @P0 LOP3.LUT R22, R22, 0x40000000, RZ, 0xfc, !PT ;  /* 0x4000000016160812 */ /* 0x000fe400078efcff */
[----:B------:R-:W-:Y:S01]  /*74c90*/  ISETP.GE.AND P0, PT, R28, UR15, PT ;  /* 0x0000000f1c007c0c */ /* 0x000fe2000bf06270 */
[----:B------:R-:W-:Y:S01]  /*74ca0*/  ULDC UR15, c[0x0][0x228] ;  /* 0x00008a00000f7ab9 */ /* 0x000fe20000000800 */
[----:B------:R-:W-:Y:S02]  /*74cb0*/  @P3 LOP3.LUT R23, R23, 0x2, RZ, 0xfc, !PT ;  /* 0x0000000217173812 */ /* 0x000fe400078efcff */
[----:B------:R-:W-:Y:S01]  /*74cc0*/  ISETP.LT.AND P3, PT, R158, UR16, !P0 ;  /* 0x000000109e007c0c */ /* 0x000fe2000c761270 */
[----:B------:R-:W-:Y:S01]  /*74cd0*/  ULDC UR16, c[0x0][0x228] ;  /* 0x00008a0000107ab9 */ /* 0x000fe20000000800 */
[----:B------:R-:W-:-:S02]  /*74ce0*/  LOP3.LUT R23, R23, 0xfffffffe, RZ, 0xc0, !PT ;  /* 0xfffffffe17177812 */ /* 0x000fc400078ec0ff */
[----:B------:R-:W-:Y:S02]  /*74cf0*/  LOP3.LUT R22, R22, 0xdfffffff, RZ, 0xc0, !PT ;  /* 0xdfffffff16167812 */ /* 0x000fe400078ec0ff */
[----:B------:R-:W-:Y:S02]  /*74d00*/  @P2 LOP3.LUT R23, R23, 0x1, RZ, 0xfc, !PT ;  /* 0x0000000117172812 */ /* 0x000fe400078efcff */
[----:B------:R-:W-:Y:S01]  /*74d10*/  ISETP.LT.AND P2, PT, R157, UR17, !P0 ;  /* 0x000000119d007c0c */ /* 0x000fe2000c741270 */
[----:B------:R-:W-:Y:S01]  /*74d20*/  ULDC UR17, c[0x0][0x228] ;  /* 0x00008a0000117ab9 */ /* 0x000fe20000000800 */
[----:B------:R-:W-:Y:S02]  /*74d30*/  ISETP.LT.AND P1, PT, R155, UR58, !P0 ;  /* 0x0000003a9b007c0c */ /* 0x000fe4000c721270 */
[----:B------:R-:W-:Y:S01]  /*74d40*/  IADD3 R42, R152, 0x6f, RZ ;  /* 0x0000006f982a7810 */ /* 0x000fe20007ffe0ff */
[----:B------:R1:W-:Y:S01]  /*74d50*/  STL [R1+0x114c], R43 ;  /* 0x00114c2b01007387 */ /* 0x0003e20000100800 */
[----:B------:R-:W-:Y:S01]  /*74d60*/  @P3 LOP3.LUT R22, R22, 0x20000000, RZ, 0xfc, !PT ;  /* 0x2000000016163812 */ /* 0x000fe200078efcff */
[----:B------:R-:W-:Y:S01]  /*74d70*/  VIADD R46, R43, UR50 ;  /* 0x000000322b2e7c36 */ /* 0x000fe20008000000 */
[----:B------:R-:W-:-:S02]  /*74d80*/  ULDC UR58, c[0x0][0x228] ;  /* 0x00008a00003a7ab9 */ /* 0x000fc40000000800 */
        /* <DEDUP_REMOVED lines=11> */
[----:B------:R-:W-:Y:S01]  /*74e40*/  ULDC.64 UR8, c[0x0][0x228] ;  /* 0x00008a0000087ab9 */ /* 0x000fe20000000a00 */
[----:B------:R-:W-:Y:S01]  /*74e50*/  ISETP.LT.AND P2, PT, R157, UR19, !P0 ;  /* 0x000000139d007c0c */ /* 0x000fe2000c741270 */
[----:B------:R-:W-:Y:S01]  /*74e60*/  ULDC UR19, c[0x0][0x228] ;  /* 0x00008a0000137ab9 */ /* 0x000fe20000000800 */
[----:B------:R-:W-:Y:S02]  /*74e70*/  LOP3.LUT R22, R22, 0xfdffffff, RZ, 0xc0, !PT ;  /* 0xfdffffff16167812 */ /* 0x000fe400078ec0ff */
[----:B------:R-:W-:Y:S02]  /*74e80*/  ISETP.LT.AND P1, PT, R155, UR56, !P0 ;  /* 0x000000389b007c0c */ /* 0x000fe4000c721270 */
[----:B------:R-:W-:Y:S01]  /*74e90*/  LOP3.LUT R20, R20, 0x7fffffff, RZ, 0xc0, !PT ;  /* 0x7fffffff14147812 */ /* 0x000fe200078ec0ff */
[----:B------:R-:W-:-:S04]  /*74ea0*/  VIADD R44, R152, 0x6d ;  /* 0x0000006d982c7836 */ /* 0x000fc80000000000 */
[----:B------:R-:W-:Y:S01]  /*74eb0*/  @P3 LOP3.LUT R22, R22, 0x2000000, RZ, 0xfc, !PT ;  /* 0x0200000016163812 */ /* 0x000fe200078efcff */
[----:B------:R-:W-:-:S03]  /*74ec0*/  ULDC UR56, c[0x0][0x228] ;  /* 0x00008a0000387ab9 */ /* 0x000fc60000000800 */
[----:B------:R-:W-:-:S04]  /*74ed0*/  LOP3.LUT R22, R22, 0xfeffffff, RZ, 0xc0, !PT ;  /* 0xfeffffff16167812 */ /* 0x000fc800078ec0ff */
[----:B------:R-:W-:Y:S02]  /*74ee0*/  @P2 LOP3.LUT R22, R22, 0x1000000, RZ, 0xfc, !PT ;  /* 0x0100000016162812 */ /* 0x000fe400078efcff */
[----:B------:R-:W-:Y:S01]  /*74ef0*/  ISETP.LT.AND P0, PT, R153, UR57, !P0 ;  /* 0x0000003999007c0c */ /* 0x000fe2000c701270 */
[----:B------:R-:W-:Y:S01]  /*74f00*/  ULDC UR57, c[0x0][0x22c] ;  /* 0x00008b0000397ab9 */ /* 0x000fe20000000800 */
[----:B------:R-:W-:-:S04]  /*74f10*/  LOP3.LUT R22, R22, 0xff7fffff, RZ, 0xc0, !PT ;  /* 0xff7fffff16167812 */ /* 0x000fc800078ec0ff */
        /* <DEDUP_REMOVED lines=9> */
[----:B------:R-:W-:Y:S01]  /*74fb0*/  ISETP.LT.AND P1, PT, R155, UR21, !P0 ;  /* 0x000000159b007c0c */ /* 0x000fe2000c721270 */
[----:B------:R-:W-:-:S06]  /*74fc0*/  ULDC UR21, c[0x0][0x228] ;  /* 0x00008a0000157ab9 */ /* 0x000fcc0000000800 */
[----:B------:R-:W-:-:S04]  /*74fd0*/  @P3 LOP3.LUT R22, R22, 0x200000, RZ, 0xfc, !PT ;  /* 0x0020000016163812 */ /* 0x000fc800078efcff */
        /* <DEDUP_REMOVED lines=8> */
[----:B------:R-:W-:Y:S01]  /*75060*/  ISETP.GE.AND P0, PT, R31, UR23, PT ;  /* 0x000000171f007c0c */ /* 0x000fe2000bf06270 */
[----:B------:R-:W-:Y:S01]  /*75070*/  ULDC UR23, c[0x0][0x228] ;  /* 0x00008a0000177ab9 */ /* 0x000fe20000000800 */
[C---:B------:R-:W-:Y:S01]  /*75080*/  IADD3 R45, R152.reuse, 0x6c, RZ ;  /* 0x0000006c982d7810 */ /* 0x040fe20007ffe0ff */
[----:B------:R-:W-:Y:S01]  /*75090*/  VIADD R47, R152, 0x6a ;  /* 0x0000006a982f7836 */ /* 0x000fe20000000000 */
[----:B------:R-:W-:Y:S01]  /*750a0*/  ISETP.LT.AND P3, PT, R158, UR24, !P0 ;  /* 0x000000189e007c0c */ /* 0x000fe2000c761270 */
[----:B------:R-:W-:Y:S01]  /*750b0*/  ULDC UR24, c[0x0][0x228] ;  /* 0x00008a0000187ab9 */ /* 0x000fe20000000800 */
[----:B------:R-:W-:Y:S01]  /*750c0*/  ISETP.LT.AND P2, PT, R157, UR55, !P0 ;  /* 0x000000379d007c0c */ /* 0x000fe2000c741270 */
[----:B------:R1:W-:Y:S01]  /*750d0*/  STL [R1+0x1150], R46 ;  /* 0x0011502e01007387 */ /* 0x0003e20000100800 */
[----:B------:R-:W-:Y:S01]  /*750e0*/  LOP3.LUT R22, R22, 0xfffdffff, RZ, 0xc0, !PT ;  /* 0xfffdffff16167812 */ /* 0x000fe200078ec0ff */
[----:B------:R-:W-:Y:S01]  /*750f0*/  VIADD R49, R46, UR50 ;  /* 0x000000322e317c36 */ /* 0x000fe20008000000 */
[----:B------:R-:W-:Y:S01]  /*75100*/  ISETP.LT.AND P1, PT, R155, UR54, !P0 ;  /* 0x000000369b007c0c */ /* 0x000fe2000c721270 */
[----:B------:R-:W-:Y:S01]  /*75110*/  ULDC UR55, c[0x0][0x22c] ;  /* 0x00008b0000377ab9 */ /* 0x000fe20000000800 */
[C---:B------:R-:W-:Y:S01]  /*75120*/  IADD3 R48, R152.reuse, 0x69, RZ ;  /* 0x0000006998307810 */ /* 0x040fe20007ffe0ff */
[----:B------:R-:W-:Y:S01]  /*75130*/  ULDC UR54, c[0x0][0x228] ;  /* 0x00008a0000367ab9 */ /* 0x000fe20000000800 */
[----:B------:R-:W-:-:S02]  /*75140*/  IADD3 R50, R152, 0x67, RZ ;  /* 0x0000006798327810 */ /* 0x000fc40007ffe0ff */
[----:B------:R-:W-:Y:S02]  /*75150*/  LOP3.LUT R19, R19, 0x7fffffff, RZ, 0xc0, !PT ;  /* 0x7fffffff13137812 */ /* 0x000fe400078ec0ff */
[C---:B------:R-:W-:Y:S02]  /*75160*/  IADD3 R53, R152.reuse, 0x64, RZ ;  /* 0x0000006498357810 */ /* 0x040fe40007ffe0ff */
[C---:B------:R-:W-:Y:S02]  /*75170*/  IADD3 R56, R152.reuse, 0x61, RZ ;  /* 0x0000006198387810 */ /* 0x040fe40007ffe0ff */
[----:B------:R-:W-:Y:S02]  /*75180*/  IADD3 R59, R152, 0x5e, RZ ;  /* 0x0000005e983b7810 */ /* 0x000fe40007ffe0ff */
[----:B------:R-:W-:Y:S02]  /*75190*/  LOP3.LUT R18, R18, 0x7fffffff, RZ, 0xc0, !PT ;  /* 0x7fffffff12127812 */ /* 0x000fe400078ec0ff */
[----:B------:R-:W-:-:S02]  /*751a0*/  IADD3 R62, R152, 0x5b, RZ ;  /* 0x0000005b983e7810 */ /* 0x000fc40007ffe0ff */
[C---:B------:R-:W-:Y:S02]  /*751b0*/  IADD3 R65, R152.reuse, 0x58, RZ ;  /* 0x0000005898417810 */ /* 0x040fe40007ffe0ff */
[----:B------:R-:W-:Y:S02]  /*751c0*/  LOP3.LUT R17, R17, 0x7fffffff, RZ, 0xc0, !PT ;  /* 0x7fffffff11117812 */ /* 0x000fe400078ec0ff */
[C---:B------:R-:W-:Y:S02]  /*751d0*/  IADD3 R68, R152.reuse, 0x55, RZ ;  /* 0x0000005598447810 */ /* 0x040fe40007ffe0ff */
[C---:B------:R-:W-:Y:S02]  /*751e0*/  IADD3 R71, R152.reuse, 0x52, RZ ;  /* 0x0000005298477810 */ /* 0x040fe40007ffe0ff */
[----:B------:R-:W-:Y:S02]  /*751f0*/  IADD3 R74, R152, 0x4f, RZ ;  /* 0x0000004f984a7810 */ /* 0x000fe40007ffe0ff */
[----:B------:R-:W-:-:S02]  /*75200*/  LOP3.LUT R16, R16, 0x7fffffff, RZ, 0xc0, !PT ;  /* 0x7fffffff10107812 */ /* 0x000fc400078ec0ff */
[C---:B------:R-:W-:Y:S02]  /*75210*/  IADD3 R77, R152.reuse, 0x4c, RZ ;  /* 0x0000004c984d7810 */ /* 0x040fe40007ffe0ff */
[C---:B------:R-:W-:Y:S02]  /*75220*/  IADD3 R80, R152.reuse, 0x49, RZ ;  /* 0x0000004998507810 */ /* 0x040fe40007ffe0ff */
[C---:B------:R-:W-:Y:S02]  /*75230*/  IADD3 R83, R152.reuse, 0x46, RZ ;  /* 0x0000004698537810 */ /* 0x040fe40007ffe0ff */
[----:B------:R-:W-:Y:S02]  /*75240*/  LOP3.LUT R15, R15, 0x7fffffff, RZ, 0xc0, !PT ;  /* 0x7fffffff0f0f7812 */ /* 0x000fe400078ec0ff */
[C---:B------:R-:W-:Y:S02]  /*75250*/  IADD3 R86, R152.reuse, 0x43, RZ ;  /* 0x0000004398567810 */ /* 0x040fe40007ffe0ff */
[----:B------:R-:W-:-:S02]  /*75260*/  IADD3 R89, R152, 0x40, RZ ;  /* 0x0000004098597810 */ /* 0x000fc40007ffe0ff */
[----:B------:R-:W-:Y:S02]  /*75270*/  LOP3.LUT R14, R14, 0x7fffffff, RZ, 0xc0, !PT ;  /* 0x7fffffff0e0e7812 */ /* 0x000fe400078ec0ff */
[C---:B------:R-:W-:Y:S02]  /*75280*/  IADD3 R92, R152.reuse, 0x3d, RZ ;  /* 0x0000003d985c7810 */ /* 0x040fe40007ffe0ff */
[C---:B------:R-:W-:Y:S02]  /*75290*/  IADD3 R95, R152.reuse, 0x3a, RZ ;  /* 0x0000003a985f7810 */ /* 0x040fe40007ffe0ff */
[C---:B------:R-:W-:Y:S02]  /*752a0*/  IADD3 R98, R152.reuse, 0x37, RZ ;  /* 0x0000003798627810 */ /* 0x040fe40007ffe0ff */
[----:B------:R-:W-:Y:S01]  /*752b0*/  LOP3.LUT R13, R13, 0x7fffffff, RZ, 0xc0, !PT ;  /* 0x7fffffff0d0d7812 */ /* 0x000fe200078ec0ff */
[----:B------:R-:W-:Y:S01]  /*752c0*/  VIADD R101, R152, 0x34 ;  /* 0x0000003498657836 */ /* 0x000fe20000000000 */
[----:B------:R-:W-:-:S02]  /*752d0*/  @P3 LOP3.LUT R22, R22, 0x20000, RZ, 0xfc, !PT ;  /* 0x0002000016163812 */ /* 0x000fc400078efcff */
[C---:B------:R-:W-:Y:S01]  /*752e0*/  IADD3 R102, R152.reuse, 0x33, RZ ;  /* 0x0000003398667810 */ /* 0x040fe20007ffe0ff */
[----:B------:R-:W-:Y:S01]  /*752f0*/  VIADD R103, R152, 0x32 ;  /* 0x0000003298677836 */ /* 0x000fe20000000000 */
[----:B------:R-:W-:Y:S01]  /*75300*/  LOP3.LUT R22, R22, 0xfffeffff, RZ, 0xc0, !PT ;  /* 0xfffeffff16167812 */ /* 0x000fe200078ec0ff */
[C---:B------:R-:W-:Y:S01]  /*75310*/  VIADD R104, R152.reuse, 0x31 ;  /* 0x0000003198687836 */ /* 0x040fe20000000000 */
[C---:B------:R-:W-:Y:S01]  /*75320*/  IADD3 R105, R152.reuse, 0x30, RZ ;  /* 0x0000003098697810 */ /* 0x040fe20007ffe0ff */
[----:B------:R-:W-:Y:S01]  /*75330*/  VIADD R106, R152, 0x2f ;  /* 0x0000002f986a7836 */ /* 0x000fe20000000000 */
[----:B------:R-:W-:Y:S01]  /*75340*/  @P2 LOP3.LUT R22, R22, 0x10000, RZ, 0xfc, !PT ;  /* 0x0001000016162812 */ /* 0x000fe200078efcff */
[----:B------:R-:W-:Y:S01]  /*75350*/  VIADD R107, R152, 0x2e ;  /* 0x0000002e986b7836 */ /* 0x000fe20000000000 */
[----:B------:R-:W-:Y:S01]  /*75360*/  ISETP.LT.AND P0, PT, R153, UR26, !P0 ;  /* 0x0000001a99007c0c */ /* 0x000fe2000c701270 */
[----:B------:R-:W-:Y:S01]  /*75370*/  ULDC UR26, c[0x0][0x228] ;  /* 0x00008a00001a7ab9 */ /* 0x000fe20000000800 */
[----:B------:R-:W-:-:S02]  /*75380*/  LOP3.LUT R22, R22, 0xffff7fff, RZ, 0xc0, !PT ;  /* 0xffff7fff16167812 */ /* 0x000fc400078ec0ff */
[----:B------:R-:W-:Y:S02]  /*75390*/  LOP3.LUT R12, R12, 0x7fffffff, RZ, 0xc0, !PT ;  /* 0x7fffffff0c0c7812 */ /* 0x000fe400078ec0ff */
[C---:B------:R-:W-:Y:S01]  /*753a0*/  IADD3 R108, R152.reuse, 0x2d, RZ ;  /* 0x0000002d986c7810 */ /* 0x040fe20007ffe0ff */
[----:B------:R-:W-:Y:S01]  /*753b0*/  VIADD R109, R152, 0x2c ;  /* 0x0000002c986d7836 */ /* 0x000fe20000000000 */
[----:B------:R-:W-:Y:S01]  /*753c0*/  @P1 LOP3.LUT R22, R22, 0x8000, RZ, 0xfc, !PT ;  /* 0x0000800016161812 */ /* 0x000fe200078efcff */
[C---:B------:R-:W-:Y:S01]  /*753d0*/  VIADD R110, R152.reuse, 0x2b ;  /* 0x0000002b986e7836 */ /* 0x040fe20000000000 */
[C---:B------:R-:W-:Y:S01]  /*753e0*/  IADD3 R111, R152.reuse, 0x2a, RZ ;  /* 0x0000002a986f7810 */ /* 0x040fe20007ffe0ff */
[----:B------:R-:W-:Y:S01]  /*753f0*/  VIADD R112, R152, 0x29 ;  /* 0x0000002998707836 */ /* 0x000fe20000000000 */
[----:B------:R-:W-:Y:S01]  /*75400*/  LOP3.LUT R22, R22, 0xffffbfff, RZ, 0xc0, !PT ;  /* 0xffffbfff16167812 */ /* 0x000fe200078ec0ff */
[C---:B------:R-:W-:Y:S01]  /*75410*/  VIADD R113, R152.reuse, 0x28 ;  /* 0x0000002898717836 */ /* 0x040fe20000000000 */
[C---:B------:R-:W-:Y:S01]  /*75420*/  IADD3 R114, R152.reuse, 0x27, RZ ;  /* 0x0000002798727810 */ /* 0x040fe20007ffe0ff */
[----:B------:R-:W-:Y:S01]  /*75430*/  VIADD R115, R152, 0x26 ;  /* 0x0000002698737836 */ /* 0x000fe20000000000 */
[----:B------:R-:W-:-:S02]  /*75440*/  @P0 LOP3.LUT R22, R22, 0x4000, RZ, 0xfc, !PT ;  /* 0x0000400016160812 */ /* 0x000fc400078efcff */
[----:B------:R-:W-:Y:S01]  /*75450*/  LOP3.LUT R11, R11, 0x7fffffff, RZ, 0xc0, !PT ;  /* 0x7fffffff0b0b7812 */ /* 0x000fe200078ec0ff */
[----:B------:R-:W-:Y:S01]  /*75460*/  VIADD R160, R152, 0x25 ;  /* 0x0000002598a07836 */ /* 0x000fe20000000000 */
[----:B------:R-:W-:Y:S02]  /*75470*/  ISETP.GE.AND P0, PT, R32, UR9, PT ;  /* 0x0000000920007c0c */ /* 0x000fe4000bf06270 */
[C---:B------:R-:W-:Y:S01]  /*75480*/  IADD3 R161, R152.reuse, 0x24, RZ ;  /* 0x0000002498a17810 */ /* 0x040fe20007ffe0ff */
[----:B------:R-:W-:Y:S01]  /*75490*/  VIADD R162, R152, 0x23 ;  /* 0x0000002398a27836 */ /* 0x000fe20000000000 */
[----:B------:R-:W-:Y:S01]  /*754a0*/  ISETP.LT.AND P3, PT, R158, UR8, !P0 ;  /* 0x000000089e007c0c */ /* 0x000fe2000c761270 */
[----:B------:R-:W-:Y:S01]  /*754b0*/  ULDC.64 UR8, c[0x0][0x228] ;  /* 0x00008a0000087ab9 */ /* 0x000fe20000000a00 */
[----:B------:R-:W-:Y:S01]  /*754c0*/  ISETP.LT.AND P2, PT, R157, UR25, !P0 ;  /* 0x000000199d007c0c */ /* 0x000fe2000c741270 */
[----:B------:R-:W-:Y:S01]  /*754d0*/  ULDC UR25, c[0x0][0x228] ;  /* 0x00008a0000197ab9 */ /* 0x000fe20000000800 */
[----:B------:R-:W-:Y:S01]  /*754e0*/  LOP3.LUT R22, R22, 0xffffdfff, RZ, 0xc0, !PT ;  /* 0xffffdfff16167812 */ /* 0x000fe200078ec0ff */
[C---:B------:R-:W-:Y:S01]  /*754f0*/  VIADD R163, R152.reuse, 0x22 ;  /* 0x0000002298a37836 */ /* 0x040fe20000000000 */
[----:B------:R-:W-:Y:S01]  /*75500*/  ISETP.LT.AND P1, PT, R155, UR27, !P0 ;  /* 0x0000001b9b007c0c */ /* 0x000fe2000c721270 */
[C---:B-1----:R-:W-:Y:S01]  /*75510*/  VIADD R46, R152.reuse, 0x6b ;  /* 0x0000006b982e7836 */ /* 0x042fe20000000000 */
[C---:B------:R-:W-:Y:S01]  /*75520*/  IADD3 R164, R152.reuse, 0x21, RZ ;  /* 0x0000002198a47810 */ /* 0x040fe20007ffe0ff */
[----:B------:R-:W-:Y:S01]  /*75530*/  ULDC UR27, c[0x0][0x228] ;  /* 0x00008a00001b7ab9 */ /* 0x000fe20000000800 */
[----:B------:R-:W-:Y:S01]  /*75540*/  VIADD R223, R152, 0x82 ;  /* 0x0000008298df7836 */ /* 0x000fe20000000000 */
[----:B------:R-:W-:Y:S01]  /*75550*/  LOP3.LUT R0, R0, 0xfffffffd, RZ, 0xc0, !PT ;  /* 0xfffffffd00007812 */ /* 0x000fe200078ec0ff */
[----:B------:R-:W-:Y:S01]  /*75560*/  VIADD R165, R152, 0x1 ;  /* 0x0000000198a57836 */ /* 0x000fe20000000000 */
[----:B------:R-:W-:Y:S01]  /*75570*/  @P3 LOP3.LUT R22, R22, 0x2000, RZ, 0xfc, !PT ;  /* 0x0000200016163812 */ /* 0x000fe200078efcff */
[----:B------:R-:W-:Y:S01]  /*75580*/  VIADD R181, R152, 0x2 ;  /* 0x0000000298b57836 */ /* 0x000fe20000000000 */
[----:B------:R-:W-:-:S02]  /*75590*/  LOP3.LUT R10, R10, 0xfffffffd, RZ, 0xc0, !PT ;  /* 0xfffffffd0a0a7812 */ /* 0x000fc400078ec0ff */
[C---:B------:R-:W-:Y:S01]  /*755a0*/  IADD3 R180, R152.reuse, 0x3, RZ ;  /* 0x0000000398b47810 */ /* 0x040fe20007ffe0ff */
[----:B------:R-:W-:Y:S01]  /*755b0*/  VIADD R179, R152, 0x4 ;  /* 0x0000000498b37836 */ /* 0x000fe20000000000 */
[----:B------:R-:W-:Y:S01]  /*755c0*/  LOP3.LUT R22, R22, 0xffffefff, RZ, 0xc0, !PT ;  /* 0xffffefff16167812 */ /* 0x000fe200078ec0ff */
[----:B------:R-:W-:Y:S01]  /*755d0*/  VIADD R178, R152, 0x5 ;  /* 0x0000000598b27836 */ /* 0x000fe20000000000 */
[----:B------:R-:W-:Y:S02]  /*755e0*/  LOP3.LUT R24, R24, 0xffffbfff, RZ, 0xc0, !PT ;  /* 0xffffbfff18187812 */ /* 0x000fe400078ec0ff */
[C---:B------:R-:W-:Y:S01]  /*755f0*/  IADD3 R177, R152.reuse, 0x6, RZ ;  /* 0x0000000698b17810 */ /* 0x040fe20007ffe0ff */
[----:B------:R-:W-:Y:S01]  /*75600*/  VIADD R167, R152, 0x7 ;  /* 0x0000000798a77836 */ /* 0x000fe20000000000 */
[----:B------:R-:W-:Y:S01]  /*75610*/  @P2 LOP3.LUT R22, R22, 0x1000, RZ, 0xfc, !PT ;  /* 0x0000100016162812 */ /* 0x000fe200078efcff */
[----:B------:R-:W-:Y:S01]  /*75620*/  VIADD R166, R152, 0x8 ;  /* 0x0000000898a67836 */ /* 0x000fe20000000000 */
[----:B------:R-:W-:Y:S01]  /*75630*/  ISETP.LT.AND P0, PT, R153, UR28, !P0 ;  /* 0x0000001c99007c0c */ /* 0x000fe2000c701270 */
[----:B------:R-:W-:Y:S01]  /*75640*/  ULDC UR28, c[0x0][0x228] ;  /* 0x00008a00001c7ab9 */ /* 0x000fe20000000800 */
[----:B------:R-:W-:-:S02]  /*75650*/  LOP3.LUT R22, R22, 0xfffff7ff, RZ, 0xc0, !PT ;  /* 0xfffff7ff16167812 */ /* 0x000fc400078ec0ff */
        /* <DEDUP_REMOVED lines=10> */
[----:B------:R-:W-:Y:S01]  /*75700*/  @P0 LOP3.LUT R22, R22, 0x400, RZ, 0xfc, !PT ;  /* 0x0000040016160812 */ /* 0x000fe200078efcff */
[C---:B------:R-:W-:Y:S01]  /*75710*/  VIADD R169, R152.reuse, 0x11 ;  /* 0x0000001198a97836 */ /* 0x040fe20000000000 */
[----:B------:R-:W-:Y:S01]  /*75720*/  ISETP.GE.AND P0, PT, R33, UR5, PT ;  /* 0x0000000521007c0c */ /* 0x000fe2000bf06270 */
[----:B------:R-:W-:Y:S01]  /*75730*/  ULDC UR5, c[0x0][0x228] ;  /* 0x00008a0000057ab9 */ /* 0x000fe20000000800 */
[C---:B------:R-:W-:Y:S01]  /*75740*/  IADD3 R238, R152.reuse, 0x12, RZ ;  /* 0x0000001298ee7810 */ /* 0x040fe20007ffe0ff */
[----:B------:R-:W-:Y:S01]  /*75750*/  VIADD R237, R152, 0x13 ;  /* 0x0000001398ed7836 */ /* 0x000fe20000000000 */
[----:B------:R-:W-:Y:S01]  /*75760*/  ISETP.LT.AND P3, PT, R158, UR7, !P0 ;  /* 0x000000079e007c0c */ /* 0x000fe2000c761270 */
[----:B------:R-:W-:Y:S01]  /*75770*/  ULDC UR7, c[0x0][0x228] ;  /* 0x00008a0000077ab9 */ /* 0x000fe20000000800 */
[----:B------:R-:W-:Y:S01]  /*75780*/  ISETP.LT.AND P2, PT, R157, UR53, !P0 ;  /* 0x000000359d007c0c */ /* 0x000fe2000c741270 */
[----:B------:R-:W-:Y:S01]  /*75790*/  ULDC UR53, c[0x0][0x22c] ;  /* 0x00008b0000357ab9 */ /* 0x000fe20000000800 */
[----:B------:R-:W-:Y:S01]  /*757a0*/  LOP3.LUT R22, R22, 0xfffffdff, RZ, 0xc0, !PT ;  /* 0xfffffdff16167812 */ /* 0x000fe200078ec0ff */
[C---:B------:R-:W-:Y:S01]  /*757b0*/  VIADD R236, R152.reuse, 0x14 ;  /* 0x0000001498ec7836 */ /* 0x040fe20000000000 */
[----:B------:R-:W-:Y:S01]  /*757c0*/  ISETP.LT.AND P1, PT, R155, UR49, !P0 ;  /* 0x000000319b007c0c */ /* 0x000fe2000c721270 */
[----:B------:R-:W-:Y:S01]  /*757d0*/  ULDC UR49, c[0x0][0x228] ;  /* 0x00008a0000317ab9 */ /* 0x000fe20000000800 */
[C---:B------:R-:W-:Y:S01]  /*757e0*/  IADD3 R235, R152.reuse, 0x15, RZ ;  /* 0x0000001598eb7810 */ /* 0x040fe20007ffe0ff */
[----:B------:R-:W-:-:S02]  /*757f0*/  VIADD R234, R152, 0x16 ;  /* 0x0000001698ea7836 */ /* 0x000fc40000000000 */
[C---:B------:R-:W-:Y:S01]  /*75800*/  VIADD R233, R152.reuse, 0x17 ;  /* 0x0000001798e97836 */ /* 0x040fe20000000000 */
        /* <DEDUP_REMOVED lines=8> */
[C---:B------:R-:W-:Y:S02]  /*75890*/  IADD3 R226, R152.reuse, 0x1e, RZ ;  /* 0x0000001e98e27810 */ /* 0x040fe40007ffe0ff */
[C---:B------:R-:W-:Y:S01]  /*758a0*/  IADD3 R222, R152.reuse, 0x83, RZ ;  /* 0x0000008398de7810 */ /* 0x040fe20007ffe0ff */
[----:B------:R-:W-:Y:S01]  /*758b0*/  VIADD R225, R152, 0x1f ;  /* 0x0000001f98e17836 */ /* 0x000fe20000000000 */
[----:B------:R-:W-:Y:S01]  /*758c0*/  @P2 LOP3.LUT R22, R22, 0x100, RZ, 0xfc, !PT ;  /* 0x0000010016162812 */ /* 0x000fe200078efcff */
[----:B------:R-:W-:Y:S01]  /*758d0*/  VIADD R221, R152, 0x84 ;  /* 0x0000008498dd7836 */ /* 0x000fe20000000000 */
[----:B------:R-:W-:Y:S01]  /*758e0*/  ISETP.LT.AND P0, PT, R153, UR29, !P0 ;  /* 0x0000001d99007c0c */ /* 0x000fe2000c701270 */
[----:B------:R-:W-:Y:S01]  /*758f0*/  ULDC UR29, c[0x0][0x228] ;  /* 0x00008a00001d7ab9 */ /* 0x000fe20000000800 */
[----:B------:R-:W-:Y:S01]  /*75900*/  LOP3.LUT R22, R22, 0xffffff7f, RZ, 0xc0, !PT ;  /* 0xffffff7f16167812 */ /* 0x000fe200078ec0ff */
[----:B------:R-:W-:-:S02]  /*75910*/  VIADD R224, R152, 0x20 ;  /* 0x0000002098e07836 */ /* 0x000fc40000000000 */
[----:B------:R-:W-:Y:S01]  /*75920*/  VIADD R220, R152, 0x85 ;  /* 0x0000008598dc7836 */ /* 0x000fe20000000000 */
[----:B------:R-:W-:Y:S02]  /*75930*/  @P1 LOP3.LUT R22, R22, 0x80, RZ, 0xfc, !PT ;  /* 0x0000008016161812 */ /* 0x000fe400078efcff */
        /* <DEDUP_REMOVED lines=50> */
[----:B------:R-:W-:-:S02]  /*75c60*/  ISETP.GE.AND P0, PT, R35, UR9, PT ;  /* 0x0000000923007c0c */ /* 0x000fc4000bf06270 */
[C---:B------:R-:W-:Y:S01]  /*75c70*/  IADD3 R189, R152.reuse, 0xa4, RZ ;  /* 0x000000a498bd7810 */ /* 0x040fe20007ffe0ff */
[----:B------:R-:W-:Y:S01]  /*75c80*/  VIADD R188, R152, 0xa5 ;  /* 0x000000a598bc7836 */ /* 0x000fe20000000000 */
[----:B------:R-:W-:Y:S01]  /*75c90*/  ISETP.LT.AND P1, PT, R155, UR13, !P0 ;  /* 0x0000000d9b007c0c */ /* 0x000fe2000c721270 */
[----:B------:R1:W-:Y:S01]  /*75ca0*/  STL [R1+0x1154], R49 ;  /* 0x0011543101007387 */ /* 0x0003e20000100800 */
[----:B------:R-:W-:Y:S01]  /*75cb0*/  ISETP.LT.AND P3, PT, R158, UR8, !P0 ;  /* 0x000000089e007c0c */ /* 0x000fe2000c761270 */
[----:B------:R-:W-:Y:S01]  /*75cc0*/  ULDC.64 UR8, c[0x0][0x228] ;  /* 0x00008a0000087ab9 */ /* 0x000fe20000000a00 */
[----:B------:R-:W-:Y:S01]  /*75cd0*/  ISETP.LT.AND P2, PT, R157, UR12, !P0 ;  /* 0x0000000c9d007c0c */ /* 0x000fe2000c741270 */
[----:B------:R-:W-:Y:S01]  /*75ce0*/  VIADD R51, R49, UR50 ;  /* 0x0000003231337c36 */ /* 0x000fe20008000000 */
[----:B------:R-:W-:Y:S01]  /*75cf0*/  ISETP.LT.AND P0, PT, R153, UR48, !P0 ;  /* 0x0000003099007c0c */ /* 0x000fe2000c701270 */
[----:B------:R-:W-:Y:S01]  /*75d00*/  ULDC UR12, c[0x0][0x228] ;  /* 0x00008a00000c7ab9 */ /* 0x000fe20000000800 */
[----:B------:R-:W-:Y:S01]  /*75d10*/  LOP3.LUT R22, R22, 0xfffffffd, RZ, 0xc0, !PT ;  /* 0xfffffffd16167812 */ /* 0x000fe200078ec0ff */
[----:B------:R-:W-:Y:S01]  /*75d20*/  ULDC UR13, c[0x0][0x228] ;  /* 0x00008a00000d7ab9 */ /* 0x000fe20000000800 */
[----:B------:R-:W-:Y:S01]  /*75d30*/  ULDC UR48, c[0x0][0x228] ;  /* 0x00008a0000307ab9 */ /* 0x000fe20000000800 */
[C---:B------:R-:W-:Y:S01]  /*75d40*/  VIADD R187, R152.reuse, 0xa6 ;  /* 0x000000a698bb7836 */ /* 0x040fe20000000000 */
[----:B------:R-:W-:Y:S01]  /*75d50*/  IADD3 R186, R152, 0xa7, RZ ;  /* 0x000000a798ba7810 */ /* 0x000fe20007ffe0ff */
[----:B------:R-:W-:Y:S01]  /*75d60*/  BAR.SYNC.DEFER_BLOCKING 0x0 ;  /* 0x0000000000007b1d */ /* 0x000fe20000010000 */
[----:B------:R-:W-:-:S04]  /*75d70*/  @P1 LOP3.LUT R21, R21, 0x80000000, RZ, 0xfc, !PT ;  /* 0x8000000015151812 */ /* 0x000fc800078efcff */
[----:B------:R-:W-:-:S04]  /*75d80*/  LOP3.LUT R21, R21, 0xbfffffff, RZ, 0xc0, !PT ;  /* 0xbfffffff15157812 */ /* 0x000fc800078ec0ff */
[----:B------:R-:W-:Y:S02]  /*75d90*/  @P0 LOP3.LUT R21, R21, 0x40000000, RZ, 0xfc, !PT ;  /* 0x4000000015150812 */ /* 0x000fe400078efcff */
[----:B------:R-:W-:Y:S01]  /*75da0*/  ISETP.GE.AND P0, PT, R36, UR14, PT ;  /* 0x0000000e24007c0c */ /* 0x000fe2000bf06270 */
[----:B-1----:R-:W-:Y:S01]  /*75db0*/  VIADD R49, R152, 0x68 ;  /* 0x0000006898317836 */ /* 0x002fe20000000000 */
[----:B------:R-:W-:Y:S01]  /*75dc0*/  @P3 LOP3.LUT R22, R22, 0x2, RZ, 0xfc, !PT ;  /* 0x0000000216163812 */ /* 0x000fe200078efcff */
[----:B------:R-:W-:Y:S01]  /*75dd0*/  ULDC UR14, c[0x0][0x228] ;  /* 0x00008a00000e7ab9 */ /* 0x000fe20000000800 */
[----:B------:R-:W-:Y:S01]  /*75de0*/  ISETP.LT.AND P3, PT, R158, UR30, !P0 ;  /* 0x0000001e9e007c0c */ /* 0x000fe2000c761270 */
[----:B------:R-:W-:Y:S01]  /*75df0*/  ULDC UR30, c[0x0][0x228] ;  /* 0x00008a00001e7ab9 */ /* 0x000fe20000000800 */
[----:B------:R-:W-:Y:S02]  /*75e00*/  LOP3.LUT R22, R22, 0xfffffffe, RZ, 0xc0, !PT ;  /* 0xfffffffe16167812 */ /* 0x000fe400078ec0ff */
[----:B------:R-:W-:-:S02]  /*75e10*/  LOP3.LUT R21, R21, 0xdfffffff, RZ, 0xc0, !PT ;  /* 0xdfffffff15157812 */ /* 0x000fc400078ec0ff */
[----:B------:R-:W-:Y:S02]  /*75e20*/  @P2 LOP3.LUT R22, R22, 0x1, RZ, 0xfc, !PT ;  /* 0x0000000116162812 */ /* 0x000fe400078efcff */
[----:B------:R-:W-:Y:S01]  /*75e30*/  ISETP.LT.AND P2, PT, R157, UR31, !P0 ;  /* 0x0000001f9d007c0c */ /* 0x000fe2000c741270 */
[----:B------:R-:W-:Y:S01]  /*75e40*/  ULDC UR31, c[0x0][0x228] ;  /* 0x00008a00001f7ab9 */ /* 0x000fe20000000800 */
[----:B------:R-:W-:Y:S01]  /*75e50*/  ISETP.LT.AND P1, PT, R155, UR46, !P0 ;  /* 0x0000002e9b007c0c */ /* 0x000fe2000c721270 */
[----:B------:R1:W-:Y:S02]  /*75e60*/  STL [R1+0x1158], R51 ;  /* 0x0011583301007387 */ /* 0x0003e40000100800 */
[----:B------:R-:W-:Y:S01]  /*75e70*/  @P3 LOP3.LUT R21, R21, 0x20000000, RZ, 0xfc, !PT ;  /* 0x2000000015153812 */ /* 0x000fe200078efcff */
[----:B------:R-:W-:Y:S01]  /*75e80*/  VIADD R52, R51, UR50 ;  /* 0x0000003233347c36 */ /* 0x000fe20008000000 */
[----:B------:R-:W-:Y:S01]  /*75e90*/  ULDC UR46, c[0x0][0x228] ;  /* 0x00008a00002e7ab9 */ /* 0x000fe20000000800 */
[----:B------:R-:W2:Y:S01]  /*75ea0*/  LDS.128 R28, [R154] ;  /* 0x000000009a1c7984 */ /* 0x000ea20000000c00 */
        /* <DEDUP_REMOVED lines=16> */
[----:B------:R1:W-:Y:S06]  /*75fb0*/  STL [R1+0x115c], R52 ;  /* 0x00115c3401007387 */ /* 0x0003ec0000100800 */
        /* <DEDUP_REMOVED lines=12> */
[----:B------:R-:W-:Y:S01]  /*76080*/  ISETP.GE.AND P0, PT, R38, UR9, PT ;  /* 0x0000000926007c0c */ /* 0x000fe2000bf06270 */
[----:B------:R-:W-:-:S03]  /*76090*/  ULDC UR9, c[0x0][0x22c] ;  /* 0x00008b0000097ab9 */ /* 0x000fc60000000800 */
[----:B------:R-:W-:Y:S02]  /*760a0*/  ISETP.LT.AND P3, PT, R158, UR8, !P0 ;  /* 0x000000089e007c0c */ /* 0x000fe4000c761270 */
        /* <DEDUP_REMOVED lines=15> */
[----:B------:R-:W-:-:S03]  /*761a0*/  ULDC.64 UR8, c[0x0][0x228] ;  /* 0x00008a0000087ab9 */ /* 0x000fc60000000a00 */
[----:B------:R-:W-:Y:S02]  /*761b0*/  ISETP.LT.AND P3, PT, R158, UR52, !P0 ;  /* 0x000000349e007c0c */ /* 0x000fe4000c761270 */
        /* <DEDUP_REMOVED lines=23> */
[----:B-1----:R-:W-:-:S06]  /*76330*/  VIADD R54, R152, 0x63 ;  /* 0x0000006398367836 */ /* 0x002fcc0000000000 */
        /* <DEDUP_REMOVED lines=11> */
[----:B------:R-:W-:-:S03]  /*763f0*/  ULDC UR51, c[0x0][0x22c] ;  /* 0x00008b0000337ab9 */ /* 0x000fc60000000800 */
[----:B------:R-:W-:Y:S01]  /*76400*/  ISETP.LT.AND P3, PT, R158, UR20, !P0 ;  /* 0x000000149e007c0c */ /* 0x000fe2000c761270 */
[----:B------:R1:W-:Y:S01]  /*76410*/  STL [R1+0x1164], R55 ;  /* 0x0011643701007387 */ /* 0x0003e20000100800 */
[----:B------:R-:W-:Y:S01]  /*76420*/  ISETP.LT.AND P2, PT, R157, UR33, !P0 ;  /* 0x000000219d007c0c */ /* 0x000fe2000c741270 */
[----:B------:R-:W-:Y:S01]  /*76430*/  VIADD R57, R55, UR50 ;  /* 0x0000003237397c36 */ /* 0x000fe20008000000 */
[----:B------:R-:W-:Y:S01]  /*76440*/  LOP3.LUT R21, R21, 0xfffffdff, RZ, 0xc0, !PT ;  /* 0xfffffdff15157812 */ /* 0x000fe200078ec0ff */
[----:B------:R-:W-:Y:S01]  /*76450*/  ULDC UR33, c[0x0][0x228] ;  /* 0x00008a0000217ab9 */ /* 0x000fe20000000800 */
[----:B------:R-:W-:Y:S01]  /*76460*/  ISETP.LT.AND P1, PT, R155, UR34, !P0 ;  /* 0x000000229b007c0c */ /* 0x000fe2000c721270 */
[----:B------:R-:W-:Y:S01]  /*76470*/  ULDC UR34, c[0x0][0x228] ;  /* 0x00008a0000227ab9 */ /* 0x000fe20000000800 */
[----:B------:R-:W-:-:S05]  /*76480*/  ULDC UR20, c[0x0][0x228] ;  /* 0x00008a0000147ab9 */ /* 0x000fca0000000800 */
        /* <DEDUP_REMOVED lines=11> */
[----:B------:R1:W-:Y:S01]  /*76540*/  STL [R1+0x1168], R57 ;  /* 0x0011683901007387 */ /* 0x0003e20000100800 */
[----:B------:R-:W-:Y:S01]  /*76550*/  LOP3.LUT R21, R21, 0xffffffdf, RZ, 0xc0, !PT ;  /* 0xffffffdf15157812 */ /* 0x000fe200078ec0ff */
[----:B------:R-:W-:Y:S01]  /*76560*/  VIADD R58, R57, UR50 ;  /* 0x00000032393a7c36 */ /* 0x000fe20008000000 */
[----:B------:R-:W-:Y:S01]  /*76570*/  ISETP.LT.AND P3, PT, R158, UR15, !P0 ;  /* 0x0000000f9e007c0c */ /* 0x000fe2000c761270 */
[----:B------:R-:W-:Y:S01]  /*76580*/  ULDC UR15, c[0x0][0x228] ;  /* 0x00008a00000f7ab9 */ /* 0x000fe20000000800 */
[----:B------:R-:W-:Y:S01]  /*76590*/  ISETP.LT.AND P2, PT, R157, UR16, !P0 ;  /* 0x000000109d007c0c */ /* 0x000fe2000c741270 */
[----:B------:R-:W-:Y:S01]  /*765a0*/  ULDC UR16, c[0x0][0x228] ;  /* 0x00008a0000107ab9 */ /* 0x000fe20000000800 */
[----:B------:R-:W-:Y:S01]  /*765b0*/  ISETP.LT.AND P1, PT, R155, UR17, !P0 ;  /* 0x000000119b007c0c */ /* 0x000fe2000c721270 */
[----:B------:R-:W-:Y:S01]  /*765c0*/  ULDC UR17, c[0x0][0x228] ;  /* 0x00008a0000117ab9 */ /* 0x000fe20000000800 */
[----:B------:R-:W-:-:S07]  /*765d0*/  ULDC UR51, c[0x0][0x22c] ;  /* 0x00008b0000337ab9 */ /* 0x000fce0000000800 */
        /* <DEDUP_REMOVED lines=21> */
[----:B------:R-:W-:-:S03]  /*76730*/  ULDC UR59, c[0x0][0x228] ;  /* 0x00008a00003b7ab9 */ /* 0x000fc60000000800 */
[----:B------:R-:W-:-:S04]  /*76740*/  @P1 LOP3.LUT R20, R20, 0x80000000, RZ, 0xfc, !PT ;  /* 0x8000000014141812 */ /* 0x000fc800078efcff */
[----:B------:R-:W-:-:S04]  /*76750*/  LOP3.LUT R20, R20, 0xbfffffff, RZ, 0xc0, !PT ;  /* 0xbfffffff14147812 */ /* 0x000fc800078ec0ff */
[----:B------:R-:W-:Y:S02]  /*76760*/  @P0 LOP3.LUT R20, R20, 0x40000000, RZ, 0xfc, !PT ;  /* 0x4000000014140812 */ /* 0x000fe400078efcff */
[----:B------:R-:W-:Y:S01]  /*76770*/  ISETP.GE.AND P0, PT, R44, UR57, PT ;  /* 0x000000392c007c0c */ /* 0x000fe2000bf06270 */
[----:B-1----:R-:W-:Y:S01]  /*76780*/  VIADD R58, R152, 0x5f ;  /* 0x0000005f983a7836 */ /* 0x002fe20000000000 */
[----:B------:R-:W-:Y:S01]  /*76790*/  @P3 LOP3.LUT R21, R21, 0x2, RZ, 0xfc, !PT ;  /* 0x0000000215153812 */ /* 0x000fe200078efcff */
[----:B------:R1:W-:Y:S01]  /*767a0*/  STL [R1+0x1170], R60 ;  /* 0x0011703c01007387 */ /* 0x0003e20000100800 */
[----:B------:R-:W-:Y:S01]  /*767b0*/  ISETP.LT.AND P3, PT, R158, UR56, !P0 ;  /* 0x000000389e007c0c */ /* 0x000fe2000c761270 */
[----:B------:R-:W-:Y:S01]  /*767c0*/  VIADD R61, R60, UR50 ;  /* 0x000000323c3d7c36 */ /* 0x000fe20008000000 */
[----:B------:R-:W-:Y:S01]  /*767d0*/  LOP3.LUT R21, R21, 0xfffffffe, RZ, 0xc0, !PT ;  /* 0xfffffffe15157812 */ /* 0x000fe200078ec0ff */
[----:B------:R-:W-:Y:S01]  /*767e0*/  ULDC UR56, c[0x0][0x22c] ;  /* 0x00008b0000387ab9 */ /* 0x000fe20000000800 */
[----:B------:R-:W-:Y:S01]  /*767f0*/  LOP3.LUT R20, R20, 0xdfffffff, RZ, 0xc0, !PT ;  /* 0xdfffffff14147812 */ /* 0x000fe200078ec0ff */
[C---:B------:R-:W-:Y:S01]  /*76800*/  VIADD R185, R152.reuse, 0xa8 ;  /* 0x000000a898b97836 */ /* 0x040fe20000000000 */
[----:B------:R-:W-:Y:S01]  /*76810*/  @P2 LOP3.LUT R21, R21, 0x1, RZ, 0xfc, !PT ;  /* 0x0000000115152812 */ /* 0x000fe200078efcff */
[C---:B------:R-:W-:Y:S01]  /*76820*/  VIADD R184, R152.reuse, 0xa9 ;  /* 0x000000a998b87836 */ /* 0x040fe20000000000 */
[----:B------:R-:W-:Y:S01]  /*76830*/  ISETP.LT.AND P2, PT, R157, UR21, !P0 ;  /* 0x000000159d007c0c */ /* 0x000fe2000c741270 */
[----:B------:R-:W-:Y:S01]  /*76840*/  ULDC UR21, c[0x0][0x228] ;  /* 0x00008a0000157ab9 */ /* 0x000fe20000000800 */
[----:B------:R-:W-:Y:S01]  /*76850*/  ISETP.LT.AND P1, PT, R155, UR22, !P0 ;  /* 0x000000169b007c0c */ /* 0x000fe2000c721270 */
[----:B------:R-:W-:Y:S01]  /*76860*/  ULDC UR22, c[0x0][0x228] ;  /* 0x00008a0000167ab9 */ /* 0x000fe20000000800 */
[----:B------:R-:W-:Y:S01]  /*76870*/  IADD3 R183, R152, 0xaa, RZ ;  /* 0x000000aa98b77810 */ /* 0x000fe20007ffe0ff */
[----:B------:R-:W-:Y:S01]  /*76880*/  ULDC UR57, c[0x0][0x22c] ;  /* 0x00008b0000397ab9 */ /* 0x000fe20000000800 */
[----:B------:R-:W-:-:S04]  /*76890*/  @P3 LOP3.LUT R20, R20, 0x20000000, RZ, 0xfc, !PT ;  /* 0x2000000014143812 */ /* 0x000fc800078efcff */
[----:B------:R-:W-:-:S04]  /*768a0*/  LOP3.LUT R20, R20, 0xefffffff, RZ, 0xc0, !PT ;  /* 0xefffffff14147812 */ /* 0x000fc800078ec0ff */
[----:B------:R-:W-:Y:S01]  /*768b0*/  @P2 LOP3.LUT R20, R20, 0x10000000, RZ, 0xfc, !PT ;  /* 0x1000000014142812 */ /* 0x000fe200078efcff */
[----:B------:R-:W-:Y:S01]  /*768c0*/  BAR.SYNC.DEFER_BLOCKING 0x0 ;  /* 0x0000000000007b1d */ /* 0x000fe20000010000 */
[----:B------:R-:W-:Y:S02]  /*768d0*/  ISETP.LT.AND P0, PT, R153, UR23, !P0 ;  /* 0x0000001799007c0c */ /* 0x000fe4000c701270 */
[----:B------:R-:W-:-:S03]  /*768e0*/  LOP3.LUT R20, R20, 0xf7ffffff, RZ, 0xc0, !PT ;  /* 0xf7ffffff14147812 */ /* 0x000fc600078ec0ff */
[----:B------:R-:W-:Y:S01]  /*768f0*/  ULDC UR23, c[0x0][0x228] ;  /* 0x00008a0000177ab9 */ /* 0x000fe20000000800 */
        /* <DEDUP_REMOVED lines=21> */
[----:B-1----:R-:W-:Y:S01]  /*76a50*/  VIADD R60, R152, 0x5d ;  /* 0x0000005d983c7836 */ /* 0x002fe20000000000 */
[----:B------:R-:W-:Y:S01]  /*76a60*/  LOP3.LUT R20, R20, 0xffdfffff, RZ, 0xc0, !PT ;  /* 0xffdfffff14147812 */ /* 0x000fe200078ec0ff */
[----:B------:R1:W-:Y:S01]  /*76a70*/  STL [R1+0x1174], R61 ;  /* 0x0011743d01007387 */ /* 0x0003e20000100800 */
[----:B------:R-:W-:Y:S01]  /*76a80*/  ISETP.LT.AND P3, PT, R158, UR54, !P0 ;  /* 0x000000369e007c0c */ /* 0x000fe2000c761270 */
[----:B------:R-:W-:Y:S01]  /*76a90*/  VIADD R63, R61, UR50 ;  /* 0x000000323d3f7c36 */ /* 0x000fe20008000000 */
[----:B------:R-:W-:Y:S01]  /*76aa0*/  ISETP.LT.AND P2, PT, R157, UR27, !P0 ;  /* 0x0000001b9d007c0c */ /* 0x000fe2000c741270 */
[----:B------:R-:W-:Y:S01]  /*76ab0*/  ULDC UR27, c[0x0][0x228] ;  /* 0x00008a00001b7ab9 */ /* 0x000fe20000000800 */
[----:B------:R-:W-:Y:S01]  /*76ac0*/  ISETP.LT.AND P1, PT, R155, UR28, !P0 ;  /* 0x0000001c9b007c0c */ /* 0x000fe2000c721270 */
[----:B------:R-:W-:Y:S01]  /*76ad0*/  ULDC UR28, c[0x0][0x228] ;  /* 0x00008a00001c7ab9 */ /* 0x000fe20000000800 */
[----:B------:R-:W-:Y:S01]  /*76ae0*/  ULDC UR54, c[0x0][0x22c] ;  /* 0x00008b0000367ab9 */ /* 0x000fe20000000800 */
        /* <DEDUP_REMOVED lines=14> */
[----:B-1----:R-:W-:Y:S01]  /*76bd0*/  VIADD R61, R152, 0x5c ;  /* 0x0000005c983d7836 */ /* 0x002fe20000000000 */
[----:B------:R-:W-:Y:S01]  /*76be0*/  LOP3.LUT R20, R20, 0xfffdffff, RZ, 0xc0, !PT ;  /* 0xfffdffff14147812 */ /* 0x000fe200078ec0ff */
[----:B------:R-:W-:Y:S01]  /*76bf0*/  ULDC UR7, c[0x0][0x228] ;  /* 0x00008a0000077ab9 */ /* 0x000fe20000000800 */
[----:B------:R-:W-:-:S07]  /*76c00*/  ISETP.LT.AND P1, PT, R155, UR49, !P0 ;  /* 0x000000319b007c0c */ /* 0x000fce000c721270 */
        /* <DEDUP_REMOVED lines=14> */
[----:B------:R-:W-:Y:S01]  /*76cf0*/  ULDC.64 UR52, c[0x0][0x228] ;  /* 0x00008a0000347ab9 */ /* 0x000fe20000000a00 */
[----:B------:R-:W-:Y:S01]  /*76d00*/  ISETP.LT.AND P2, PT, R157, UR11, !P0 ;  /* 0x0000000b9d007c0c */ /* 0x000fe2000c741270 */
[----:B------:R-:W-:Y:S01]  /*76d10*/  ULDC.64 UR10, c[0x0][0x228] ;  /* 0x00008a00000a7ab9 */ /* 0x000fe20000000a00 */
[----:B------:R-:W-:Y:S01]  /*76d20*/  ISETP.LT.AND P1, PT, R155, UR8, !P0 ;  /* 0x000000089b007c0c */ /* 0x000fe2000c721270 */
[----:B------:R-:W-:-:S08]  /*76d30*/  ULDC UR8, c[0x0][0x228] ;  /* 0x00008a0000087ab9 */ /* 0x000fd00000000800 */
        /* <DEDUP_REMOVED lines=12> */
[----:B------:R-:W-:Y:S01]  /*76e00*/  ULDC UR10, c[0x0][0x228] ;  /* 0x00008a00000a7ab9 */ /* 0x000fe20000000800 */
[----:B------:R-:W-:Y:S02]  /*76e10*/  ISETP.LT.AND P2, PT, R157, UR12, !P0 ;  /* 0x0000000c9d007c0c */ /* 0x000fe4000c741270 */
[----:B------:R-:W-:Y:S02]  /*76e20*/  LOP3.LUT R20, R20, 0xfffffdff, RZ, 0xc0, !PT ;  /* 0xfffffdff14147812 */ /* 0x000fe400078ec0ff */
[----:B------:R-:W-:Y:S01]  /*76e30*/  ISETP.LT.AND P1, PT, R155, UR13, !P0 ;  /* 0x0000000d9b007c0c */ /* 0x000fe2000c721270 */
[----:B------:R-:W-:-:S06]  /*76e40*/  ULDC.64 UR12, c[0x0][0x228] ;  /* 0x00008a00000c7ab9 */ /* 0x000fcc0000000a00 */
[----:B------:R-:W-:-:S04]  /*76e50*/  @P3 LOP3.LUT R20, R20, 0x200, RZ, 0xfc, !PT ;  /* 0x0000020014143812 */ /* 0x000fc800078efcff */
[----:B------:R-:W-:-:S04]  /*76e60*/  LOP3.LUT R20, R20, 0xfffffeff, RZ, 0xc0, !PT ;  /* 0xfffffeff14147812 */ /* 0x000fc800078ec0ff */
[----:B------:R-:W-:Y:S02]  /*76e70*/  @P2 LOP3.LUT R20, R20, 0x100, RZ, 0xfc, !PT ;  /* 0x0000010014142812 */ /* 0x000fe400078efcff */
[----:B------:R-:W-:Y:S01]  /*76e80*/  ISETP.LT.AND P0, PT, R153, UR48, !P0 ;  /* 0x0000003099007c0c */ /* 0x000fe2000c701270 */
[----:B-1----:R-:W-:Y:S01]  /*76e90*/  VIADD R63, R152, 0x5a ;  /* 0x0000005a983f7836 */ /* 0x002fe20000000000 */
[----:B------:R-:W-:Y:S01]  /*76ea0*/  LOP3.LUT R20, R20, 0xffffff7f, RZ, 0xc0, !PT ;  /* 0xffffff7f14147812 */ /* 0x000fe200078ec0ff */
[----:B------:R1:W-:Y:S01]  /*76eb0*/  STL [R1+0x117c], R64 ;  /* 0x00117c4001007387 */ /* 0x0003e20000100800 */
[----:B------:R-:W-:Y:S01]  /*76ec0*/  VIADD R66, R64, UR50 ;  /* 0x0000003240427c36 */ /* 0x000fe20008000000 */
[----:B------:R-:W-:Y:S01]  /*76ed0*/  ULDC UR48, c[0x0][0x22c] ;  /* 0x00008b0000307ab9 */ /* 0x000fe20000000800 */
        /* <DEDUP_REMOVED lines=10> */
[----:B------:R-:W-:-:S06]  /*76f80*/  ULDC UR14, c[0x0][0x228] ;  /* 0x00008a00000e7ab9 */ /* 0x000fcc0000000800 */
[----:B------:R-:W-:-:S04]  /*76f90*/  @P3 LOP3.LUT R20, R20, 0x20, RZ, 0xfc, !PT ;  /* 0x0000002014143812 */ /* 0x000fc800078efcff */
[----:B------:R-:W-:-:S04]  /*76fa0*/  LOP3.LUT R20, R20, 0xffffffef, RZ, 0xc0, !PT ;  /* 0xffffffef14147812 */ /* 0x000fc800078ec0ff */
[----:B------:R-:W-:Y:S02]  /*76fb0*/  @P2 LOP3.LUT R20, R20, 0x10, RZ, 0xfc, !PT ;  /* 0x0000001014142812 */ /* 0x000fe400078efcff */
[----:B------:R-:W-:Y:S01]  /*76fc0*/  ISETP.LT.AND P0, PT, R153, UR31, !P0 ;  /* 0x0000001f99007c0c */ /* 0x000fe2000c701270 */
[----:B------:R-:W-:Y:S01]  /*76fd0*/  ULDC.64 UR30, c[0x0][0x228] ;  /* 0x00008a00001e7ab9 */ /* 0x000fe20000000a00 */
[----:B------:R-:W-:-:S04]  /*76fe0*/  LOP3.LUT R20, R20, 0xfffffff7, RZ, 0xc0, !PT ;  /* 0xfffffff714147812 */ /* 0x000fc800078ec0ff */
[----:B------:R-:W-:-:S04]  /*76ff0*/  @P1 LOP3.LUT R20, R20, 0x8, RZ, 0xfc, !PT ;  /* 0x0000000814141812 */ /* 0x000fc800078efcff */
[----:B------:R-:W-:-:S04]  /*77000*/  LOP3.LUT R20, R20, 0xfffffffb, RZ, 0xc0, !PT ;  /* 0xfffffffb14147812 */ /* 0x000fc800078ec0ff */
[----:B------:R-:W-:Y:S02]  /*77010*/  @P0 LOP3.LUT R20, R20, 0x4, RZ, 0xfc, !PT ;  /* 0x0000000414140812 */ /* 0x000fe400078efcff */
[----:B------:R-:W-:-:S04]  /*77020*/  ISETP.GE.AND P0, PT, R51, UR31, PT ;  /* 0x0000001f33007c0c */ /* 0x000fc8000bf06270 */
[----:B------:R-:W-:Y:S01]  /*77030*/  ISETP.LT.AND P1, PT, R155, UR46, !P0 ;  /* 0x0000002e9b007c0c */ /* 0x000fe2000c721270 */
[----:B-1----:R-:W-:Y:S01]  /*77040*/  VIADD R64, R152, 0x59 ;  /* 0x0000005998407836 */ /* 0x002fe20000000000 */
        /* <DEDUP_REMOVED lines=10> */
[----:B------:R-:W-:Y:S02]  /*770f0*/  ISETP.GE.AND P0, PT, R52, UR31, PT ;  /* 0x0000001f34007c0c */ /* 0x000fe4000bf06270 */
[----:B------:R-:W-:Y:S02]  /*77100*/  @P3 LOP3.LUT R20, R20, 0x2, RZ, 0xfc, !PT ;  /* 0x0000000214143812 */ /* 0x000fe400078efcff */
[----:B------:R-:W-:Y:S01]  /*77110*/  ISETP.LT.AND P3, PT, R158, UR30, !P0 ;  /* 0x0000001e9e007c0c */ /* 0x000fe2000c761270 */
[----:B------:R-:W-:Y:S01]  /*77120*/  ULDC.64 UR30, c[0x0][0x228] ;  /* 0x00008a00001e7ab9 */ /* 0x000fe20000000a00 */
[----:B------:R-:W-:-:S02]  /*77130*/  LOP3.LUT R20, R20, 0xfffffffe, RZ, 0xc0, !PT ;  /* 0xfffffffe14147812 */ /* 0x000fc400078ec0ff */
[----:B------:R-:W-:Y:S02]  /*77140*/  LOP3.LUT R19, R19, 0xdfffffff, RZ, 0xc0, !PT ;  /* 0xdfffffff13137812 */ /* 0x000fe400078ec0ff */
[----:B------:R-:W-:Y:S02]  /*77150*/  @P2 LOP3.LUT R20, R20, 0x1, RZ, 0xfc, !PT ;  /* 0x0000000114142812 */ /* 0x000fe400078efcff */
[----:B------:R-:W-:Y:S01]  /*77160*/  ISETP.LT.AND P2, PT, R157, UR42, !P0 ;  /* 0x0000002a9d007c0c */ /* 0x000fe2000c741270 */
[----:B------:R-:W-:Y:S01]  /*77170*/  ULDC UR42, c[0x0][0x228] ;  /* 0x00008a00002a7ab9 */ /* 0x000fe20000000800 */
[----:B------:R-:W-:Y:S01]  /*77180*/  ISETP.LT.AND P1, PT, R155, UR43, !P0 ;  /* 0x0000002b9b007c0c */ /* 0x000fe2000c721270 */
[----:B------:R-:W-:Y:S02]  /*77190*/  ULDC UR43, c[0x0][0x228] ;  /* 0x00008a00002b7ab9 */ /* 0x000fe40000000800 */
[----:B------:R-:W-:-:S04]  /*771a0*/  @P3 LOP3.LUT R19, R19, 0x20000000, RZ, 0xfc, !PT ;  /* 0x2000000013133812 */ /* 0x000fc800078efcff */
[----:B------:R-:W-:-:S04]  /*771b0*/  LOP3.LUT R19, R19, 0xefffffff, RZ, 0xc0, !PT ;  /* 0xefffffff13137812 */ /* 0x000fc800078ec0ff */
[----:B------:R-:W-:Y:S02]  /*771c0*/  @P2 LOP3.LUT R19, R19, 0x10000000, RZ, 0xfc, !PT ;  /* 0x1000000013132812 */ /* 0x000fe400078efcff */
[----:B------:R-:W-:Y:S01]  /*771d0*/  ISETP.LT.AND P0, PT, R153, UR44, !P0 ;  /* 0x0000002c99007c0c */ /* 0x000fe2000c701270 */
[----:B------:R1:W-:Y:S01]  /*771e0*/  STL [R1+0x1180], R66 ;  /* 0x0011804201007387 */ /* 0x0003e20000100800 */
[----:B------:R-:W-:Y:S01]  /*771f0*/  LOP3.LUT R19, R19, 0xf7ffffff, RZ, 0xc0, !PT ;  /* 0xf7ffffff13137812 */ /* 0x000fe200078ec0ff */
[----:B------:R-:W-:Y:S01]  /*77200*/  VIADD R67, R66, UR50 ;  /* 0x0000003242437c36 */ /* 0x000fe20008000000 */
[----:B------:R-:W-:Y:S02]  /*77210*/  ULDC UR44, c[0x0][0x22c] ;  /* 0x00008b00002c7ab9 */ /* 0x000fe40000000800 */
        /* <DEDUP_REMOVED lines=14> */
[----:B------:R-:W-:Y:S02]  /*77300*/  ISETP.LT.AND P0, PT, R153, UR41, !P0 ;  /* 0x0000002999007c0c */ /* 0x000fe4000c701270 */
        /* <DEDUP_REMOVED lines=26> */
[----:B------:R1:W-:Y:S01]  /*774b0*/  STL [R1+0x1184], R67 ;  /* 0x0011844301007387 */ /* 0x0003e20000100800 */
[----:B------:R-:W-:Y:S01]  /*774c0*/  LOP3.LUT R19, R19, 0xfffdffff, RZ, 0xc0, !PT ;  /* 0xfffdffff13137812 */ /* 0x000fe200078ec0ff */
[----:B------:R-:W-:Y:S01]  /*774d0*/  VIADD R69, R67, UR50 ;  /* 0x0000003243457c36 */ /* 0x000fe20008000000 */
[----:B------:R-:W-:Y:S01]  /*774e0*/  ISETP.LT.AND P1, PT, R155, UR34, !P0 ;  /* 0x000000229b007c0c */ /* 0x000fe2000c721270 */
[----:B------:R-:W-:-:S06]  /*774f0*/  ULDC UR33, c[0x0][0x228] ;  /* 0x00008a0000217ab9 */ /* 0x000fcc0000000800 */
[----:B------:R-:W-:Y:S01]  /*77500*/  @P3 LOP3.LUT R19, R19, 0x20000, RZ, 0xfc, !PT ;  /* 0x0002000013133812 */ /* 0x000fe200078efcff */
[----:B-1----:R-:W-:Y:S01]  /*77510*/  VIADD R67, R152, 0x56 ;  /* 0x0000005698437836 */ /* 0x002fe20000000000 */
[----:B------:R-:W-:Y:S02]  /*77520*/  ULDC UR34, c[0x0][0x228] ;  /* 0x00008a0000227ab9 */ /* 0x000fe40000000800 */
        /* <DEDUP_REMOVED lines=15> */
[----:B------:R-:W-:Y:S01]  /*77620*/  ULDC UR30, c[0x0][0x228] ;  /* 0x00008a00001e7ab9 */ /* 0x000fe20000000800 */
[----:B------:R-:W-:Y:S01]  /*77630*/  ISETP.LT.AND P2, PT, R157, UR15, !P0 ;  /* 0x0000000f9d007c0c */ /* 0x000fe2000c741270 */
[----:B------:R-:W-:Y:S01]  /*77640*/  ULDC UR15, c[0x0][0x228] ;  /* 0x00008a00000f7ab9 */ /* 0x000fe20000000800 */
[----:B------:R-:W-:Y:S01]  /*77650*/  ISETP.LT.AND P1, PT, R155, UR16, !P0 ;  /* 0x000000109b007c0c */ /* 0x000fe2000c721270 */
[----:B------:R-:W-:Y:S01]  /*77660*/  VIADD R72, R70, UR50 ;  /* 0x0000003246487c36 */ /* 0x000fe20008000000 */
[----:B------:R-:W-:-:S07]  /*77670*/  ULDC UR31, c[0x0][0x228] ;  /* 0x00008a00001f7ab9 */ /* 0x000fce0000000800 */
        /* <DEDUP_REMOVED lines=67> */
[----:B------:R1:W-:Y:S02]  /*77ab0*/  STL [R1+0x1190], R72 ;  /* 0x0011904801007387 */ /* 0x0003e40000100800 */
        /* <DEDUP_REMOVED lines=23> */
[----:B------:R1:W-:Y:S01]  /*77c30*/  STL [R1+0x1198], R75 ;  /* 0x0011984b01007387 */ /* 0x0003e20000100800 */
[----:B------:R-:W-:Y:S01]  /*77c40*/  VIADD R76, R75, UR50 ;  /* 0x000000324b4c7c36 */ /* 0x000fe20008000000 */
[----:B------:R-:W-:Y:S01]  /*77c50*/  ULDC UR7, c[0x0][0x22c] ;  /* 0x00008b0000077ab9 */ /* 0x000fe20000000800 */
        /* <DEDUP_REMOVED lines=12> */
[----:B------:R-:W-:Y:S01]  /*77d20*/  ISETP.LT.AND P2, PT, R157, UR8, !P0 ;  /* 0x000000089d007c0c */ /* 0x000fe2000c741270 */
[----:B-1----:R-:W-:Y:S01]  /*77d30*/  VIADD R75, R152, 0x4e ;  /* 0x0000004e984b7836 */ /* 0x002fe20000000000 */
[----:B------:R-:W-:Y:S01]  /*77d40*/  LOP3.LUT R18, R18, 0xffdfffff, RZ, 0xc0, !PT ;  /* 0xffdfffff12127812 */ /* 0x000fe200078ec0ff */
[----:B------:R1:W-:Y:S01]  /*77d50*/  STL [R1+0x119c], R76 ;  /* 0x00119c4c01007387 */ /* 0x0003e20000100800 */
[----:B------:R-:W-:Y:S01]  /*77d60*/  ISETP.LT.AND P1, PT, R155, UR10, !P0 ;  /* 0x0000000a9b007c0c */ /* 0x000fe2000c721270 */
[----:B------:R-:W-:Y:S01]  /*77d70*/  VIADD R78, R76, UR50 ;  /* 0x000000324c4e7c36 */ /* 0x000fe20008000000 */
[----:B------:R-:W-:-:S05]  /*77d80*/  ULDC UR8, c[0x0][0x22c] ;  /* 0x00008b0000087ab9 */ /* 0x000fca0000000800 */
        /* <DEDUP_REMOVED lines=29> */
[----:B------:R-:W-:Y:S02]  /*77f60*/  ISETP.LT.AND P2, PT, R157, UR45, !P0 ;  /* 0x0000002d9d007c0c */ /* 0x000fe4000c741270 */
        /* <DEDUP_REMOVED lines=20> */
[----:B------:R1:W-:Y:S01]  /*780b0*/  STL [R1+0x11a4], R79 ;  /* 0x0011a44f01007387 */ /* 0x0003e20000100800 */
[----:B------:R-:W-:Y:S01]  /*780c0*/  ISETP.LT.AND P1, PT, R155, UR40, !P0 ;  /* 0x000000289b007c0c */ /* 0x000fe2000c721270 */
[----:B------:R-:W-:Y:S01]  /*780d0*/  VIADD R81, R79, UR50 ;  /* 0x000000324f517c36 */ /* 0x000fe20008000000 */
[----:B------:R-:W-:-:S05]  /*780e0*/  ULDC UR42, c[0x0][0x22c] ;  /* 0x00008b00002a7ab9 */ /* 0x000fca0000000800 */
[----:B------:R-:W-:Y:S01]  /*780f0*/  @P3 LOP3.LUT R18, R18, 0x200, RZ, 0xfc, !PT ;  /* 0x0000020012123812 */ /* 0x000fe200078efcff */
[----:B------:R-:W-:-:S03]  /*78100*/  ULDC UR40, c[0x0][0x22c] ;  /* 0x00008b0000287ab9 */ /* 0x000fc60000000800 */
        /* <DEDUP_REMOVED lines=15> */
[----:B------:R-:W-:Y:S01]  /*78200*/  ULDC UR37, c[0x0][0x228] ;  /* 0x00008a0000257ab9 */ /* 0x000fe20000000800 */
[----:B------:R-:W-:Y:S01]  /*78210*/  VIADD R82, R81, UR50 ;  /* 0x0000003251527c36 */ /* 0x000fe20008000000 */
[----:B------:R-:W-:-:S04]  /*78220*/  ULDC UR38, c[0x0][0x22c] ;  /* 0x00008b0000267ab9 */ /* 0x000fc80000000800 */
        /* <DEDUP_REMOVED lines=15> */
[----:B-1----:R-:W-:Y:S01]  /*78320*/  VIADD R81, R152, 0x48 ;  /* 0x0000004898517836 */ /* 0x002fe20000000000 */
[----:B------:R-:W-:Y:S01]  /*78330*/  ISETP.LT.AND P0, PT, R153, UR30, !P0 ;  /* 0x0000001e99007c0c */ /* 0x000fe2000c701270 */
[----:B------:R-:W-:Y:S01]  /*78340*/  ULDC UR30, c[0x0][0x228] ;  /* 0x00008a00001e7ab9 */ /* 0x000fe20000000800 */
[----:B------:R-:W-:Y:S01]  /*78350*/  LOP3.LUT R18, R18, 0xfffffffd, RZ, 0xc0, !PT ;  /* 0xfffffffd12127812 */ /* 0x000fe200078ec0ff */
[----:B------:R1:W-:Y:S01]  /*78360*/  STL [R1+0x11ac], R82 ;  /* 0x0011ac5201007387 */ /* 0x0003e20000100800 */
[----:B------:R-:W-:Y:S01]  /*78370*/  VIADD R84, R82, UR50 ;  /* 0x0000003252547c36 */ /* 0x000fe20008000000 */
[----:B------:R-:W-:-:S02]  /*78380*/  ULDC UR34, c[0x0][0x22c] ;  /* 0x00008b0000227ab9 */ /* 0x000fc40000000800 */
[----:B------:R-:W-:-:S04]  /*78390*/  @P1 LOP3.LUT R17, R17, 0x80000000, RZ, 0xfc, !PT ;  /* 0x8000000011111812 */ /* 0x000fc800078efcff */
[----:B------:R-:W-:-:S04]  /*783a0*/  LOP3.LUT R17, R17, 0xbfffffff, RZ, 0xc0, !PT ;  /* 0xbfffffff11117812 */ /* 0x000fc800078ec0ff */
[----:B------:R-:W-:Y:S02]  /*783b0*/  @P0 LOP3.LUT R17, R17, 0x40000000, RZ, 0xfc, !PT ;  /* 0x4000000011110812 */ /* 0x000fe400078efcff */
[----:B------:R-:W-:Y:S02]  /*783c0*/  ISETP.GE.AND P0, PT, R68, UR11, PT ;  /* 0x0000000b44007c0c */ /* 0x000fe4000bf06270 */
[----:B------:R-:W-:Y:S02]  /*783d0*/  @P3 LOP3.LUT R18, R18, 0x2, RZ, 0xfc, !PT ;  /* 0x0000000212123812 */ /* 0x000fe400078efcff */
[----:B------:R-:W-:Y:S01]  /*783e0*/  ISETP.LT.AND P3, PT, R158, UR10, !P0 ;  /* 0x0000000a9e007c0c */ /* 0x000fe2000c761270 */
[----:B------:R-:W-:Y:S01]  /*783f0*/  ULDC.64 UR10, c[0x0][0x228] ;  /* 0x00008a00000a7ab9 */ /* 0x000fe20000000a00 */
[----:B------:R-:W-:Y:S02]  /*78400*/  LOP3.LUT R18, R18, 0xfffffffe, RZ, 0xc0, !PT ;  /* 0xfffffffe12127812 */ /* 0x000fe400078ec0ff */
[----:B------:R-:W-:-:S02]  /*78410*/  LOP3.LUT R17, R17, 0xdfffffff, RZ, 0xc0, !PT ;  /* 0xdfffffff11117812 */ /* 0x000fc400078ec0ff */
        /* <DEDUP_REMOVED lines=128> */
[----:B------:R1:W-:Y:S01]  /*78c20*/  STL [R1+0x11b8], R87 ;  /* 0x0011b85701007387 */ /* 0x0003e20000100800 */
[----:B------:R-:W-:Y:S01]  /*78c30*/  ISETP.LT.AND P0, PT, R153, UR37, !P0 ;  /* 0x0000002599007c0c */ /* 0x000fe2000c701270 */
[----:B------:R-:W-:Y:S01]  /*78c40*/  VIADD R88, R87, UR50 ;  /* 0x0000003257587c36 */ /* 0x000fe20008000000 */
[----:B------:R-:W-:Y:S01]  /*78c50*/  LOP3.LUT R17, R17, 0xfffffffd, RZ, 0xc0, !PT ;  /* 0xfffffffd11117812 */ /* 0x000fe200078ec0ff */
[----:B------:R-:W-:-:S04]  /*78c60*/  ULDC UR36, c[0x0][0x22c] ;  /* 0x00008b0000247ab9 */ /* 0x000fc80000000800 */
        /* <DEDUP_REMOVED lines=10> */
[----:B------:R-:W-:Y:S02]  /*78d10*/  ISETP.LT.AND P2, PT, R157, UR33, !P0 ;  /* 0x000000219d007c0c */ /* 0x000fe4000c741270 */
        /* <DEDUP_REMOVED lines=267> */
[----:B------:R1:W-:Y:S01]  /*79dd0*/  STL [R1+0x11d4], R96 ;  /* 0x0011d46001007387 */ /* 0x0003e20000100800 */
[----:B------:R-:W-:Y:S01]  /*79de0*/  LOP3.LUT R15, R15, 0xfffffffd, RZ, 0xc0, !PT ;  /* 0xfffffffd0f0f7812 */ /* 0x000fe200078ec0ff */
[----:B------:R-:W-:Y:S01]  /*79df0*/  VIADD R97, R96, UR50 ;  /* 0x0000003260617c36 */ /* 0x000fe20008000000 */
[----:B------:R-:W-:-:S03]  /*79e00*/  ULDC UR22, c[0x0][0x22c] ;  /* 0x00008b0000167ab9 */ /* 0x000fc60000000800 */
        /* <DEDUP_REMOVED lines=11> */
[----:B-1----:R-:W-:Y:S01]  /*79ec0*/  VIADD R96, R152, 0x39 ;  /* 0x0000003998607836 */ /* 0x002fe20000000000 */
[----:B------:R-:W-:Y:S01]  /*79ed0*/  ISETP.LT.AND P1, PT, R155, UR19, !P0 ;  /* 0x000000139b007c0c */ /* 0x000fe2000c721270 */
[----:B------:R-:W-:Y:S02]  /*79ee0*/  ULDC UR19, c[0x0][0x228] ;  /* 0x00008a0000137ab9 */ /* 0x000fe40000000800 */
[----:B------:R-:W-:Y:S01]  /*79ef0*/  @P3 LOP3.LUT R14, R14, 0x20000000, RZ, 0xfc, !PT ;  /* 0x200000000e0e3812 */ /* 0x000fe200078efcff */
[----:B------:R1:W-:Y:S01]  /*79f00*/  STL [R1+0x11d8], R97 ;  /* 0x0011d86101007387 */ /* 0x0003e20000100800 */
[----:B------:R-:W-:Y:S01]  /*79f10*/  VIADD R99, R97, UR50 ;  /* 0x0000003261637c36 */ /* 0x000fe20008000000 */
[----:B------:R-:W-:Y:S01]  /*79f20*/  ULDC UR18, c[0x0][0x22c] ;  /* 0x00008b0000127ab9 */ /* 0x000fe20000000800 */
        /* <DEDUP_REMOVED lines=139> */
[----:B-1----:R-:W-:Y:S02]  /*7a7e0*/  VIADD R182, R182, UR50 ;  /* 0x00000032b6b67c36 */ /* 0x002fe40008000000 */
[----:B------:R-:W-:Y:S01]  /*7a7f0*/  @P3 LOP3.LUT R13, R13, 0x20000000, RZ, 0xfc, !PT ;  /* 0x200000000d0d3812 */ /* 0x000fe200078efcff */
[----:B------:R-:W-:-:S03]  /*7a800*/  ULDC UR15, c[0x0][0x228] ;  /* 0x00008a00000f7ab9 */ /* 0x000fc60000000800 */
[----:B------:R-:W-:-:S04]  /*7a810*/  LOP3.LUT R13, R13, 0xefffffff, RZ, 0xc0, !PT ;  /* 0xefffffff0d0d7812 */ /* 0x000fc800078ec0ff */
[----:B------:R-:W-:Y:S02]  /*7a820*/  @P2 LOP3.LUT R13, R13, 0x10000000, RZ, 0xfc, !PT ;  /* 0x100000000d0d2812 */ /* 0x000fe400078efcff */
[----:B------:R-:W-:Y:S01]  /*7a830*/  ISETP.LT.AND P0, PT, R153, UR17, !P0 ;  /* 0x0000001199007c0c */ /* 0x000fe2000c701270 */
[----:B------:R1:W-:Y:S01]  /*7a840*/  STL [R1+0x11e8], R182 ;  /* 0x0011e8b601007387 */ /* 0x0003e20000100800 */
[----:B------:R-:W-:Y:S01]  /*7a850*/  LOP3.LUT R13, R13, 0xf7ffffff, RZ, 0xc0, !PT ;  /* 0xf7ffffff0d0d7812 */ /* 0x000fe200078ec0ff */
[----:B------:R-:W-:-:S03]  /*7a860*/  ULDC UR17, c[0x0][0x228] ;  /* 0x00008a0000117ab9 */ /* 0x000fc60000000800 */
[----:B------:R-:W-:-:S04]  /*7a870*/  @P1 LOP3.LUT R13, R13, 0x8000000, RZ, 0xfc, !PT ;  /* 0x080000000d0d1812 */ /* 0x000fc800078efcff */
[----:B------:R-:W-:-:S04]  /*7a880*/  LOP3.LUT R13, R13, 0xfbffffff, RZ, 0xc0, !PT ;  /* 0xfbffffff0d0d7812 */ /* 0x000fc800078ec0ff */
[----:B------:R-:W-:Y:S02]  /*7a890*/  @P0 LOP3.LUT R13, R13, 0x4000000, RZ, 0xfc, !PT ;  /* 0x040000000d0d0812 */ /* 0x000fe400078efcff */
[----:B------:R-:W-:-:S04]  /*7a8a0*/  ISETP.GE.AND P0, PT, R101, UR12, PT ;  /* 0x0000000c65007c0c */ /* 0x000fc8000bf06270 */
[----:B------:R-:W-:Y:S01]  /*7a8b0*/  ISETP.LT.AND P3, PT, R158, UR10, !P0 ;  /* 0x0000000a9e007c0c */ /* 0x000fe2000c761270 */
[----:B-1----:R-:W-:Y:S01]  /*7a8c0*/  VIADD R182, R182, UR50 ;  /* 0x00000032b6b67c36 */ /* 0x002fe20008000000 */
[----:B------:R-:W-:Y:S01]  /*7a8d0*/  ISETP.LT.AND P2, PT, R157, UR13, !P0 ;  /* 0x0000000d9d007c0c */ /* 0x000fe2000c741270 */
[----:B------:R-:W-:Y:S01]  /*7a8e0*/  ULDC.64 UR12, c[0x0][0x228] ;  /* 0x00008a00000c7ab9 */ /* 0x000fe20000000a00 */
[----:B------:R-:W-:Y:S01]  /*7a8f0*/  LOP3.LUT R13, R13, 0xfdffffff, RZ, 0xc0, !PT ;  /* 0xfdffffff0d0d7812 */ /* 0x000fe200078ec0ff */
[----:B------:R-:W-:Y:S01]  /*7a900*/  ULDC UR10, c[0x0][0x228] ;  /* 0x00008a00000a7ab9 */ /* 0x000fe20000000800 */
[----:B------:R-:W-:Y:S01]  /*7a910*/  ISETP.LT.AND P1, PT, R155, UR15, !P0 ;  /* 0x0000000f9b007c0c */ /* 0x000fe2000c721270 */
[----:B------:R1:W-:Y:S06]  /*7a920*/  STL [R1+0x11ec], R182 ;  /* 0x0011ecb601007387 */ /* 0x0003ec0000100800 */
[----:B------:R-:W-:Y:S01]  /*7a930*/  @P3 LOP3.LUT R13, R13, 0x2000000, RZ, 0xfc, !PT ;  /* 0x020000000d0d3812 */ /* 0x000fe200078efcff */
[----:B------:R-:W-:-:S03]  /*7a940*/  ULDC UR15, c[0x0][0x228] ;  /* 0x00008a00000f7ab9 */ /* 0x000fc60000000800 */
[----:B------:R-:W-:-:S04]  /*7a950*/  LOP3.LUT R13, R13, 0xfeffffff, RZ, 0xc0, !PT ;  /* 0xfeffffff0d0d7812 */ /* 0x000fc800078ec0ff */
[----:B------:R-:W-:Y:S01]  /*7a960*/  @P2 LOP3.LUT R13, R13, 0x1000000, RZ, 0xfc, !PT ;  /* 0x010000000d0d2812 */ /* 0x000fe200078efcff */
[----:B-1----:R-:W-:Y:S01]  /*7a970*/  VIADD R182, R182, UR50 ;  /* 0x00000032b6b67c36 */ /* 0x002fe20008000000 */
[----:B------:R-:W-:Y:S01]  /*7a980*/  ISETP.LT.AND P0, PT, R153, UR17, !P0 ;  /* 0x0000001199007c0c */ /* 0x000fe2000c701270 */
[----:B------:R-:W-:Y:S01]  /*7a990*/  ULDC UR17, c[0x0][0x228] ;  /* 0x00008a0000117ab9 */ /* 0x000fe20000000800 */
[----:B------:R-:W-:Y:S02]  /*7a9a0*/  LOP3.LUT R13, R13, 0xff7fffff, RZ, 0xc0, !PT ;  /* 0xff7fffff0d0d7812 */ /* 0x000fe400078ec0ff */
[----:B------:R1:W-:Y:S02]  /*7a9b0*/  STL [R1+0x11f0], R182 ;  /* 0x0011f0b601007387 */ /* 0x0003e40000100800 */
[----:B------:R-:W-:-:S04]  /*7a9c0*/  @P1 LOP3.LUT R13, R13, 0x800000, RZ, 0xfc, !PT ;  /* 0x008000000d0d1812 */ /* 0x000fc800078efcff */
[----:B------:R-:W-:Y:S01]  /*7a9d0*/  LOP3.LUT R13, R13, 0xffbfffff, RZ, 0xc0, !PT ;  /* 0xffbfffff0d0d7812 */ /* 0x000fe200078ec0ff */
[----:B-1----:R-:W-:-:S03]  /*7a9e0*/  VIADD R182, R182, UR50 ;  /* 0x00000032b6b67c36 */ /* 0x002fc60008000000 */
[----:B------:R-:W-:Y:S02]  /*7a9f0*/  @P0 LOP3.LUT R13, R13, 0x400000, RZ, 0xfc, !PT ;  /* 0x004000000d0d0812 */ /* 0x000fe400078efcff */
[----:B------:R-:W-:Y:S01]  /*7aa00*/  ISETP.GE.AND P0, PT, R102, UR14, PT ;  /* 0x0000000e66007c0c */ /* 0x000fe2000bf06270 */
[----:B------:R1:W-:Y:S03]  /*7aa10*/  STL [R1+0x11f4], R182 ;  /* 0x0011f4b601007387 */ /* 0x0003e60000100800 */
[----:B------:R-:W-:Y:S01]  /*7aa20*/  ISETP.LT.AND P3, PT, R158, UR12, !P0 ;  /* 0x0000000c9e007c0c */ /* 0x000fe2000c761270 */
[----:B------:R-:W-:Y:S01]  /*7aa30*/  ULDC UR12, c[0x0][0x228] ;  /* 0x00008a00000c7ab9 */ /* 0x000fe20000000800 */
[----:B-1----:R-:W-:-:S05]  /*7aa40*/  VIADD R182, R182, UR50 ;  /* 0x00000032b6b67c36 */ /* 0x002fca0008000000 */
[----:B------:R1:W-:Y:S01]  /*7aa50*/  STL [R1+0x11f8], R182 ;  /* 0x0011f8b601007387 */ /* 0x0003e20000100800 */
[----:B------:R-:W-:Y:S01]  /*7aa60*/  ISETP.LT.AND P2, PT, R157, UR10, !P0 ;  /* 0x0000000a9d007c0c */ /* 0x000fe2000c741270 */
[----:B------:R-:W-:Y:S01]  /*7aa70*/  ULDC UR10, c[0x0][0x228] ;  /* 0x00008a00000a7ab9 */ /* 0x000fe20000000800 */
[----:B-1----:R-:W-:Y:S01]  /*7aa80*/  VIADD R182, R182, UR50 ;  /* 0x00000032b6b67c36 */ /* 0x002fe20008000000 */
[----:B------:R-:W-:-:S04]  /*7aa90*/  LOP3.LUT R13, R13, 0xffdfffff, RZ, 0xc0, !PT ;  /* 0xffdfffff0d0d7812 */ /* 0x000fc800078ec0ff */
[----:B------:R1:W-:Y:S01]  /*7aaa0*/  STL [R1+0x11fc], R182 ;  /* 0x0011fcb601007387 */ /* 0x0003e20000100800 */
[----:B------:R-:W-:Y:S01]  /*7aab0*/  @P3 LOP3.LUT R13, R13, 0x200000, RZ, 0xfc, !PT ;  /* 0x002000000d0d3812 */ /* 0x000fe200078efcff */
[----:B-1----:R-:W-:Y:S01]  /*7aac0*/  VIADD R182, R182, UR50 ;  /* 0x00000032b6b67c36 */ /* 0x002fe20008000000 */
[----:B------:R-:W-:Y:S01]  /*7aad0*/  ISETP.LT.AND P1, PT, R155, UR15, !P0 ;  /* 0x0000000f9b007c0c */ /* 0x000fe2000c721270 */
[----:B------:R-:W-:-:S03]  /*7aae0*/  ULDC.64 UR14, c[0x0][0x228] ;  /* 0x00008a00000e7ab9 */ /* 0x000fc60000000a00 */
[----:B------:R1:W-:Y:S01]  /*7aaf0*/  STL [R1+0x1200], R182 ;  /* 0x001200b601007387 */ /* 0x0003e20000100800 */
[----:B------:R-:W-:Y:S01]  /*7ab00*/  LOP3.LUT R13, R13, 0xffefffff, RZ, 0xc0, !PT ;  /* 0xffefffff0d0d7812 */ /* 0x000fe200078ec0ff */
[----:B-1----:R-:W-:-:S03]  /*7ab10*/  VIADD R182, R182, UR50 ;  /* 0x00000032b6b67c36 */ /* 0x002fc60008000000 */
[----:B------:R-:W-:Y:S02]  /*7ab20*/  @P2 LOP3.LUT R13, R13, 0x100000, RZ, 0xfc, !PT ;  /* 0x001000000d0d2812 */ /* 0x000fe400078efcff */
[----:B------:R1:W-:Y:S01]  /*7ab30*/  STL [R1+0x1204], R182 ;  /* 0x001204b601007387 */ /* 0x0003e20000100800 */
[----:B------:R-:W-:Y:S01]  /*7ab40*/  ISETP.LT.AND P0, PT, R153, UR17, !P0 ;  /* 0x0000001199007c0c */ /* 0x000fe2000c701270 */
[----:B------:R-:W-:Y:S01]  /*7ab50*/  ULDC UR17, c[0x0][0x228] ;  /* 0x00008a0000117ab9 */ /* 0x000fe20000000800 */
[----:B------:R-:W-:Y:S01]  /*7ab60*/  LOP3.LUT R13, R13, 0xfff7ffff, RZ, 0xc0, !PT ;  /* 0xfff7ffff0d0d7812 */ /* 0x000fe200078ec0ff */
[----:B-1----:R-:W-:-:S05]  /*7ab70*/  VIADD R182, R182, UR50 ;  /* 0x00000032b6b67c36 */ /* 0x002fca0008000000 */
[----:B------:R1:W-:Y:S01]  /*7ab80*/  STL [R1+0x1208], R182 ;  /* 0x001208b601007387 */ /* 0x0003e20000100800 */
[----:B------:R-:W-:Y:S01]  /*7ab90*/  @P1 LOP3.LUT R13, R13, 0x80000, RZ, 0xfc, !PT ;  /* 0x000800000d0d1812 */ /* 0x000fe200078efcff */
[----:B-1----:R-:W-:-:S03]  /*7aba0*/  VIADD R182, R182, UR50 ;  /* 0x00000032b6b67c36 */ /* 0x002fc60008000000 */
[----:B------:R-:W-:Y:S02]  /*7abb0*/  LOP3.LUT R13, R13, 0xfffbffff, RZ, 0xc0, !PT ;  /* 0xfffbffff0d0d7812 */ /* 0x000fe400078ec0ff */
[----:B------:R1:W-:Y:S02]  /*7abc0*/  STL [R1+0x120c], R182 ;  /* 0x00120cb601007387 */ /* 0x0003e40000100800 */
[----:B------:R-:W-:Y:S02]  /*7abd0*/  @P0 LOP3.LUT R13, R13, 0x40000, RZ, 0xfc, !PT ;  /* 0x000400000d0d0812 */ /* 0x000fe400078efcff */
[----:B------:R-:W-:Y:S01]  /*7abe0*/  ISETP.GE.AND P0, PT, R103, UR16, PT ;  /* 0x0000001067007c0c */ /* 0x000fe2000bf06270 */
[----:B-1----:R-:W-:-:S05]  /*7abf0*/  VIADD R182, R182, UR50 ;  /* 0x00000032b6b67c36 */ /* 0x002fca0008000000 */
[----:B------:R1:W-:Y:S01]  /*7ac00*/  STL [R1+0x1210], R182 ;  /* 0x001210b601007387 */ /* 0x0003e20000100800 */
[----:B------:R-:W-:Y:S01]  /*7ac10*/  ISETP.LT.AND P3, PT, R158, UR14, !P0 ;  /* 0x0000000e9e007c0c */ /* 0x000fe2000c761270 */
[----:B------:R-:W-:Y:S01]  /*7ac20*/  ULDC UR14, c[0x0][0x228] ;  /* 0x00008a00000e7ab9 */ /* 0x000fe20000000800 */
[----:B-1----:R-:W-:-:S05]  /*7ac30*/  VIADD R182, R182, UR50 ;  /* 0x00000032b6b67c36 */ /* 0x002fca0008000000 */
[----:B------:R1:W-:Y:S01]  /*7ac40*/  STL [R1+0x1214], R182 ;  /* 0x001214b601007387 */ /* 0x0003e20000100800 */
[----:B------:R-:W-:Y:S01]  /*7ac50*/  ISETP.LT.AND P2, PT, R157, UR10, !P0 ;  /* 0x0000000a9d007c0c */ /* 0x000fe2000c741270 */
[----:B------:R-:W-:Y:S01]  /*7ac60*/  ULDC UR10, c[0x0][0x228] ;  /* 0x00008a00000a7ab9 */ /* 0x000fe20000000800 */
[----:B-1----:R-:W-:-:S04]  /*7ac70*/  VIADD R182, R182, UR50 ;  /* 0x00000032b6b67c36 */ /* 0x002fc80008000000 */
[----:B------:R-:W-:Y:S01]  /*7ac80*/  VIADD R239, R182, UR50 ;  /* 0x00000032b6ef7c36 */ /* 0x000fe20008000000 */
[----:B------:R-:W-:Y:S01]  /*7ac90*/  STL [R1+0x1218], R182 ;  /* 0x001218b601007387 */ /* 0x000fe20000100800 */
[----:B------:R-:W-:-:S03]  /*7aca0*/  LOP3.LUT R13, R13, 0xfffdffff, RZ, 0xc0, !PT ;  /* 0xfffdffff0d0d7812 */ /* 0x000fc600078ec0ff */
[----:B------:R1:W-:Y:S01]  /*7acb0*/  STL [R1+0x121c], R239 ;  /* 0x00121cef01007387 */ /* 0x0003e20000100800 */
[----:B------:R-:W-:Y:S02]  /*7acc0*/  @P3 LOP3.LUT R13, R13, 0x20000, RZ, 0xfc, !PT ;  /* 0x000200000d0d3812 */ /* 0x000fe400078efcff */
[----:B------:R-:W-:Y:S01]  /*7acd0*/  ISETP.LT.AND P1, PT, R155, UR12, !P0 ;  /* 0x0000000c9b007c0c */ /* 0x000fe2000c721270 */
[----:B------:R-:W-:Y:S01]  /*7ace0*/  ULDC UR12, c[0x0][0x228] ;  /* 0x00008a00000c7ab9 */ /* 0x000fe20000000800 */
[----:B-1----:R-:W-:Y:S01]  /*7acf0*/  VIADD R239, R239, UR50 ;  /* 0x00000032efef7c36 */ /* 0x002fe20008000000 */
[----:B------:R-:W-:-:S04]  /*7ad00*/  LOP3.LUT R13, R13, 0xfffeffff, RZ, 0xc0, !PT ;  /* 0xfffeffff0d0d7812 */ /* 0x000fc800078ec0ff */
[----:B------:R1:W-:Y:S01]  /*7ad10*/  STL [R1+0x1220], R239 ;  /* 0x001220ef01007387 */ /* 0x0003e20000100800 */
[----:B------:R-:W-:Y:S02]  /*7ad20*/  @P2 LOP3.LUT R13, R13, 0x10000, RZ, 0xfc, !PT ;  /* 0x000100000d0d2812 */ /* 0x000fe400078efcff */
[----:B------:R-:W-:Y:S01]  /*7ad30*/  ISETP.LT.AND P0, PT, R153, UR17, !P0 ;  /* 0x0000001199007c0c */ /* 0x000fe2000c701270 */
[----:B------:R-:W-:Y:S01]  /*7ad40*/  ULDC.64 UR16, c[0x0][0x228] ;  /* 0x00008a0000107ab9 */ /* 0x000fe20000000a00 */
[----:B-1----:R-:W-:Y:S02]  /*7ad50*/  IADD3 R239, R239, UR50, RZ ;  /* 0x00000032efef7c10 */ /* 0x002fe4000fffe0ff */
[----:B------:R-:W-:-:S03]  /*7ad60*/  LOP3.LUT R13, R13, 0xffff7fff, RZ, 0xc0, !PT ;  /* 0xffff7fff0d0d7812 */ /* 0x000fc600078ec0ff */
[----:B------:R1:W-:Y:S01]  /*7ad70*/  STL [R1+0x1224], R239 ;  /* 0x001224ef01007387 */ /* 0x0003e20000100800 */
[----:B------:R-:W-:Y:S01]  /*7ad80*/  @P1 LOP3.LUT R13, R13, 0x8000, RZ, 0xfc, !PT ;  /* 0x000080000d0d1812 */ /* 0x000fe200078efcff */
[----:B-1----:R-:W-:-:S05]  /*7ad90*/  VIADD R239, R239, UR50 ;  /* 0x00000032efef7c36 */ /* 0x002fca0008000000 */
[----:B------:R1:W-:Y:S01]  /*7ada0*/  STL [R1+0x1228], R239 ;  /* 0x001228ef01007387 */ /* 0x0003e20000100800 */
[----:B------:R-:W-:Y:S01]  /*7adb0*/  LOP3.LUT R13, R13, 0xffffbfff, RZ, 0xc0, !PT ;  /* 0xffffbfff0d0d7812 */ /* 0x000fe200078ec0ff */
[----:B-1----:R-:W-:-:S03]  /*7adc0*/  VIADD R239, R239, UR50 ;  /* 0x00000032efef7c36 */ /* 0x002fc60008000000 */
[----:B------:R-:W-:Y:S02]  /*7add0*/  @P0 LOP3.LUT R13, R13, 0x4000, RZ, 0xfc, !PT ;  /* 0x000040000d0d0812 */ /* 0x000fe400078efcff */
[----:B------:R1:W-:Y:S01]  /*7ade0*/  STL [R1+0x122c], R239 ;  /* 0x00122cef01007387 */ /* 0x0003e20000100800 */
[----:B------:R-:W-:Y:S01]  /*7adf0*/  ISETP.GE.AND P0, PT, R104, UR18, PT ;  /* 0x0000001268007c0c */ /* 0x000fe2000bf06270 */
[----:B------:R-:W-:Y:S01]  /*7ae00*/  ULDC.64 UR18, c[0x0][0x228] ;  /* 0x00008a0000127ab9 */ /* 0x000fe20000000a00 */
[----:B-1----:R-:W-:Y:S02]  /*7ae10*/  VIADD R239, R239, UR50 ;  /* 0x00000032efef7c36 */ /* 0x002fe40008000000 */
[----:B------:R-:W-:Y:S01]  /*7ae20*/  ISETP.LT.AND P3, PT, R158, UR16, !P0 ;  /* 0x000000109e007c0c */ /* 0x000fe2000c761270 */
[----:B------:R-:W-:Y:S02]  /*7ae30*/  ULDC UR16, c[0x0][0x22c] ;  /* 0x00008b0000107ab9 */ /* 0x000fe40000000800 */
[----:B------:R1:W-:Y:S01]  /*7ae40*/  STL [R1+0x1230], R239 ;  /* 0x001230ef01007387 */ /* 0x0003e20000100800 */
[----:B------:R-:W-:Y:S01]  /*7ae50*/  ISETP.LT.AND P2, PT, R157, UR10, !P0 ;  /* 0x0000000a9d007c0c */ /* 0x000fe2000c741270 */
[----:B------:R-:W-:Y:S01]  /*7ae60*/  ULDC UR10, c[0x0][0x228] ;  /* 0x00008a00000a7ab9 */ /* 0x000fe20000000800 */
[----:B-1----:R-:W-:-:S05]  /*7ae70*/  IADD3 R239, R239, UR50, RZ ;  /* 0x00000032efef7c10 */ /* 0x002fca000fffe0ff */
        /* <DEDUP_REMOVED lines=17> */
[----:B-1----:R-:W-:-:S05]  /*7af90*/  IADD3 R239, R239, UR50, RZ ;  /* 0x00000032efef7c10 */ /* 0x002fca000fffe0ff */
        /* <DEDUP_REMOVED lines=13> */
[----:B-1----:R-:W-:-:S05]  /*7b070*/  VIADD R239, R239, UR50 ;  /* 0x00000032efef7c36 */ /* 0x002fca0008000000 */
[----:B------:R1:W-:Y:S01]  /*7b080*/  STL [R1+0x1250], R239 ;  /* 0x001250ef01007387 */ /* 0x0003e20000100800 */
[----:B------:R-:W-:Y:S02]  /*7b090*/  LOP3.LUT R13, R13, 0xfffffdff, RZ, 0xc0, !PT ;  /* 0xfffffdff0d0d7812 */ /* 0x000fe400078ec0ff */
[----:B-1----:R-:W-:Y:S02]  /*7b0a0*/  IADD3 R239, R239, UR50, RZ ;  /* 0x00000032efef7c10 */ /* 0x002fe4000fffe0ff */
[----:B------:R-:W-:-:S03]  /*7b0b0*/  @P3 LOP3.LUT R13, R13, 0x200, RZ, 0xfc, !PT ;  /* 0x000002000d0d3812 */ /* 0x000fc600078efcff */
        /* <DEDUP_REMOVED lines=12> */
[----:B------:R-:W-:Y:S01]  /*7b180*/  @P1 LOP3.LUT R13, R13, 0x80, RZ, 0xfc, !PT ;  /* 0x000000800d0d1812 */ /* 0x000fe200078efcff */
[----:B-1----:R-:W-:-:S05]  /*7b190*/  VIADD R239, R239, UR50 ;  /* 0x00000032efef7c36 */ /* 0x002fca0008000000 */
[----:B------:R1:W-:Y:S01]  /*7b1a0*/  STL [R1+0x1260], R239 ;  /* 0x001260ef01007387 */ /* 0x0003e20000100800 */
[----:B------:R-:W-:Y:S02]  /*7b1b0*/  LOP3.LUT R13, R13, 0xffffffbf, RZ, 0xc0, !PT ;  /* 0xffffffbf0d0d7812 */ /* 0x000fe400078ec0ff */
[----:B-1----:R-:W-:Y:S02]  /*7b1c0*/  IADD3 R239, R239, UR50, RZ ;  /* 0x00000032efef7c10 */ /* 0x002fe4000fffe0ff */
[----:B------:R-:W-:-:S03]  /*7b1d0*/  @P0 LOP3.LUT R13, R13, 0x40, RZ, 0xfc, !PT ;  /* 0x000000400d0d0812 */ /* 0x000fc600078efcff */
        /* <DEDUP_REMOVED lines=11> */
[----:B------:R-:W-:Y:S01]  /*7b290*/  LOP3.LUT R13, R13, 0xffffffdf, RZ, 0xc0, !PT ;  /* 0xffffffdf0d0d7812 */ /* 0x000fe200078ec0ff */
[----:B-1----:R-:W-:-:S03]  /*7b2a0*/  VIADD R239, R239, UR50 ;  /* 0x00000032efef7c36 */ /* 0x002fc60008000000 */
[----:B------:R-:W-:Y:S02]  /*7b2b0*/  @P3 LOP3.LUT R13, R13, 0x20, RZ, 0xfc, !PT ;  /* 0x000000200d0d3812 */ /* 0x000fe400078efcff */
[----:B------:R1:W-:Y:S01]  /*7b2c0*/  STL [R1+0x1270], R239 ;  /* 0x001270ef01007387 */ /* 0x0003e20000100800 */
[----:B------:R-:W-:Y:S01]  /*7b2d0*/  ISETP.LT.AND P1, PT, R155, UR12, !P0 ;  /* 0x0000000c9b007c0c */ /* 0x000fe2000c721270 */
[----:B------:R-:W-:Y:S01]  /*7b2e0*/  ULDC UR12, c[0x0][0x228] ;  /* 0x00008a00000c7ab9 */ /* 0x000fe20000000800 */
[----:B------:R-:W-:Y:S02]  /*7b2f0*/  LOP3.LUT R13, R13, 0xffffffef, RZ, 0xc0, !PT ;  /* 0xffffffef0d0d7812 */ /* 0x000fe400078ec0ff */
[----:B-1----:R-:W-:-:S05]  /*7b300*/  IADD3 R239, R239, UR50, RZ ;  /* 0x00000032efef7c10 */ /* 0x002fca000fffe0ff */
        /* <DEDUP_REMOVED lines=8> */
[----:B-1----:R-:W-:-:S04]  /*7b390*/  VIADD R239, R239, UR50 ;  /* 0x00000032efef7c36 */ /* 0x002fc80008000000 */
[----:B------:R-:W-:Y:S01]  /*7b3a0*/  VIADD R26, R239, UR50 ;  /* 0x00000032ef1a7c36 */ /* 0x000fe20008000000 */
[----:B------:R-:W-:Y:S01]  /*7b3b0*/  STL [R1+0x127c], R239 ;  /* 0x00127cef01007387 */ /* 0x000fe20000100800 */
[----:B------:R-:W-:-:S03]  /*7b3c0*/  LOP3.LUT R13, R13, 0xfffffffb, RZ, 0xc0, !PT ;  /* 0xfffffffb0d0d7812 */ /* 0x000fc600078ec0ff */
[----:B------:R1:W-:Y:S01]  /*7b3d0*/  STL [R1+0x1280], R26 ;  /* 0x0012801a01007387 */ /* 0x0003e20000100800 */
[----:B------:R-:W-:Y:S02]  /*7b3e0*/  @P0 LOP3.LUT R13, R13, 0x4, RZ, 0xfc, !PT ;  /* 0x000000040d0d0812 */ /* 0x000fe400078efcff */
[----:B------:R-:W-:Y:S01]  /*7b3f0*/  ISETP.GE.AND P0, PT, R107, UR24, PT ;  /* 0x000000186b007c0c */ /* 0x000fe2000bf06270 */
[----:B------:R-:W-:Y:S01]  /*7b400*/  ULDC.64 UR24, c[0x0][0x228] ;  /* 0x00008a0000187ab9 */ /* 0x000fe20000000a00 */
[----:B-1----:R-:W-:-:S05]  /*7b410*/  IADD3 R26, R26, UR50, RZ ;  /* 0x000000321a1a7c10 */ /* 0x002fca000fffe0ff */
[----:B------:R1:W-:Y:S01]  /*7b420*/  STL [R1+0x1284], R26 ;  /* 0x0012841a01007387 */ /* 0x0003e20000100800 */
[----:B------:R-:W-:Y:S01]  /*7b430*/  ISETP.LT.AND P1, PT, R155, UR12, !P0 ;  /* 0x0000000c9b007c0c */ /* 0x000fe2000c721270 */
[----:B------:R-:W-:Y:S01]  /*7b440*/  ULDC UR12, c[0x0][0x228] ;  /* 0x00008a00000c7ab9 */ /* 0x000fe20000000800 */
[----:B-1----:R-:W-:-:S05]  /*7b450*/  VIADD R26, R26, UR50 ;  /* 0x000000321a1a7c36 */ /* 0x002fca0008000000 */
[----:B------:R1:W-:Y:S01]  /*7b460*/  STL [R1+0x1288], R26 ;  /* 0x0012881a01007387 */ /* 0x0003e20000100800 */
[----:B------:R-:W-:Y:S01]  /*7b470*/  ISETP.LT.AND P3, PT, R158, UR22, !P0 ;  /* 0x000000169e007c0c */ /* 0x000fe2000c761270 */
[----:B------:R-:W-:Y:S01]  /*7b480*/  ULDC UR22, c[0x0][0x22c] ;  /* 0x00008b0000167ab9 */ /* 0x000fe20000000800 */
[----:B------:R-:W-:Y:S01]  /*7b490*/  ISETP.LT.AND P2, PT, R157, UR10, !P0 ;  /* 0x0000000a9d007c0c */ /* 0x000fe2000c741270 */
[----:B------:R-:W-:Y:S01]  /*7b4a0*/  ULDC UR10, c[0x0][0x228] ;  /* 0x00008a00000a7ab9 */ /* 0x000fe20000000800 */
[----:B------:R-:W-:Y:S01]  /*7b4b0*/  ISETP.LT.AND P0, PT, R153, UR14, !P0 ;  /* 0x0000000e99007c0c */ /* 0x000fe2000c701270 */
[----:B------:R-:W-:Y:S01]  /*7b4c0*/  ULDC UR14, c[0x0][0x228] ;  /* 0x00008a00000e7ab9 */ /* 0x000fe20000000800 */
[----:B-1----:R-:W-:-:S05]  /*7b4d0*/  VIADD R26, R26, UR50 ;  /* 0x000000321a1a7c36 */ /* 0x002fca0008000000 */
[----:B------:R1:W-:Y:S01]  /*7b4e0*/  STL [R1+0x128c], R26 ;  /* 0x00128c1a01007387 */ /* 0x0003e20000100800 */
[----:B------:R-:W-:Y:S01]  /*7b4f0*/  @P1 LOP3.LUT R12, R12, 0x80000000, RZ, 0xfc, !PT ;  /* 0x800000000c0c1812 */ /* 0x000fe200078efcff */
[----:B-1----:R-:W-:-:S03]  /*7b500*/  VIADD R26, R26, UR50 ;  /* 0x000000321a1a7c36 */ /* 0x002fc60008000000 */
[----:B------:R-:W-:Y:S02]  /*7b510*/  LOP3.LUT R12, R12, 0xbfffffff, RZ, 0xc0, !PT ;  /* 0xbfffffff0c0c7812 */ /* 0x000fe400078ec0ff */
[----:B------:R1:W-:Y:S01]  /*7b520*/  STL [R1+0x1290], R26 ;  /* 0x0012901a01007387 */ /* 0x0003e20000100800 */
[----:B------:R-:W-:Y:S02]  /*7b530*/  LOP3.LUT R13, R13, 0xfffffffd, RZ, 0xc0, !PT ;  /* 0xfffffffd0d0d7812 */ /* 0x000fe400078ec0ff */
[----:B------:R-:W-:Y:S02]  /*7b540*/  @P0 LOP3.LUT R12, R12, 0x40000000, RZ, 0xfc, !PT ;  /* 0x400000000c0c0812 */ /* 0x000fe400078efcff */
[----:B-1----:R-:W-:Y:S02]  /*7b550*/  IADD3 R26, R26, UR50, RZ ;  /* 0x000000321a1a7c10 */ /* 0x002fe4000fffe0ff */
[----:B------:R-:W-:Y:S01]  /*7b560*/  ISETP.GE.AND P0, PT, R108, UR26, PT ;  /* 0x0000001a6c007c0c */ /* 0x000fe2000bf06270 */
[----:B------:R-:W-:-:S02]  /*7b570*/  ULDC.64 UR26, c[0x0][0x228] ;  /* 0x00008a00001a7ab9 */ /* 0x000fc40000000a00 */
        /* <DEDUP_REMOVED lines=16> */
[----:B------:R-:W-:-:S03]  /*7b680*/  ULDC UR12, c[0x0][0x228] ;  /* 0x00008a00000c7ab9 */ /* 0x000fc60000000800 */
        /* <DEDUP_REMOVED lines=16> */
[----:B------:R-:W-:Y:S01]  /*7b790*/  ULDC.64 UR28, c[0x0][0x228] ;  /* 0x00008a00001c7ab9 */ /* 0x000fe20000000a00 */
[----:B-1----:R-:W-:-:S05]  /*7b7a0*/  VIADD R26, R26, UR50 ;  /* 0x000000321a1a7c36 */ /* 0x002fca0008000000 */
[----:B------:R1:W-:Y:S01]  /*7b7b0*/  STL [R1+0x12b4], R26 ;  /* 0x0012b41a01007387 */ /* 0x0003e20000100800 */
[----:B------:R-:W-:Y:S01]  /*7b7c0*/  ISETP.LT.AND P3, PT, R158, UR26, !P0 ;  /* 0x0000001a9e007c0c */ /* 0x000fe2000c761270 */
[----:B------:R-:W-:Y:S01]  /*7b7d0*/  ULDC UR26, c[0x0][0x22c] ;  /* 0x00008b00001a7ab9 */ /* 0x000fe20000000800 */
[----:B-1----:R-:W-:-:S05]  /*7b7e0*/  IADD3 R26, R26, UR50, RZ ;  /* 0x000000321a1a7c10 */ /* 0x002fca000fffe0ff */
        /* <DEDUP_REMOVED lines=35> */
[----:B-1----:R-:W-:Y:S02]  /*7ba20*/  IADD3 R26, R26, UR50, RZ ;  /* 0x000000321a1a7c10 */ /* 0x002fe4000fffe0ff */
[----:B------:R-:W-:-:S03]  /*7ba30*/  LOP3.LUT R12, R12, 0xffdfffff, RZ, 0xc0, !PT ;  /* 0xffdfffff0c0c7812 */ /* 0x000fc600078ec0ff */
        /* <DEDUP_REMOVED lines=16> */
[----:B-1----:R-:W-:Y:S02]  /*7bb40*/  IADD3 R26, R26, UR50, RZ ;  /* 0x000000321a1a7c10 */ /* 0x002fe4000fffe0ff */
[----:B------:R-:W-:-:S03]  /*7bb50*/  LOP3.LUT R12, R12, 0xfffbffff, RZ, 0xc0, !PT ;  /* 0xfffbffff0c0c7812 */ /* 0x000fc600078ec0ff */
[----:B------:R1:W-:Y:S01]  /*7bb60*/  STL [R1+0x12e8], R26 ;  /* 0x0012e81a01007387 */ /* 0x0003e20000100800 */
        /* <DEDUP_REMOVED lines=17> */
[----:B------:R-:W-:Y:S01]  /*7bc80*/  ISETP.LT.AND P1, PT, R155, UR12, !P0 ;  /* 0x0000000c9b007c0c */ /* 0x000fe2000c721270 */
[----:B------:R-:W-:Y:S01]  /*7bc90*/  ULDC UR12, c[0x0][0x228] ;  /* 0x00008a00000c7ab9 */ /* 0x000fe20000000800 */
        /* <DEDUP_REMOVED lines=122> */
[----:B-1----:R-:W-:Y:S01]  /*7c440*/  VIADD R26, R26, UR50 ;  /* 0x000000321a1a7c36 */ /* 0x002fe20008000000 */
[----:B------:R-:W-:Y:S01]  /*7c450*/  ISETP.LT.AND P0, PT, R153, UR14, !P0 ;  /* 0x0000000e99007c0c */ /* 0x000fe2000c701270 */
[----:B------:R-:W-:-:S03]  /*7c460*/  ULDC UR14, c[0x0][0x228] ;  /* 0x00008a00000e7ab9 */ /* 0x000fc60000000800 */
[----:B------:R1:W-:Y:S01]  /*7c470*/  STL [R1+0x13f0], R26 ;  /* 0x0013f01a01007387 */ /* 0x0003e20000100800 */
[----:B------:R-:W-:Y:S02]  /*7c480*/  @P1 LOP3.LUT R11, R11, 0x80000000, RZ, 0xfc, !PT ;  /* 0x800000000b0b1812 */ /* 0x000fe400078efcff */
[----:B-1----:R-:W-:-:S05]  /*7c490*/  IADD3 R26, R26, UR50, RZ ;  /* 0x000000321a1a7c10 */ /* 0x002fca000fffe0ff */
[----:B------:R1:W-:Y:S01]  /*7c4a0*/  STL [R1+0x13f4], R26 ;  /* 0x0013f41a01007387 */ /* 0x0003e20000100800 */
[----:B------:R-:W-:Y:S01]  /*7c4b0*/  LOP3.LUT R11, R11, 0xbfffffff, RZ, 0xc0, !PT ;  /* 0xbfffffff0b0b7812 */ /* 0x000fe200078ec0ff */
[----:B-1----:R-:W-:Y:S01]  /*7c4c0*/  VIADD R26, R26, UR50 ;  /* 0x000000321a1a7c36 */ /* 0x002fe20008000000 */
[----:B------:R-:W-:-:S04]  /*7c4d0*/  LOP3.LUT R12, R12, 0xfffffffd, RZ, 0xc0, !PT ;  /* 0xfffffffd0c0c7812 */ /* 0x000fc800078ec0ff */
[----:B------:R1:W-:Y:S01]  /*7c4e0*/  STL [R1+0x13ec], R26 ;  /* 0x0013ec1a01007387 */ /* 0x0003e20000100800 */
[----:B------:R-:W-:Y:S02]  /*7c4f0*/  @P0 LOP3.LUT R11, R11, 0x40000000, RZ, 0xfc, !PT ;  /* 0x400000000b0b0812 */ /* 0x000fe400078efcff */
[----:B------:R-:W-:Y:S01]  /*7c500*/  ISETP.GE.AND P0, PT, R160, UR42, PT ;  /* 0x0000002aa0007c0c */ /* 0x000fe2000bf06270 */
[----:B------:R-:W-:Y:S01]  /*7c510*/  ULDC.64 UR42, c[0x0][0x228] ;  /* 0x00008a00002a7ab9 */ /* 0x000fe20000000a00 */
[----:B-1----:R-:W-:Y:S01]  /*7c520*/  VIADD R26, R26, UR50 ;  /* 0x000000321a1a7c36 */ /* 0x002fe20008000000 */
[----:B------:R-:W-:Y:S02]  /*7c530*/  @P3 LOP3.LUT R12, R12, 0x2, RZ, 0xfc, !PT ;  /* 0x000000020c0c3812 */ /* 0x000fe400078efcff */
[----:B------:R-:W-:Y:S01]  /*7c540*/  ISETP.LT.AND P3, PT, R158, UR40, !P0 ;  /* 0x000000289e007c0c */ /* 0x000fe2000c761270 */
[----:B------:R-:W-:Y:S01]  /*7c550*/  ULDC UR40, c[0x0][0x22c] ;  /* 0x00008b0000287ab9 */ /* 0x000fe20000000800 */
        /* <DEDUP_REMOVED lines=63> */
[----:B-1----:R-:W-:Y:S02]  /*7c950*/  IADD3 R26, R26, UR50, RZ ;  /* 0x000000321a1a7c10 */ /* 0x002fe4000fffe0ff */
        /* <DEDUP_REMOVED lines=62> */
[----:B-1----:R-:W-:-:S03]  /*7cd40*/  VIADD R26, R26, UR50 ;  /* 0x000000321a1a7c36 */ /* 0x002fc60008000000 */
[----:B------:R-:W-:Y:S01]  /*7cd50*/  ISETP.LT.AND P3, PT, R158, UR48, !P0 ;  /* 0x000000309e007c0c */ /* 0x000fe2000c761270 */
[----:B------:R-:W-:Y:S01]  /*7cd60*/  VIADD R182, R152, 0xab ;  /* 0x000000ab98b67836 */ /* 0x000fe20000000000 */
[----:B------:R-:W-:Y:S01]  /*7cd70*/  ISETP.LT.AND P2, PT, R157, UR10, !P0 ;  /* 0x0000000a9d007c0c */ /* 0x000fe2000c741270 */
[----:B------:R-:W-:Y:S01]  /*7cd80*/  ULDC UR10, c[0x0][0x22c] ;  /* 0x00008b00000a7ab9 */ /* 0x000fe20000000800 */
[----:B------:R1:W-:Y:S01]  /*7cd90*/  STL [R1+0x133c], R26 ;  /* 0x00133c1a01007387 */ /* 0x0003e20000100800 */
[----:B------:R-:W-:Y:S01]  /*7cda0*/  LOP3.LUT R11, R11, 0xfffffbff, RZ, 0xc0, !PT ;  /* 0xfffffbff0b0b7812 */ /* 0x000fe200078ec0ff */
[----:B------:R-:W-:Y:S01]  /*7cdb0*/  ULDC UR48, c[0x0][0x22c] ;  /* 0x00008b0000307ab9 */ /* 0x000fe20000000800 */
[----:B-1----:R-:W-:-:S05]  /*7cdc0*/  VIADD R26, R26, UR50 ;  /* 0x000000321a1a7c36 */ /* 0x002fca0008000000 */
[----:B------:R1:W-:Y:S01]  /*7cdd0*/  STL [R1+0x1338], R26 ;  /* 0x0013381a01007387 */ /* 0x0003e20000100800 */
[----:B------:R-:W-:Y:S02]  /*7cde0*/  @P3 LOP3.LUT R11, R11, 0x400, RZ, 0xfc, !PT ;  /* 0x000004000b0b3812 */ /* 0x000fe400078efcff */
[----:B-1----:R-:W-:-:S05]  /*7cdf0*/  IADD3 R26, R26, UR50, RZ ;  /* 0x000000321a1a7c10 */ /* 0x002fca000fffe0ff */
        /* <DEDUP_REMOVED lines=16> */
[----:B-1----:R-:W-:Y:S01]  /*7cf00*/  IADD3 R26, R26, UR50, RZ ;  /* 0x000000321a1a7c10 */ /* 0x002fe2000fffe0ff */
[----:B------:R-:W-:Y:S02]  /*7cf10*/  ULDC.64 UR50, c[0x0][0x228] ;  /* 0x00008a0000327ab9 */ /* 0x000fe40000000a00 */
[----:B------:R-:W-:Y:S01]  /*7cf20*/  ISETP.GE.AND P1, PT, R223, UR51, PT ;  /* 0x00000033df007c0c */ /* 0x000fe2000bf26270 */
[----:B------:R-:W-:Y:S01]  /*7cf30*/  ULDC UR51, c[0x0][0x22c] ;  /* 0x00008b0000337ab9 */ /* 0x000fe20000000800 */
[----:B------:R-:W-:Y:S02]  /*7cf40*/  @P0 LOP3.LUT R11, R11, 0x80, RZ, 0xfc, !PT ;  /* 0x000000800b0b0812 */ /* 0x000fe400078efcff */
[----:B------:R-:W-:Y:S01]  /*7cf50*/  ISETP.GE.AND P0, PT, R165, UR7, PT ;  /* 0x00000007a5007c0c */ /* 0x000fe2000bf06270 */
[----:B------:R-:W-:-:S08]  /*7cf60*/  ULDC UR7, c[0x0][0x22c] ;  /* 0x00008b0000077ab9 */ /* 0x000fd00000000800 */
[----:B------:R-:W-:Y:S02]  /*7cf70*/  @P1 LOP3.LUT R0, R0, 0x2, RZ, 0xfc, !PT ;  /* 0x0000000200001812 */ /* 0x000fe400078efcff */
[----:B------:R-:W-:Y:S01]  /*7cf80*/  ISETP.GE.AND P1, PT, R181, UR51, PT ;  /* 0x00000033b5007c0c */ /* 0x000fe2000bf26270 */
[----:B------:R-:W-:Y:S01]  /*7cf90*/  ULDC UR51, c[0x0][0x22c] ;  /* 0x00008b0000337ab9 */ /* 0x000fe20000000800 */
[----:B------:R-:W-:Y:S02]  /*7cfa0*/  @P0 LOP3.LUT R10, R10, 0x2, RZ, 0xfc, !PT ;  /* 0x000000020a0a0812 */ /* 0x000fe400078efcff */
[----:B------:R-:W-:Y:S01]  /*7cfb0*/  ISETP.GE.AND P0, PT, R180, UR5, PT ;  /* 0x00000005b4007c0c */ /* 0x000fe2000bf06270 */
[----:B------:R-:W-:Y:S01]  /*7cfc0*/  ULDC UR5, c[0x0][0x22c] ;  /* 0x00008b0000057ab9 */ /* 0x000fe20000000800 */
[----:B------:R-:W-:-:S07]  /*7cfd0*/  LOP3.LUT R10, R10, 0xfffffffe, RZ, 0xc0, !PT ;  /* 0xfffffffe0a0a7812 */ /* 0x000fce00078ec0ff */
[----:B------:R-:W-:Y:S02]  /*7cfe0*/  @P1 LOP3.LUT R10, R10, 0x1, RZ, 0xfc, !PT ;  /* 0x000000010a0a1812 */ /* 0x000fe400078efcff */
[----:B------:R-:W-:Y:S01]  /*7cff0*/  ISETP.GE.AND P1, PT, R179, UR8, PT ;  /* 0x00000008b3007c0c */ /* 0x000fe2000bf26270 */
[----:B------:R-:W-:Y:S01]  /*7d000*/  ULDC UR8, c[0x0][0x22c] ;  /* 0x00008b0000087ab9 */ /* 0x000fe20000000800 */
[----:B------:R-:W-:Y:S02]  /*7d010*/  @P0 LOP3.LUT R24, R24, 0x4000, RZ, 0xfc, !PT ;  /* 0x0000400018180812 */ /* 0x000fe400078efcff */
[----:B------:R-:W-:Y:S01]  /*7d020*/  ISETP.GE.AND P0, PT, R178, UR7, PT ;  /* 0x00000007b2007c0c */ /* 0x000fe2000bf06270 */
[----:B------:R-:W-:Y:S01]  /*7d030*/  ULDC UR7, c[0x0][0x22c] ;  /* 0x00008b0000077ab9 */ /* 0x000fe20000000800 */
[----:B------:R-:W-:-:S07]  /*7d040*/  LOP3.LUT R10, R10, 0xffffffef, RZ, 0xc0, !PT ;  /* 0xffffffef0a0a7812 */ /* 0x000fce00078ec0ff */
[----:B------:R-:W-:-:S04]  /*7d050*/  @P1 LOP3.LUT R10, R10, 0x10, RZ, 0xfc, !PT ;  /* 0x000000100a0a1812 */ /* 0x000fc800078efcff */
[----:B------:R-:W-:-:S04]  /*7d060*/  LOP3.LUT R10, R10, 0xffffffdf, RZ, 0xc0, !PT ;  /* 0xffffffdf0a0a7812 */ /* 0x000fc800078ec0ff */
[----:B------:R-:W-:Y:S02]  /*7d070*/  @P0 LOP3.LUT R10, R10, 0x20, RZ, 0xfc, !PT ;  /* 0x000000200a0a0812 */ /* 0x000fe400078efcff */
[----:B------:R-:W-:Y:S01]  /*7d080*/  ISETP.GE.AND P0, PT, R177, UR51, PT ;  /* 0x00000033b1007c0c */ /* 0x000fe2000bf06270 */
[----:B------:R-:W-:Y:S01]  /*7d090*/  ULDC UR51, c[0x0][0x22c] ;  /* 0x00008b0000337ab9 */ /* 0x000fe20000000800 */
[----:B------:R-:W-:Y:S01]  /*7d0a0*/  ISETP.GE.AND P2, PT, R167, UR5, PT ;  /* 0x00000005a7007c0c */ /* 0x000fe2000bf46270 */
[----:B------:R-:W-:Y:S01]  /*7d0b0*/  ULDC UR5, c[0x0][0x22c] ;  /* 0x00008b0000057ab9 */ /* 0x000fe20000000800 */
[----:B------:R-:W-:Y:S02]  /*7d0c0*/  LOP3.LUT R10, R10, 0xffffffbf, RZ, 0xc0, !PT ;  /* 0xffffffbf0a0a7812 */ /* 0x000fe400078ec0ff */
[----:B------:R-:W-:Y:S01]  /*7d0d0*/  ISETP.GE.AND P1, PT, R166, UR8, PT ;  /* 0x00000008a6007c0c */ /* 0x000fe2000bf26270 */
[----:B------:R-:W-:-:S06]  /*7d0e0*/  ULDC UR8, c[0x0][0x22c] ;  /* 0x00008b0000087ab9 */ /* 0x000fcc0000000800 */
[----:B------:R-:W-:-:S04]  /*7d0f0*/  @P0 LOP3.LUT R10, R10, 0x40, RZ, 0xfc, !PT ;  /* 0x000000400a0a0812 */ /* 0x000fc800078efcff */
[----:B------:R-:W-:-:S04]  /*7d100*/  LOP3.LUT R10, R10, 0xffffff7f, RZ, 0xc0, !PT ;  /* 0xffffff7f0a0a7812 */ /* 0x000fc800078ec0ff */
[----:B------:R-:W-:Y:S02]  /*7d110*/  @P2 LOP3.LUT R10, R10, 0x80, RZ, 0xfc, !PT ;  /* 0x000000800a0a2812 */ /* 0x000fe400078efcff */
[----:B------:R-:W-:Y:S01]  /*7d120*/  ISETP.GE.AND P0, PT, R168, UR7, PT ;  /* 0x00000007a8007c0c */ /* 0x000fe2000bf06270 */
[----:B------:R-:W-:Y:S01]  /*7d130*/  ULDC UR7, c[0x0][0x22c] ;  /* 0x00008b0000077ab9 */ /* 0x000fe20000000800 */
[----:B------:R-:W-:-:S04]  /*7d140*/  LOP3.LUT R10, R10, 0xfffffeff, RZ, 0xc0, !PT ;  /* 0xfffffeff0a0a7812 */ /* 0x000fc800078ec0ff */
        /* <DEDUP_REMOVED lines=39> */
[----:B------:R-:W-:-:S09]  /*7d3c0*/  LOP3.LUT R10, R10, 0xfffbffff, RZ, 0xc0, !PT ;  /* 0xfffbffff0a0a7812 */ /* 0x000fd200078ec0ff */
[----:B------:R-:W-:Y:S02]  /*7d3d0*/  @P0 LOP3.LUT R10, R10, 0x40000, RZ, 0xfc, !PT ;  /* 0x000400000a0a0812 */ /* 0x000fe400078efcff */
[----:B------:R-:W-:Y:S01]  /*7d3e0*/  ISETP.GE.AND P0, PT, R236, UR8, PT ;  /* 0x00000008ec007c0c */ /* 0x000fe2000bf06270 */
[----:B------:R-:W-:Y:S01]  /*7d3f0*/  ULDC UR8, c[0x0][0x22c] ;  /* 0x00008b0000087ab9 */ /* 0x000fe20000000800 */
[----:B------:R-:W-:-:S04]  /*7d400*/  LOP3.LUT R10, R10, 0xfff7ffff, RZ, 0xc0, !PT ;  /* 0xfff7ffff0a0a7812 */ /* 0x000fc800078ec0ff */
        /* <DEDUP_REMOVED lines=17> */
[----:B------:R-:W-:Y:S02]  /*7d520*/  ISETP.GE.AND P1, PT, R231, UR51, PT ;  /* 0x00000033e7007c0c */ /* 0x000fe4000bf26270 */
        /* <DEDUP_REMOVED lines=15> */
[----:B------:R-:W-:Y:S02]  /*7d620*/  LOP3.LUT R10, R10, 0xdfffffff, RZ, 0xc0, !PT ;  /* 0xdfffffff0a0a7812 */ /* 0x000fe400078ec0ff */
[----:B------:R-:W-:Y:S02]  /*7d630*/  ISETP.GE.AND P3, PT, R222, UR11, PT ;  /* 0x0000000bde007c0c */ /* 0x000fe4000bf66270 */
[----:B------:R-:W-:Y:S02]  /*7d640*/  @P0 LOP3.LUT R10, R10, 0x20000000, RZ, 0xfc, !PT ;  /* 0x200000000a0a0812 */ /* 0x000fe400078efcff */
[----:B------:R-:W-:-:S02]  /*7d650*/  LOP3.LUT R0, R0, 0xfffffffb, RZ, 0xc0, !PT ;  /* 0xfffffffb00007812 */ /* 0x000fc400078ec0ff */
[----:B------:R-:W-:Y:S02]  /*7d660*/  LOP3.LUT R10, R10, 0xbfffffff, RZ, 0xc0, !PT ;  /* 0xbfffffff0a0a7812 */ /* 0x000fe400078ec0ff */
[----:B------:R-:W-:Y:S02]  /*7d670*/  ISETP.GE.AND P1, PT, R225, UR5, PT ;  /* 0x00000005e1007c0c */ /* 0x000fe4000bf26270 */
[----:B------:R-:W-:Y:S02]  /*7d680*/  @P2 LOP3.LUT R10, R10, 0x40000000, RZ, 0xfc, !PT ;  /* 0x400000000a0a2812 */ /* 0x000fe400078efcff */
[----:B------:R-:W-:Y:S02]  /*7d690*/  ISETP.GE.AND P2, PT, R221, UR12, PT ;  /* 0x0000000cdd007c0c */ /* 0x000fe4000bf46270 */
[----:B------:R-:W-:Y:S02]  /*7d6a0*/  @P3 LOP3.LUT R0, R0, 0x4, RZ, 0xfc, !PT ;  /* 0x0000000400003812 */ /* 0x000fe400078efcff */
[----:B------:R-:W-:-:S02]  /*7d6b0*/  ISETP.GE.AND P0, PT, R224, UR10, PT ;  /* 0x0000000ae0007c0c */ /* 0x000fc4000bf06270 */
[----:B------:R-:W-:Y:S02]  /*7d6c0*/  LOP3.LUT R0, R0, 0xfffffffe, RZ, 0xc0, !PT ;  /* 0xfffffffe00007812 */ /* 0x000fe400078ec0ff */
[----:B------:R-:W-:Y:S02]  /*7d6d0*/  LOP3.LUT R10, R10, 0x7fffffff, RZ, 0xc0, !PT ;  /* 0x7fffffff0a0a7812 */ /* 0x000fe400078ec0ff */
[----:B------:R-:W-:Y:S02]  /*7d6e0*/  LOP3.LUT R0, R0, 0xfffffff7, RZ, 0xc0, !PT ;  /* 0xfffffff700007812 */ /* 0x000fe400078ec0ff */
[----:B------:R-:W-:Y:S02]  /*7d6f0*/  @P1 LOP3.LUT R10, R10, 0x80000000, RZ, 0xfc, !PT ;  /* 0x800000000a0a1812 */ /* 0x000fe400078efcff */
[----:B------:R-:W-:Y:S02]  /*7d700*/  ISETP.GE.AND P1, PT, R220, UR13, PT ;  /* 0x0000000ddc007c0c */ /* 0x000fe4000bf26270 */
[----:B------:R-:W-:-:S04]  /*7d710*/  @P2 LOP3.LUT R0, R0, 0x8, RZ, 0xfc, !PT ;  /* 0x0000000800002812 */ /* 0x000fc800078efcff */
        /* <DEDUP_REMOVED lines=80> */
[----:B------:R-:W-:Y:S02]  /*7dc20*/  ISETP.GE.AND P1, PT, R193, UR40, PT ;  /* 0x00000028c1007c0c */ /* 0x000fe4000bf26270 */
[----:B------:R-:W-:Y:S02]  /*7dc30*/  LOP3.LUT R0, R0, 0xbfffffff, RZ, 0xc0, !PT ;  /* 0xbfffffff00007812 */ /* 0x000fe400078ec0ff */
[----:B------:R-:W-:Y:S02]  /*7dc40*/  LOP3.LUT R11, R11, 0xfffffffe, RZ, 0xc0, !PT ;  /* 0xfffffffe0b0b7812 */ /* 0x000fe400078ec0ff */
[----:B------:R-:W-:-:S02]  /*7dc50*/  @P2 LOP3.LUT R0, R0, 0x40000000, RZ, 0xfc, !PT ;  /* 0x4000000000002812 */ /* 0x000fc400078efcff */
[----:B------:R-:W-:Y:S02]  /*7dc60*/  ISETP.GE.AND P2, PT, R191, UR42, PT ;  /* 0x0000002abf007c0c */ /* 0x000fe4000bf46270 */
[----:B------:R-:W-:Y:S02]  /*7dc70*/  LOP3.LUT R0, R0, 0x7fffffff, RZ, 0xc0, !PT ;  /* 0x7fffffff00007812 */ /* 0x000fe400078ec0ff */
[----:B------:R-:W-:Y:S02]  /*7dc80*/  @P3 LOP3.LUT R11, R11, 0x1, RZ, 0xfc, !PT ;  /* 0x000000010b0b3812 */ /* 0x000fe400078efcff */
        /* <DEDUP_REMOVED lines=10> */
[----:B------:R-:W-:-:S04]  /*7dd30*/  @P3 LOP3.LUT R11, R11, 0x8, RZ, 0xfc, !PT ;  /* 0x000000080b0b3812 */ /* 0x000fc800078efcff */
[----:B------:R-:W-:Y:S02]  /*7dd40*/  LOP3.LUT R11, R11, 0xffffffef, RZ, 0xc0, !PT ;  /* 0xffffffef0b0b7812 */ /* 0x000fe400078ec0ff */
[----:B------:R-:W-:Y:S02]  /*7dd50*/  LOP3.LUT R24, R24, 0xffff7fff, RZ, 0xc0, !PT ;  /* 0xffff7fff18187812 */ /* 0x000fe400078ec0ff */
[----:B------:R-:W-:Y:S02]  /*7dd60*/  @P2 LOP3.LUT R11, R11, 0x10, RZ, 0xfc, !PT ;  /* 0x000000100b0b2812 */ /* 0x000fe400078efcff */
[----:B------:R-:W-:Y:S02]  /*7dd70*/  ISETP.GE.AND P2, PT, R186, UR47, PT ;  /* 0x0000002fba007c0c */ /* 0x000fe4000bf46270 */
[----:B------:R-:W-:-:S04]  /*7dd80*/  @P1 LOP3.LUT R24, R24, 0x8000, RZ, 0xfc, !PT ;  /* 0x0000800018181812 */ /* 0x000fc800078efcff */
[----:B------:R-:W-:-:S07]  /*7dd90*/  LOP3.LUT R24, R24, 0xfffeffff, RZ, 0xc0, !PT ;  /* 0xfffeffff18187812 */ /* 0x000fce00078ec0ff */
[----:B------:R-:W-:Y:S02]  /*7dda0*/  @P2 LOP3.LUT R24, R24, 0x10000, RZ, 0xfc, !PT ;  /* 0x0001000018182812 */ /* 0x000fe400078efcff */
[----:B------:R-:W-:Y:S02]  /*7ddb0*/  ISETP.GE.AND P2, PT, R153, UR6, PT ;  /* 0x0000000699007c0c */ /* 0x000fe4000bf46270 */
[----:B------:R-:W-:-:S11]  /*7ddc0*/  LOP3.LUT R10, R10, 0xfffffff7, RZ, 0xc0, !PT ;  /* 0xfffffff70a0a7812 */ /* 0x000fd600078ec0ff */
[----:B------:R-:W-:Y:S02]  /*7ddd0*/  @P2 LOP3.LUT R10, R10, 0x8, RZ, 0xfc, !PT ;  /* 0x000000080a0a2812 */ /* 0x000fe400078efcff */
[----:B------:R-:W-:Y:S02]  /*7dde0*/  ISETP.GE.AND P2, PT, R152, UR9, PT ;  /* 0x0000000998007c0c */ /* 0x000fe4000bf46270 */
[----:B------:R-:W-:Y:S02]  /*7ddf0*/  LOP3.LUT R10, R10, 0xfffffffb, RZ, 0xc0, !PT ;  /* 0xfffffffb0a0a7812 */ /* 0x000fe400078ec0ff */
[----:B------:R-:W-:-:S09]  /*7de00*/  LOP3.LUT P1, RZ, R0, 0x2, RZ, 0xc0, !PT ;  /* 0x0000000200ff7812 */ /* 0x000fd2000782c0ff */
[----:B------:R-:W-:Y:S02]  /*7de10*/  @P2 LOP3.LUT R10, R10, 0x4, RZ, 0xfc, !PT ;  /* 0x000000040a0a2812 */ /* 0x000fe400078efcff */
[----:B------:R-:W-:Y:S02]  /*7de20*/  ISETP.LT.AND P2, PT, R157, UR50, !P1 ;  /* 0x000000329d007c0c */ /* 0x000fe4000cf41270 */
[----:B------:R-:W-:-:S11]  /*7de30*/  LOP3.LUT R11, R11, 0xfffeffff, RZ, 0xc0, !PT ;  /* 0xfffeffff0b0b7812 */ /* 0x000fd600078ec0ff */
[----:B------:R-:W-:Y:S02]  /*7de40*/  @P2 LOP3.LUT R11, R11, 0x10000, RZ, 0xfc, !PT ;  /* 0x000100000b0b2812 */ /* 0x000fe400078efcff */
[----:B------:R-:W-:Y:S02]  /*7de50*/  ISETP.LT.AND P2, PT, R155, UR4, !P1 ;  /* 0x000000049b007c0c */ /* 0x000fe4000cf41270 */
[----:B------:R-:W-:Y:S01]  /*7de60*/  LOP3.LUT R11, R11, 0xffff7fff, RZ, 0xc0, !PT ;  /* 0xffff7fff0b0b7812 */ /* 0x000fe200078ec0ff */
[----:B------:R-:W-:Y:S01]  /*7de70*/  STL [R1+0x13fc], R26 ;  /* 0x0013fc1a01007387 */ /* 0x000fe20000100800 */
[----:B------:R-:W-:-:S03]  /*7de80*/  ISETP.LT.AND P1, PT, R153, UR58, !P1 ;  /* 0x0000003a99007c0c */ /* 0x000fc6000cf21270 */
[----:B------:R-:W3:Y:S04]  /*7de90*/  LDL.LU R32, [R1+0x170] ;  /* 0x0001700001207983 */ /* 0x000ee80000300800 */
[----:B------:R-:W3:Y:S02]  /*7dea0*/  LDL.LU R33, [R1+0x178] ;  /* 0x0001780001217983 */ /* 0x000ee40000300800 */
[----:B------:R-:W-:Y:S02]  /*7deb0*/  @P2 LOP3.LUT R11, R11, 0x8000, RZ, 0xfc, !PT ;  /* 0x000080000b0b2812 */ /* 0x000fe400078efcff */
[----:B------:R-:W-:Y:S01]  /*7dec0*/  ISETP.LT.AND P2, PT, R158, UR52, !P0 ;  /* 0x000000349e007c0c */ /* 0x000fe2000c741270 */
[----:B--2---:R1:W-:Y:S01]  /*7ded0*/  STL.64 [R1+0xff0], R28 ;  /* 0x000ff01c01007387 */ /* 0x0043e20000100a00 */
[----:B------:R-:W-:-:S03]  /*7dee0*/  LOP3.LUT R11, R11, 0xffffffbf, RZ, 0xc0, !PT ;  /* 0xffffffbf0b0b7812 */ /* 0x000fc600078ec0ff */
[----:B------:R2:W-:Y:S01]  /*7def0*/  STL.64 [R1+0xff8], R30 ;  /* 0x000ff81e01007387 */ /* 0x0005e20000100a00 */
[----:B------:R-:W-:-:S07]  /*7df00*/  ISETP.LT.AND P0, PT, R157, UR59, !P0 ;  /* 0x0000003b9d007c0c */ /* 0x000fce000c701270 */
[----:B------:R-:W-:-:S04]  /*7df10*/  @P2 LOP3.LUT R11, R11, 0x40, RZ, 0xfc, !PT ;  /* 0x000000400b0b2812 */ /* 0x000fc800078efcff */
[----:B------:R-:W-:-:S04]  /*7df20*/  LOP3.LUT R11, R11, 0xffffbfff, RZ, 0xc0, !PT ;  /* 0xffffbfff0b0b7812 */ /* 0x000fc800078ec0ff */
[----:B------:R-:W-:-:S04]  /*7df30*/  @P1 LOP3.LUT R11, R11, 0x4000, RZ, 0xfc, !PT ;  /* 0x000040000b0b1812 */ /* 0x000fc800078efcff */
[----:B------:R-:W-:Y:S01]  /*7df40*/  LOP3.LUT R11, R11, 0xffffffdf, RZ, 0xc0, !PT ;  /* 0xffffffdf0b0b7812 */ /* 0x000fe200078ec0ff */
[----:B------:R-:W-:Y:S01]  /*7df50*/  IMAD.MOV.U32 R34, RZ, RZ, R116 ;  /* 0x000000ffff227224 */ /* 0x000fe200078e0074 */
[----:B------:R-:W-:Y:S02]  /*7df60*/  ISETP.GE.AND P3, PT, R185, UR48, PT ;  /* 0x00000030b9007c0c */ /* 0x000fe4000bf66270 */
[----:B------:R-:W-:Y:S02]  /*7df70*/  @P0 LOP3.LUT R11, R11, 0x20, RZ, 0xfc, !PT ;  /* 0x000000200b0b0812 */ /* 0x000fe400078efcff */
[----:B------:R-:W-:Y:S02]  /*7df80*/  ISETP.GE.AND P4, PT, R184, UR49, PT ;  /* 0x00000031b8007c0c */ /* 0x000fe4000bf86270 */
[----:B------:R-:W-:Y:S02]  /*7df90*/  ISETP.GE.AND P5, PT, R183, UR57, PT ;  /* 0x00000039b7007c0c */ /* 0x000fe4000bfa6270 */
[----:B------:R-:W-:-:S02]  /*7dfa0*/  ISETP.GE.AND P6, PT, R182, UR53, PT ;  /* 0x00000035b6007c0c */ /* 0x000fc4000bfc6270 */
[C---:B------:R-:W-:Y:S02]  /*7dfb0*/  LOP3.LUT P2, RZ, R24.reuse, 0x10000, RZ, 0xc0, !PT ;  /* 0x0001000018ff7812 */ /* 0x040fe4000784c0ff */
[C---:B------:R-:W-:Y:S02]  /*7dfc0*/  LOP3.LUT P1, RZ, R24.reuse, 0x8000, RZ, 0xc0, !PT ;  /* 0x0000800018ff7812 */ /* 0x040fe4000782c0ff */
[----:B------:R-:W-:Y:S01]  /*7dfd0*/  LOP3.LUT P0, RZ, R24, 0x4000, RZ, 0xc0, !PT ;  /* 0x0000400018ff7812 */ /* 0x000fe2000780c0ff */
[----:B------:R-:W-:Y:S01]  /*7dfe0*/  STL [R1+0x2bdc], R19 ;  /* 0x002bdc1301007387 */ /* 0x000fe20000100800 */
[----:B------:R-:W-:Y:S01]  /*7dff0*/  IMAD.MOV.U32 R35, RZ, RZ, R118 ;  /* 0x000000ffff237224 */ /* 0x000fe200078e0076 */
[----:B------:R-:W-:Y:S01]  /*7e000*/  MOV R43, R139 ;  /* 0x0000008b002b7202 */ /* 0x000fe20000000f00 */
[----:B------:R-:W-:Y:S01]  /*7e010*/  IMAD.MOV.U32 R42, RZ, RZ, R137 ;  /* 0x000000ffff2a7224 */ /* 0x000fe200078e0089 */
[----:B------:R-:W-:Y:S01]  /*7e020*/  STL [R1+0x2bd8], R20 ;  /* 0x002bd81401007387 */ /* 0x000fe20000100800 */
[----:B------:R-:W-:Y:S01]  /*7e030*/  IMAD.MOV.U32 R70, RZ, RZ, R141 ;  /* 0x000000ffff467224 */ /* 0x000fe200078e008d */
[----:B------:R-:W-:Y:S01]  /*7e040*/  MOV R71, R143 ;  /* 0x0000008f00477202 */ /* 0x000fe20000000f00 */
[----:B------:R-:W-:Y:S01]  /*7e050*/  IMAD.MOV.U32 R106, RZ, RZ, R145 ;  /* 0x000000ffff6a7224 */ /* 0x000fe200078e0091 */
[----:B------:R-:W-:Y:S01]  /*7e060*/  STL [R1+0x2bd4], R21 ;  /* 0x002bd41501007387 */ /* 0x000fe20000100800 */
[----:B------:R-:W-:Y:S01]  /*7e070*/  MOV R107, R147 ;  /* 0x00000093006b7202 */ /* 0x000fe20000000f00 */
[----:B------:R-:W-:Y:S01]  /*7e080*/  ULDC UR4, c[0x0][0x22c] ;  /* 0x00008b0000047ab9 */ /* 0x000fe20000000800 */
[----:B------:R-:W-:Y:S01]  /*7e090*/  LOP3.LUT R23, R23, 0xfff7ffff, RZ, 0xc0, !PT ;  /* 0xfff7ffff17177812 */ /* 0x000fe200078ec0ff */
[----:B------:R-:W-:Y:S01]  /*7e0a0*/  STL [R1+0x2bd0], R22 ;  /* 0x002bd01601007387 */ /* 0x000fe20000100800 */
[----:B------:R-:W-:Y:S01]  /*7e0b0*/  ULDC UR5, c[0x0][0x228] ;  /* 0x00008a0000057ab9 */ /* 0x000fe20000000800 */
[----:B------:R-:W-:Y:S01]  /*7e0c0*/  ULDC.64 UR6, c[0x0][0x228] ;  /* 0x00008a0000067ab9 */ /* 0x000fe20000000a00 */
[----:B------:R-:W-:Y:S01]  /*7e0d0*/  @P1 LOP3.LUT R23, R23, 0x80000, RZ, 0xfc, !PT ;  /* 0x0008000017171812 */ /* 0x000fe200078efcff */
[----:B-1----:R-:W4:Y:S01]  /*7e0e0*/  LDL.LU R28, [R1+0xd74] ;  /* 0x000d7400011c7983 */ /* 0x002f220000300800 */
[----:B------:R-:W-:Y:S01]  /*7e0f0*/  LOP3.LUT P1, RZ, R10, 0x8, RZ, 0xc0, !PT ;  /* 0x000000080aff7812 */ /* 0x000fe2000782c0ff */
[----:B------:R-:W-:Y:S01]  /*7e100*/  ULDC.64 UR8, c[0x0][0x228] ;  /* 0x00008a0000087ab9 */ /* 0x000fe20000000a00 */
[----:B------:R-:W-:Y:S01]  /*7e110*/  LOP3.LUT R23, R23, 0xfffbffff, RZ, 0xc0, !PT ;  /* 0xfffbffff17177812 */ /* 0x000fe200078ec0ff */
[----:B------:R-:W4:Y:S01]  /*7e120*/  LDL.LU R29, [R1+0xd7c] ;  /* 0x000d7c00011d7983 */ /* 0x000f220000300800 */
[----:B------:R-:W-:Y:S01]  /*7e130*/  ULDC.64 UR12, c[0x0][0x228] ;  /* 0x00008a00000c7ab9 */ /* 0x000fe20000000a00 */
[----:B------:R-:W-:Y:S01]  /*7e140*/  ULDC.64 UR10, c[0x0][0x228] ;  /* 0x00008a00000a7ab9 */ /* 0x000fe20000000a00 */
[----:B------:R-:W-:Y:S01]  /*7e150*/  @P2 LOP3.LUT R23, R23, 0x40000, RZ, 0xfc, !PT ;  /* 0x0004000017172812 */ /* 0x000fe200078efcff */
[----:B--2---:R-:W4:Y:S01]  /*7e160*/  LDL.LU R30, [R1+0xb74] ;  /* 0x000b7400011e7983 */ /* 0x004f220000300800 */
[----:B------:R-:W-:Y:S01]  /*7e170*/  ULDC.64 UR16, c[0x0][0x228] ;  /* 0x00008a0000107ab9 */ /* 0x000fe20000000a00 */
[----:B------:R-:W-:Y:S01]  /*7e180*/  ULDC.64 UR14, c[0x0][0x228] ;  /* 0x00008a00000e7ab9 */ /* 0x000fe20000000a00 */
[----:B------:R-:W-:Y:S01]  /*7e190*/  ULDC.64 UR20, c[0x0][0x228] ;  /* 0x00008a0000147ab9 */ /* 0x000fe20000000a00 */
[----:B------:R-:W4:Y:S01]  /*7e1a0*/  LDL.LU R31, [R1+0xb7c] ;  /* 0x000b7c00011f7983 */ /* 0x000f220000300800 */
[----:B------:R-:W-:Y:S01]  /*7e1b0*/  ULDC.64 UR18, c[0x0][0x228] ;  /* 0x00008a0000127ab9 */ /* 0x000fe20000000a00 */
[----:B------:R-:W-:Y:S01]  /*7e1c0*/  ULDC.64 UR24, c[0x0][0x228] ;  /* 0x00008a0000187ab9 */ /* 0x000fe20000000a00 */
[----:B------:R-:W-:Y:S01]  /*7e1d0*/  ULDC.64 UR22, c[0x0][0x228] ;  /* 0x00008a0000167ab9 */ /* 0x000fe20000000a00 */
[----:B---3--:R1:W-:Y:S01]  /*7e1e0*/  STSM.16.M88.4 [R156], R32 ;  /* 0x000000209c007844 */ /* 0x0083e20000000200 */
[----:B------:R-:W-:Y:S01]  /*7e1f0*/  ISETP.LT.AND P2, PT, R152, UR4, !P1 ;  /* 0x0000000498007c0c */ /* 0x000fe2000cf41270 */
[----:B------:R-:W-:Y:S01]  /*7e200*/  ULDC UR4, c[0x0][0x228] ;  /* 0x00008a0000047ab9 */ /* 0x000fe20000000800 */
[----:B------:R-:W-:Y:S01]  /*7e210*/  LOP3.LUT R23, R23, 0xfffdffff, RZ, 0xc0, !PT ;  /* 0xfffdffff17177812 */ /* 0x000fe200078ec0ff */
[----:B------:R-:W-:Y:S03]  /*7e220*/  BAR.SYNC.DEFER_BLOCKING 0x0 ;  /* 0x0000000000007b1d */ /* 0x000fe60000010000 */
[----:B------:R-:W-:-:S02]  /*7e230*/  @P3 LOP3.LUT R23, R23, 0x20000, RZ, 0xfc, !PT ;  /* 0x0002000017173812 */ /* 0x000fc400078efcff */
[----:B------:R-:W-:Y:S01]  /*7e240*/  LOP3.LUT P3, RZ, R10, 0x4, RZ, 0xc0, !PT ;  /* 0x000000040aff7812 */ /* 0x000fe2000786c0ff */
[----:B------:R-:W-:Y:S01]  /*7e250*/  ULDC.64 UR28, c[0x0][0x228] ;  /* 0x00008a00001c7ab9 */ /* 0x000fe20000000a00 */
[----:B------:R-:W-:Y:S01]  /*7e260*/  LOP3.LUT R23, R23, 0xfffeffff, RZ, 0xc0, !PT ;  /* 0xfffeffff17177812 */ /* 0x000fe200078ec0ff */
[----:B------:R-:W-:Y:S01]  /*7e270*/  ULDC.64 UR26, c[0x0][0x228] ;  /* 0x00008a00001a7ab9 */ /* 0x000fe20000000a00 */
[----:B------:R-:W-:Y:S01]  /*7e280*/  ULDC.64 UR32, c[0x0][0x228] ;  /* 0x00008a0000207ab9 */ /* 0x000fe20000000a00 */
[----:B------:R-:W-:Y:S01]  /*7e290*/  ULDC.64 UR30, c[0x0][0x228] ;  /* 0x00008a00001e7ab9 */ /* 0x000fe20000000a00 */
[----:B------:R-:W-:Y:S01]  /*7e2a0*/  @P4 LOP3.LUT R23, R23, 0x10000, RZ, 0xfc, !PT ;  /* 0x0001000017174812 */ /* 0x000fe200078efcff */
[----:B-1----:R-:W2:Y:S01]  /*7e2b0*/  LDL.LU R32, [R1+0x974] ;  /* 0x0009740001207983 */ /* 0x002ea20000300800 */
[----:B------:R-:W-:Y:S01]  /*7e2c0*/  ULDC.64 UR36, c[0x0][0x228] ;  /* 0x00008a0000247ab9 */ /* 0x000fe20000000a00 */
        /* <DEDUP_REMOVED lines=10> */
[----:B------:R-:W1:Y:S01]  /*7e370*/  LDS.128 R36, [R154] ;  /* 0x000000009a247984 */ /* 0x000e620000000c00 */
[----:B------:R-:W-:Y:S01]  /*7e380*/  BAR.SYNC.DEFER_BLOCKING 0x0 ;  /* 0x0000000000007b1d */ /* 0x000fe20000010000 */
[----:B------:R-:W-:-:S02]  /*7e390*/  ISETP.LT.AND P4, PT, R155, UR4, !P3 ;  /* 0x000000049b007c0c */ /* 0x000fc4000df81270 */
[----:B------:R-:W-:Y:S02]  /*7e3a0*/  LOP3.LUT P1, RZ, R10, 0x2, RZ, 0xc0, !PT ;  /* 0x000000020aff7812 */ /* 0x000fe4000782c0ff */
[----:B------:R-:W-:Y:S01]  /*7e3b0*/  LOP3.LUT R23, R23, 0xffff7fff, RZ, 0xc0, !PT ;  /* 0xffff7fff17177812 */ /* 0x000fe200078ec0ff */
[----:B------:R-:W-:Y:S01]  /*7e3c0*/  ULDC.64 UR54, c[0x0][0x228] ;  /* 0x00008a0000367ab9 */ /* 0x000fe20000000a00 */
[----:B------:R-:W-:Y:S02]  /*7e3d0*/  ULDC.64 UR58, c[0x0][0x228] ;  /* 0x00008a00003a7ab9 */ /* 0x000fe40000000a00 */
[----:B------:R-:W-:-:S04]  /*7e3e0*/  @P5 LOP3.LUT R23, R23, 0x8000, RZ, 0xfc, !PT ;  /* 0x0000800017175812 */ /* 0x000fc800078efcff */
[----:B------:R-:W-:-:S04]  /*7e3f0*/  LOP3.LUT R23, R23, 0xffffbfff, RZ, 0xc0, !PT ;  /* 0xffffbfff17177812 */ /* 0x000fc800078ec0ff */
[----:B------:R-:W-:Y:S01]  /*7e400*/  @P6 LOP3.LUT R23, R23, 0x4000, RZ, 0xfc, !PT ;  /* 0x0000400017176812 */ /* 0x000fe200078efcff */
[----:B-1----:R-:W-:Y:S04]  /*7e410*/  STL.64 [R1+0x960], R36 ;  /* 0x0009602401007387 */ /* 0x002fe80000100a00 */
[----:B------:R-:W-:Y:S04]  /*7e420*/  STL.64 [R1+0x968], R38 ;  /* 0x0009682601007387 */ /* 0x000fe80000100a00 */
[----:B------:R-:W2:Y:S04]  /*7e430*/  LDL.LU R33, [R1+0x97c] ;  /* 0x00097c0001217983 */ /* 0x000ea80000300800 */
[----:B------:R-:W2:Y:S04]  /*7e440*/  LDL.LU R34, [R1+0x774] ;  /* 0x0007740001227983 */ /* 0x000ea80000300800 */
[----:B------:R-:W2:Y:S04]  /*7e450*/  LDL.LU R35, [R1+0x77c] ;  /* 0x00077c0001237983 */ /* 0x000ea80000300800 */
[----:B----4-:R1:W-:Y:S01]  /*7e460*/  STSM.16.M88.4 [R156], R28 ;  /* 0x0000001c9c007844 */ /* 0x0103e20000000200 */
[----:B------:R-:W-:Y:S06]  /*7e470*/  BAR.SYNC.DEFER_BLOCKING 0x0 ;  /* 0x0000000000007b1d */ /* 0x000fec0000010000 */
[----:B-1----:R-:W3:Y:S04]  /*7e480*/  LDL.LU R28, [R1+0x574] ;  /* 0x00057400011c7983 */ /* 0x002ee80000300800 */
[----:B------:R-:W1:Y:S01]  /*7e490*/  LDS.128 R36, [R154] ;  /* 0x000000009a247984 */ /* 0x000e620000000c00 */
[----:B------:R-:W-:Y:S06]  /*7e4a0*/  BAR.SYNC.DEFER_BLOCKING 0x0 ;  /* 0x0000000000007b1d */ /* 0x000fec0000010000 */
[----:B-1----:R-:W-:Y:S04]  /*7e4b0*/  STL.64 [R1+0x770], R36 ;  /* 0x0007702401007387 */ /* 0x002fe80000100a00 */
[----:B------:R-:W-:Y:S04]  /*7e4c0*/  STL.64 [R1+0x778], R38 ;  /* 0x0007782601007387 */ /* 0x000fe80000100a00 */
[----:B------:R-:W3:Y:S04]  /*7e4d0*/  LDL.LU R29, [R1+0x57c] ;  /* 0x00057c00011d7983 */ /* 0x000ee80000300800 */
[----:B------:R-:W3:Y:S04]  /*7e4e0*/  LDL.LU R30, [R1+0x374] ;  /* 0x00037400011e7983 */ /* 0x000ee80000300800 */
[----:B------:R-:W3:Y:S04]  /*7e4f0*/  LDL.LU R31, [R1+0x37c] ;  /* 0x00037c00011f7983 */ /* 0x000ee80000300800 */
[----:B--2---:R1:W-:Y:S01]  /*7e500*/  STSM.16.M88.4 [R156], R32 ;  /* 0x000000209c007844 */ /* 0x0043e20000000200 */
[----:B------:R-:W-:Y:S06]  /*7e510*/  BAR.SYNC.DEFER_BLOCKING 0x0 ;  /* 0x0000000000007b1d */ /* 0x000fec0000010000 */
[----:B-1----:R-:W2:Y:S04]  /*7e520*/  LDL.LU R32, [R1+0x174] ;  /* 0x0001740001207983 */ /* 0x002ea80000300800 */
[----:B------:R-:W1:Y:S01]  /*7e530*/  LDS.128 R36, [R154] ;  /* 0x000000009a247984 */ /* 0x000e620000000c00 */
[----:B------:R-:W-:Y:S06]  /*7e540*/  BAR.SYNC.DEFER_BLOCKING 0x0 ;  /* 0x0000000000007b1d */ /* 0x000fec0000010000 */
[----:B-1----:R-:W-:Y:S04]  /*7e550*/  STL.64 [R1+0x570], R36 ;  /* 0x0005702401007387 */ /* 0x002fe80000100a00 */
[----:B------:R-:W-:Y:S04]  /*7e560*/  STL.64 [R1+0x578], R38 ;  /* 0x0005782601007387 */ /* 0x000fe80000100a00 */
[----:B------:R-:W2:Y:S01]  /*7e570*/  LDL.LU R33, [R1+0x17c] ;  /* 0x00017c0001217983 */ /* 0x000ea20000300800 */
[----:B------:R-:W-:Y:S01]  /*7e580*/  IMAD.MOV.U32 R34, RZ, RZ, R117 ;  /* 0x000000ffff227224 */ /* 0x000fe200078e0075 */
[----:B------:R-:W-:-:S02]  /*7e590*/  MOV R35, R119 ;  /* 0x0000007700237202 */ /* 0x000fc40000000f00 */
[----:B---3--:R1:W-:Y:S01]  /*7e5a0*/  STSM.16.M88.4 [R156], R28 ;  /* 0x0000001c9c007844 */ /* 0x0083e20000000200 */
[----:B------:R-:W-:Y:S06]  /*7e5b0*/  BAR.SYNC.DEFER_BLOCKING 0x0 ;  /* 0x0000000000007b1d */ /* 0x000fec0000010000 */
[----:B-1----:R-:W3:Y:S04]  /*7e5c0*/  LDL.LU R28, [R1+0xd80] ;  /* 0x000d8000011c7983 */ /* 0x002ee80000300800 */
[----:B------:R-:W1:Y:S01]  /*7e5d0*/  LDS.128 R36, [R154] ;  /* 0x000000009a247984 */ /* 0x000e620000000c00 */
[----:B------:R-:W-:Y:S06]  /*7e5e0*/  BAR.SYNC.DEFER_BLOCKING 0x0 ;  /* 0x0000000000007b1d */ /* 0x000fec0000010000 */
[----:B-1----:R-:W-:Y:S04]  /*7e5f0*/  STL.64 [R1+0x170], R36 ;  /* 0x0001702401007387 */ /* 0x002fe80000100a00 */
[----:B------:R-:W-:Y:S04]  /*7e600*/  STL.64 [R1+0x178], R38 ;  /* 0x0001782601007387 */ /* 0x000fe80000100a00 */
[----:B------:R-:W3:Y:S04]  /*7e610*/  LDL.LU R29, [R1+0xd88] ;  /* 0x000d8800011d7983 */ /* 0x000ee80000300800 */
[----:B--2---:R1:W-:Y:S04]  /*7e620*/  STSM.16.M88.4 [R156], R32 ;  /* 0x000000209c007844 */ /* 0x0043e80000000200 */
[----:B------:R-:W3:Y:S04]  /*7e630*/  LDL.LU R30, [R1+0xb80] ;  /* 0x000b8000011e7983 */ /* 0x000ee80000300800 */
[----:B------:R-:W3:Y:S01]  /*7e640*/  LDL.LU R31, [R1+0xb88] ;  /* 0x000b8800011f7983 */ /* 0x000ee20000300800 */
[----:B------:R-:W-:Y:S06]  /*7e650*/  BAR.SYNC.DEFER_BLOCKING 0x0 ;  /* 0x0000000000007b1d */ /* 0x000fec0000010000 */
[----:B-1----:R-:W2:Y:S04]  /*7e660*/  LDL.LU R32, [R1+0x980] ;  /* 0x0009800001207983 */ /* 0x002ea80000300800 */
[----:B------:R-:W1:Y:S01]  /*7e670*/  LDS.128 R36, [R154] ;  /* 0x000000009a247984 */ /* 0x000e620000000c00 */
[----:B------:R-:W-:Y:S06]  /*7e680*/  BAR.SYNC.DEFER_BLOCKING 0x0 ;  /* 0x0000000000007b1d */ /* 0x000fec0000010000 */
[----:B-1----:R-:W-:Y:S04]  /*7e690*/  STL.64 [R1+0x370], R36 ;  /* 0x0003702401007387 */ /* 0x002fe80000100a00 */
[----:B------:R-:W-:Y:S04]  /*7e6a0*/  STL.64 [R1+0x378], R38 ;  /* 0x0003782601007387 */ /* 0x000fe80000100a00 */
[----:B------:R-:W2:Y:S04]  /*7e6b0*/  LDL.LU R33, [R1+0x988] ;  /* 0x0009880001217983 */ /* 0x000ea80000300800 */
[----:B------:R-:W2:Y:S04]  /*7e6c0*/  LDL.LU R34, [R1+0x780] ;  /* 0x0007800001227983 */ /* 0x000ea80000300800 */
[----:B------:R-:W2:Y:S04]  /*7e6d0*/  LDL.LU R35, [R1+0x788] ;  /* 0x0007880001237983 */ /* 0x000ea80000300800 */
        /* <DEDUP_REMOVED lines=9> */
[----:B--2---:R1:W-:Y:S04]  /*7e770*/  STSM.16.M88.4 [R156], R32 ;  /* 0x000000209c007844 */ /* 0x0043e80000000200 */
[----:B------:R-:W3:Y:S01]  /*7e780*/  LDL.LU R31, [R1+0x388] ;  /* 0x00038800011f7983 */ /* 0x000ee20000300800 */
[----:B------:R-:W-:Y:S06]  /*7e790*/  BAR.SYNC.DEFER_BLOCKING 0x0 ;  /* 0x0000000000007b1d */ /* 0x000fec0000010000 */
[----:B-1----:R-:W2:Y:S04]  /*7e7a0*/  LDL.LU R32, [R1+0x180] ;  /* 0x0001800001207983 */ /* 0x002ea80000300800 */
[----:B------:R-:W1:Y:S01]  /*7e7b0*/  LDS.128 R36, [R154] ;  /* 0x000000009a247984 */ /* 0x000e620000000c00 */
[----:B------:R-:W-:Y:S06]  /*7e7c0*/  BAR.SYNC.DEFER_BLOCKING 0x0 ;  /* 0x0000000000007b1d */ /* 0x000fec0000010000 */
[----:B-1----:R-:W-:Y:S04]  /*7e7d0*/  STL.64 [R1+0xb70], R36 ;  /* 0x000b702401007387 */ /* 0x002fe80000100a00 */
[----:B------:R-:W-:Y:S04]  /*7e7e0*/  STL.64 [R1+0xb78], R38 ;  /* 0x000b782601007387 */ /* 0x000fe80000100a00 */
[----:B------:R-:W2:Y:S01]  /*7e7f0*/  LDL.LU R33, [R1+0x188] ;  /* 0x0001880001217983 */ /* 0x000ea20000300800 */
[----:B------:R-:W-:-:S02]  /*7e800*/  IMAD.MOV.U32 R34, RZ, RZ, R120 ;  /* 0x000000ffff227224 */ /* 0x000fc400078e0078 */
[----:B------:R-:W-:Y:S01]  /*7e810*/  IMAD.MOV.U32 R35, RZ, RZ, R122 ;  /* 0x000000ffff237224 */ /* 0x000fe200078e007a */
[----:B---3--:R1:W-:Y:S01]  /*7e820*/  STSM.16.M88.4 [R156], R28 ;  /* 0x0000001c9c007844 */ /* 0x0083e20000000200 */
[----:B------:R-:W-:Y:S06]  /*7e830*/  BAR.SYNC.DEFER_BLOCKING 0x0 ;  /* 0x0000000000007b1d */ /* 0x000fec0000010000 */
[----:B-1----:R-:W3:Y:S04]  /*7e840*/  LDL.LU R28, [R1+0xd84] ;  /* 0x000d8400011c7983 */ /* 0x002ee80000300800 */
[----:B------:R-:W1:Y:S01]  /*7e850*/  LDS.128 R36, [R154] ;  /* 0x000000009a247984 */ /* 0x000e620000000c00 */
[----:B------:R-:W-:Y:S06]  /*7e860*/  BAR.SYNC.DEFER_BLOCKING 0x0 ;  /* 0x0000000000007b1d */ /* 0x000fec0000010000 */
[----:B-1----:R-:W-:Y:S04]  /*7e870*/  STL.64 [R1+0x1000], R36 ;  /* 0x0010002401007387 */ /* 0x002fe80000100a00 */
[----:B------:R-:W-:Y:S04]  /*7e880*/  STL.64 [R1+0x1008], R38 ;  /* 0x0010082601007387 */ /* 0x000fe80000100a00 */
[----:B--2---:R1:W-:Y:S04]  /*7e890*/  STSM.16.M88.4 [R156], R32 ;  /* 0x000000209c007844 */ /* 0x0043e80000000200 */
[----:B------:R-:W3:Y:S01]  /*7e8a0*/  LDL.LU R29, [R1+0xd8c] ;  /* 0x000d8c00011d7983 */ /* 0x000ee20000300800 */
[----:B------:R-:W-:Y:S06]  /*7e8b0*/  BAR.SYNC.DEFER_BLOCKING 0x0 ;  /* 0x0000000000007b1d */ /* 0x000fec0000010000 */
[----:B------:R-:W3:Y:S04]  /*7e8c0*/  LDL.LU R30, [R1+0xb84] ;  /* 0x000b8400011e7983 */ /* 0x000ee80000300800 */
[----:B------:R-:W3:Y:S04]  /*7e8d0*/  LDL.LU R31, [R1+0xb8c] ;  /* 0x000b8c00011f7983 */ /* 0x000ee80000300800 */
        /* <DEDUP_REMOVED lines=14> */
[----:B--2---:R1:W-:Y:S04]  /*7e9c0*/  STSM.16.M88.4 [R156], R32 ;  /* 0x000000209c007844 */ /* 0x0043e80000000200 */
[----:B------:R-:W-:Y:S04]  /*7e9d0*/  STL.64 [R1+0x788], R38 ;  /* 0x0007882601007387 */ /* 0x000fe80000100a00 */
        /* <DEDUP_REMOVED lines=17> */
[----:B--2---:R2:W-:Y:S04]  /*7eaf0*/  STSM.16.M88.4 [R156], R32 ;  /* 0x000000209c007844 */ /* 0x0045e80000000200 */
[----:B-1----:R-:W-:Y:S04]  /*7eb00*/  STL.64 [R1+0x180], R36 ;  /* 0x0001802401007387 */ /* 0x002fe80000100a00 */
[----:B------:R-:W-:Y:S01]  /*7eb10*/  STL.64 [R1+0x188], R38 ;  /* 0x0001882601007387 */ /* 0x000fe20000100a00 */
[----:B------:R-:W-:Y:S06]  /*7eb20*/  BAR.SYNC.DEFER_BLOCKING 0x0 ;  /* 0x0000000000007b1d */ /* 0x000fec0000010000 */
[----:B------:R-:W3:Y:S04]  /*7eb30*/  LDL.LU R29, [R1+0xd98] ;  /* 0x000d9800011d7983 */ /* 0x000ee80000300800 */
[----:B------:R-:W3:Y:S04]  /*7eb40*/  LDL.LU R30, [R1+0xb90] ;  /* 0x000b9000011e7983 */ /* 0x000ee80000300800 */
[----:B------:R-:W3:Y:S04]  /*7eb50*/  LDL.LU R31, [R1+0xb98] ;  /* 0x000b9800011f7983 */ /* 0x000ee80000300800 */
[----:B--2---:R-:W2:Y:S04]  /*7eb60*/  LDL.LU R32, [R1+0x990] ;  /* 0x0009900001207983 */ /* 0x004ea80000300800 */
        /* <DEDUP_REMOVED lines=42> */
[----:B-1----:R-:W-:Y:S04]  /*7ee10*/  STL.64 [R1], R36 ;  /* 0x0000002401007387 */ /* 0x002fe80000100a00 */
[----:B------:R-:W-:Y:S04]  /*7ee20*/  STL.64 [R1+0x8], R38 ;  /* 0x0000082601007387 */ /* 0x000fe80000100a00 */
[----:B------:R-:W2:Y:S04]  /*7ee30*/  LDL.LU R33, [R1+0x99c] ;  /* 0x00099c0001217983 */ /* 0x000ea80000300800 */
[----:B------:R-:W2:Y:S04]  /*7ee40*/  LDL.LU R34, [R1+0x794] ;  /* 0x0007940001227983 */ /* 0x000ea80000300800 */
[----:B------:R-:W2:Y:S04]  /*7ee50*/  LDL.LU R35, [R1+0x79c] ;  /* 0x00079c0001237983 */ /* 0x000ea80000300800 */
[----:B---3--:R1:W-:Y:S01]  /*7ee60*/  STSM.16.M88.4 [R156], R28 ;  /* 0x0000001c9c007844 */ /* 0x0083e20000000200 */
[----:B------:R-:W-:Y:S06]  /*7ee70*/  BAR.SYNC.DEFER_BLOCKING 0x0 ;  /* 0x0000000000007b1d */ /* 0x000fec0000010000 */
[----:B-1----:R-:W3:Y:S04]  /*7ee80*/  LDL.LU R28, [R1+0x594] ;  /* 0x00059400011c7983 */ /* 0x002ee80000300800 */
[----:B------:R-:W3:Y:S04]  /*7ee90*/  LDL.LU R29, [R1+0x59c] ;  /* 0x00059c00011d7983 */ /* 0x000ee80000300800 */
[----:B------:R-:W3:Y:S04]  /*7eea0*/  LDL.LU R30, [R1+0x394] ;  /* 0x00039400011e7983 */ /* 0x000ee80000300800 */
[----:B------:R-:W3:Y:S04]  /*7eeb0*/  LDL.LU R31, [R1+0x39c] ;  /* 0x00039c00011f7983 */ /* 0x000ee80000300800 */
[----:B------:R-:W1:Y:S01]  /*7eec0*/  LDS.128 R248, [R154] ;  /* 0x000000009af87984 */ /* 0x000e620000000c00 */
[----:B------:R-:W-:Y:S06]  /*7eed0*/  BAR.SYNC.DEFER_BLOCKING 0x0 ;  /* 0x0000000000007b1d */ /* 0x000fec0000010000 */
[----:B--2---:R2:W-:Y:S02]  /*7eee0*/  STSM.16.M88.4 [R156], R32 ;  /* 0x000000209c007844 */ /* 0x0045e40000000200 */
[----:B------:R-:W-:Y:S06]  /*7eef0*/  BAR.SYNC.DEFER_BLOCKING 0x0 ;  /* 0x0000000000007b1d */ /* 0x000fec0000010000 */
[----:B--2---:R-:W2:Y:S04]  /*7ef00*/  LDL.LU R32, [R1+0x194] ;  /* 0x0001940001207983 */ /* 0x004ea80000300800 */
[----:B------:R-:W2:Y:S04]  /*7ef10*/  LDL.LU R33, [R1+0x19c] ;  /* 0x00019c0001217983 */ /* 0x000ea80000300800 */
[----:B------:R-:W4:Y:S01]  /*7ef20*/  LDS.128 R244, [R154] ;  /* 0x000000009af47984 */ /* 0x000f220000000c00 */
[----:B------:R-:W-:Y:S01]  /*7ef30*/  BAR.SYNC.DEFER_BLOCKING 0x0 ;  /* 0x0000000000007b1d */ /* 0x000fe20000010000 */
[----:B------:R-:W-:Y:S01]  /*7ef40*/  IMAD.MOV.U32 R34, RZ, RZ, R125 ;  /* 0x000000ffff227224 */ /* 0x000fe200078e007d */
[----:B------:R-:W-:-:S04]  /*7ef50*/  MOV R35, R127 ;  /* 0x0000007f00237202 */ /* 0x000fc80000000f00 */
[----:B---3--:R3:W-:Y:S02]  /*7ef60*/  STSM.16.M88.4 [R156], R28 ;  /* 0x0000001c9c007844 */ /* 0x0087e40000000200 */
[----:B------:R-:W-:Y:S06]  /*7ef70*/  BAR.SYNC.DEFER_BLOCKING 0x0 ;  /* 0x0000000000007b1d */ /* 0x000fec0000010000 */
[----:B---3--:R-:W3:Y:S04]  /*7ef80*/  LDL.LU R28, [R1+0xda0] ;  /* 0x000da000011c7983 */ /* 0x008ee80000300800 */
[----:B------:R-:W3:Y:S04]  /*7ef90*/  LDL.LU R29, [R1+0xda8] ;  /* 0x000da800011d7983 */ /* 0x000ee80000300800 */
[----:B------:R-:W3:Y:S04]  /*7efa0*/  LDL.LU R30, [R1+0xba0] ;  /* 0x000ba000011e7983 */ /* 0x000ee80000300800 */
[----:B------:R-:W3:Y:S04]  /*7efb0*/  LDL.LU R31, [R1+0xba8] ;  /* 0x000ba800011f7983 */ /* 0x000ee80000300800 */
[----:B------:R-:W4:Y:S01]  /*7efc0*/  LDS.128 R240, [R154] ;  /* 0x000000009af07984 */ /* 0x000f220000000c00 */
[----:B------:R-:W-:Y:S06]  /*7efd0*/  BAR.SYNC.DEFER_BLOCKING 0x0 ;  /* 0x0000000000007b1d */ /* 0x000fec0000010000 */
[----:B--2---:R2:W-:Y:S02]  /*7efe0*/  STSM.16.M88.4 [R156], R32 ;  /* 0x000000209c007844 */ /* 0x0045e40000000200 */
[----:B------:R-:W-:Y:S06]  /*7eff0*/  BAR.SYNC.DEFER_BLOCKING 0x0 ;  /* 0x0000000000007b1d */ /* 0x000fec0000010000 */
[----:B--2---:R-:W2:Y:S04]  /*7f000*/  LDL.LU R32, [R1+0x9a0] ;  /* 0x0009a00001207983 */ /* 0x004ea80000300800 */
[----:B------:R-:W2:Y:S04]  /*7f010*/  LDL.LU R33, [R1+0x9a8] ;  /* 0x0009a80001217983 */ /* 0x000ea80000300800 */
[----:B------:R-:W2:Y:S04]  /*7f020*/  LDL.LU R34, [R1+0x7a0] ;  /* 0x0007a00001227983 */ /* 0x000ea80000300800 */
[----:B------:R-:W2:Y:S04]  /*7f030*/  LDL.LU R35, [R1+0x7a8] ;  /* 0x0007a80001237983 */ /* 0x000ea80000300800 */
[----:B------:R-:W4:Y:S01]  /*7f040*/  LDS.128 R236, [R154] ;  /* 0x000000009aec7984 */ /* 0x000f220000000c00 */
[----:B------:R-:W-:Y:S06]  /*7f050*/  BAR.SYNC.DEFER_BLOCKING 0x0 ;  /* 0x0000000000007b1d */ /* 0x000fec0000010000 */
        /* <DEDUP_REMOVED lines=12> */
[----:B------:R-:W4:Y:S01]  /*7f120*/  LDS.128 R228, [R154] ;  /* 0x000000009ae47984 */ /* 0x000f220000000c00 */
[----:B------:R-:W-:Y:S01]  /*7f130*/  BAR.SYNC.DEFER_BLOCKING 0x0 ;  /* 0x0000000000007b1d */ /* 0x000fe20000010000 */
[----:B------:R-:W-:-:S02]  /*7f140*/  IMAD.MOV.U32 R34, RZ, RZ, R128 ;  /* 0x000000ffff227224 */ /* 0x000fc400078e0080 */
[----:B------:R-:W-:-:S03]  /*7f150*/  IMAD.MOV.U32 R35, RZ, RZ, R130 ;  /* 0x000000ffff237224 */ /* 0x000fc600078e0082 */
        /* <DEDUP_REMOVED lines=142> */
[----:B------:R-:W4:Y:S04]  /*7fa40*/  LDL.LU R36, [R1+0x5c4] ;  /* 0x0005c40001247983 */ /* 0x000f280000300800 */
[----:B------:R-:W4:Y:S04]  /*7fa50*/  LDL.LU R37, [R1+0x5cc] ;  /* 0x0005cc0001257983 */ /* 0x000f280000300800 */
[----:B------:R-:W4:Y:S04]  /*7fa60*/  LDL.LU R38, [R1+0x3c4] ;  /* 0x0003c40001267983 */ /* 0x000f280000300800 */
[----:B------:R-:W4:Y:S04]  /*7fa70*/  LDL.LU R39, [R1+0x3cc] ;  /* 0x0003cc0001277983 */ /* 0x000f280000300800 */
[----:B------:R-:W1:Y:S01]  /*7fa80*/  LDS.128 R132, [R154] ;  /* 0x000000009a847984 */ /* 0x000e620000000c00 */
[----:B------:R-:W-:Y:S06]  /*7fa90*/  BAR.SYNC.DEFER_BLOCKING 0x0 ;  /* 0x0000000000007b1d */ /* 0x000fec0000010000 */
[----:B------:R-:W4:Y:S04]  /*7faa0*/  LDL.LU R40, [R1+0x1c4] ;  /* 0x0001c40001287983 */ /* 0x000f280000300800 */
[----:B------:R-:W4:Y:S04]  /*7fab0*/  LDL.LU R41, [R1+0x1cc] ;  /* 0x0001cc0001297983 */ /* 0x000f280000300800 */
[----:B---3--:R-:W-:Y:S01]  /*7fac0*/  STSM.16.M88.4 [R156], R28 ;  /* 0x0000001c9c007844 */ /* 0x008fe20000000200 */
[----:B------:R-:W-:Y:S06]  /*7fad0*/  BAR.SYNC.DEFER_BLOCKING 0x0 ;  /* 0x0000000000007b1d */ /* 0x000fec0000010000 */
[----:B------:R-:W3:Y:S02]  /*7fae0*/  LDS.128 R124, [R154] ;  /* 0x000000009a7c7984 */ /* 0x000ee40000000c00 */
[----:B------:R-:W-:Y:S06]  /*7faf0*/  BAR.SYNC.DEFER_BLOCKING 0x0 ;  /* 0x0000000000007b1d */ /* 0x000fec0000010000 */
[----:B--2---:R-:W-:Y:S02]  /*7fb00*/  STSM.16.M88.4 [R156], R32 ;  /* 0x000000209c007844 */ /* 0x004fe40000000200 */
[----:B------:R-:W-:Y:S06]  /*7fb10*/  BAR.SYNC.DEFER_BLOCKING 0x0 ;  /* 0x0000000000007b1d */ /* 0x000fec0000010000 */
[----:B------:R-:W2:Y:S02]  /*7fb20*/  LDS.128 R28, [R154] ;  /* 0x000000009a1c7984 */ /* 0x000ea40000000c00 */
[----:B------:R-:W-:Y:S06]  /*7fb30*/  BAR.SYNC.DEFER_BLOCKING 0x0 ;  /* 0x0000000000007b1d */ /* 0x000fec0000010000 */
[----:B----4-:R4:W-:Y:S02]  /*7fb40*/  STSM.16.M88.4 [R156], R36 ;  /* 0x000000249c007844 */ /* 0x0109e40000000200 */
[----:B------:R-:W-:Y:S06]  /*7fb50*/  BAR.SYNC.DEFER_BLOCKING 0x0 ;  /* 0x0000000000007b1d */ /* 0x000fec0000010000 */
[----:B----4-:R-:W4:Y:S04]  /*7fb60*/  LDL.LU R36, [R1+0xdd0] ;  /* 0x000dd00001247983 */ /* 0x010f280000300800 */
[----:B------:R-:W4:Y:S04]  /*7fb70*/  LDL.LU R37, [R1+0xdd8] ;  /* 0x000dd80001257983 */ /* 0x000f280000300800 */
[----:B------:R-:W4:Y:S04]  /*7fb80*/  LDL.LU R38, [R1+0xbd0] ;  /* 0x000bd00001267983 */ /* 0x000f280000300800 */
[----:B------:R-:W4:Y:S04]  /*7fb90*/  LDL.LU R39, [R1+0xbd8] ;  /* 0x000bd80001277983 */ /* 0x000f280000300800 */
[----:B------:R-:W3:Y:S04]  /*7fba0*/  LDL.LU R32, [R1+0x9d0] ;  /* 0x0009d00001207983 */ /* 0x000ee80000300800 */
[----:B------:R-:W3:Y:S04]  /*7fbb0*/  LDL.LU R33, [R1+0x9d8] ;  /* 0x0009d80001217983 */ /* 0x000ee80000300800 */
[----:B------:R-:W3:Y:S04]  /*7fbc0*/  LDL.LU R34, [R1+0x7d0] ;  /* 0x0007d00001227983 */ /* 0x000ee80000300800 */
[----:B------:R-:W3:Y:S04]  /*7fbd0*/  LDL.LU R35, [R1+0x7d8] ;  /* 0x0007d80001237983 */ /* 0x000ee80000300800 */
[----:B------:R-:W2:Y:S01]  /*7fbe0*/  LDS.128 R48, [R154] ;  /* 0x000000009a307984 */ /* 0x000ea20000000c00 */
[----:B------:R-:W-:Y:S06]  /*7fbf0*/  BAR.SYNC.DEFER_BLOCKING 0x0 ;  /* 0x0000000000007b1d */ /* 0x000fec0000010000 */
[----:B------:R-:W2:Y:S04]  /*7fc00*/  LDL.LU R52, [R1+0x5d0] ;  /* 0x0005d00001347983 */ /* 0x000ea80000300800 */
[----:B------:R-:W2:Y:S04]  /*7fc10*/  LDL.LU R53, [R1+0x5d8] ;  /* 0x0005d80001357983 */ /* 0x000ea80000300800 */
[----:B------:R-:W2:Y:S04]  /*7fc20*/  LDL.LU R54, [R1+0x3d0] ;  /* 0x0003d00001367983 */ /* 0x000ea80000300800 */
[----:B------:R-:W2:Y:S04]  /*7fc30*/  LDL.LU R55, [R1+0x3d8] ;  /* 0x0003d80001377983 */ /* 0x000ea80000300800 */
[----:B------:R-:W-:Y:S01]  /*7fc40*/  STSM.16.M88.4 [R156], R40 ;  /* 0x000000289c007844 */ /* 0x000fe20000000200 */
[----:B------:R-:W-:Y:S06]  /*7fc50*/  BAR.SYNC.DEFER_BLOCKING 0x0 ;  /* 0x0000000000007b1d */ /* 0x000fec0000010000 */
[----:B------:R-:W1:Y:S02]  /*7fc60*/  LDS.128 R44, [R154] ;  /* 0x000000009a2c7984 */ /* 0x000e640000000c00 */
[----:B------:R-:W-:Y:S06]  /*7fc70*/  BAR.SYNC.DEFER_BLOCKING 0x0 ;  /* 0x0000000000007b1d */ /* 0x000fec0000010000 */
[----:B----4-:R-:W-:Y:S02]  /*7fc80*/  STSM.16.M88.4 [R156], R36 ;  /* 0x000000249c007844 */ /* 0x010fe40000000200 */
[----:B------:R-:W-:Y:S06]  /*7fc90*/  BAR.SYNC.DEFER_BLOCKING 0x0 ;  /* 0x0000000000007b1d */ /* 0x000fec0000010000 */
[----:B------:R-:W4:Y:S02]  /*7fca0*/  LDS.128 R40, [R154] ;  /* 0x000000009a287984 */ /* 0x000f240000000c00 */
[----:B------:R-:W-:Y:S06]  /*7fcb0*/  BAR.SYNC.DEFER_BLOCKING 0x0 ;  /* 0x0000000000007b1d */ /* 0x000fec0000010000 */
[----:B---3--:R3:W-:Y:S02]  /*7fcc0*/  STSM.16.M88.4 [R156], R32 ;  /* 0x000000209c007844 */ /* 0x0087e40000000200 */
[----:B------:R-:W-:Y:S06]  /*7fcd0*/  BAR.SYNC.DEFER_BLOCKING 0x0 ;  /* 0x0000000000007b1d */ /* 0x000fec0000010000 */
[----:B---3--:R-:W3:Y:S04]  /*7fce0*/  LDL.LU R32, [R1+0x1d0] ;  /* 0x0001d00001207983 */ /* 0x008ee80000300800 */
[----:B------:R-:W3:Y:S04]  /*7fcf0*/  LDL.LU R33, [R1+0x1d8] ;  /* 0x0001d80001217983 */ /* 0x000ee80000300800 */
[----:B------:R-:W4:Y:S04]  /*7fd00*/  LDL.LU R56, [R1+0xdd4] ;  /* 0x000dd40001387983 */ /* 0x000f280000300800 */
        /* <DEDUP_REMOVED lines=11> */
[----:B------:R-:W1:Y:S01]  /*7fdc0*/  LDS.128 R36, [R154] ;  /* 0x000000009a247984 */ /* 0x000e620000000c00 */
[----:B------:R-:W-:Y:S01]  /*7fdd0*/  BAR.SYNC.DEFER_BLOCKING 0x0 ;  /* 0x0000000000007b1d */ /* 0x000fe20000010000 */
[----:B------:R-:W-:-:S02]  /*7fde0*/  IMAD.MOV.U32 R34, RZ, RZ, R140 ;  /* 0x000000ffff227224 */ /* 0x000fc400078e008c */
[----:B------:R-:W-:-:S03]  /*7fdf0*/  IMAD.MOV.U32 R35, RZ, RZ, R142 ;  /* 0x000000ffff237224 */ /* 0x000fc600078e008e */
[----:B------:R-:W4:Y:S04]  /*7fe00*/  LDL.LU R68, [R1+0x1d4] ;  /* 0x0001d40001447983 */ /* 0x000f280000300800 */
[----:B------:R-:W4:Y:S04]  /*7fe10*/  LDL.LU R69, [R1+0x1dc] ;  /* 0x0001dc0001457983 */ /* 0x000f280000300800 */
[----:B------:R-:W4:Y:S04]  /*7fe20*/  LDL.LU R72, [R1+0xde0] ;  /* 0x000de00001487983 */ /* 0x000f280000300800 */
[----:B------:R-:W4:Y:S04]  /*7fe30*/  LDL.LU R73, [R1+0xde8] ;  /* 0x000de80001497983 */ /* 0x000f280000300800 */
[----:B--2---:R-:W-:Y:S01]  /*7fe40*/  STSM.16.M88.4 [R156], R52 ;  /* 0x000000349c007844 */ /* 0x004fe20000000200 */
[----:B------:R-:W-:Y:S06]  /*7fe50*/  BAR.SYNC.DEFER_BLOCKING 0x0 ;  /* 0x0000000000007b1d */ /* 0x000fec0000010000 */
[----:B------:R-:W2:Y:S04]  /*7fe60*/  LDL.LU R74, [R1+0xbe0] ;  /* 0x000be000014a7983 */ /* 0x000ea80000300800 */
[----:B------:R-:W2:Y:S04]  /*7fe70*/  LDL.LU R75, [R1+0xbe8] ;  /* 0x000be800014b7983 */ /* 0x000ea80000300800 */
[----:B------:R-:W1:Y:S01]  /*7fe80*/  LDS.128 R52, [R154] ;  /* 0x000000009a347984 */ /* 0x000e620000000c00 */
[----:B------:R-:W-:Y:S06]  /*7fe90*/  BAR.SYNC.DEFER_BLOCKING 0x0 ;  /* 0x0000000000007b1d */ /* 0x000fec0000010000 */
[----:B---3--:R-:W-:Y:S02]  /*7fea0*/  STSM.16.M88.4 [R156], R32 ;  /* 0x000000209c007844 */ /* 0x008fe40000000200 */
[----:B------:R-:W-:Y:S06]  /*7feb0*/  BAR.SYNC.DEFER_BLOCKING 0x0 ;  /* 0x0000000000007b1d */ /* 0x000fec0000010000 */
[----:B------:R-:W3:Y:S02]  /*7fec0*/  LDS.128 R32, [R154] ;  /* 0x000000009a207984 */ /* 0x000ee40000000c00 */
[----:B------:R-:W-:Y:S06]  /*7fed0*/  BAR.SYNC.DEFER_BLOCKING 0x0 ;  /* 0x0000000000007b1d */ /* 0x000fec0000010000 */
[----:B----4-:R-:W-:Y:S02]  /*7fee0*/  STSM.16.M88.4 [R156], R56 ;  /* 0x000000389c007844 */ /* 0x010fe40000000200 */
[----:B------:R-:W-:Y:S06]  /*7fef0*/  BAR.SYNC.DEFER_BLOCKING 0x0 ;  /* 0x0000000000007b1d */ /* 0x000fec0000010000 */
[----:B------:R-:W4:Y:S02]  /*7ff00*/  LDS.128 R56, [R154] ;  /* 0x000000009a387984 */ /* 0x000f240000000c00 */
[----:B------:R-:W-:Y:S06]  /*7ff10*/  BAR.SYNC.DEFER_BLOCKING 0x0 ;  /* 0x0000000000007b1d */ /* 0x000fec0000010000 */
[----:B------:R-:W-:Y:S02]  /*7ff20*/  STSM.16.M88.4 [R156], R60 ;  /* 0x0000003c9c007844 */ /* 0x000fe40000000200 */
[----:B------:R-:W-:Y:S06]  /*7ff30*/  BAR.SYNC.DEFER_BLOCKING 0x0 ;  /* 0x0000000000007b1d */ /* 0x000fec0000010000 */
[----:B------:R-:W4:Y:S02]  /*7ff40*/  LDS.128 R60, [R154] ;  /* 0x000000009a3c7984 */ /* 0x000f240000000c00 */
[----:B------:R-:W-:Y:S06]  /*7ff50*/  BAR.SYNC.DEFER_BLOCKING 0x0 ;  /* 0x0000000000007b1d */ /* 0x000fec0000010000 */
[----:B------:R1:W-:Y:S02]  /*7ff60*/  STSM.16.M88.4 [R156], R64 ;  /* 0x000000409c007844 */ /* 0x0003e40000000200 */
[----:B------:R-:W-:Y:S06]  /*7ff70*/  BAR.SYNC.DEFER_BLOCKING 0x0 ;  /* 0x0000000000007b1d */ /* 0x000fec0000010000 */
[----:B-1----:R-:W3:Y:S04]  /*7ff80*/  LDL.LU R64, [R1+0x9e0] ;  /* 0x0009e00001407983 */ /* 0x002ee80000300800 */
[----:B------:R-:W3:Y:S04]  /*7ff90*/  LDL.LU R65, [R1+0x9e8] ;  /* 0x0009e80001417983 */ /* 0x000ee80000300800 */
[----:B------:R-:W3:Y:S04]  /*7ffa0*/  LDL.LU R66, [R1+0x7e0] ;  /* 0x0007e00001427983 */ /* 0x000ee80000300800 */
[----:B------:R-:W3:Y:S04]  /*7ffb0*/  LDL.LU R67, [R1+0x7e8] ;  /* 0x0007e80001437983 */ /* 0x000ee80000300800 */
[----:B------:R-:W1:Y:S01]  /*7ffc0*/  LDS.128 R80, [R154] ;  /* 0x000000009a507984 */ /* 0x000e620000000c00 */
[----:B------:R-:W-:Y:S06]  /*7ffd0*/  BAR.SYNC.DEFER_BLOCKING 0x0 ;  /* 0x0000000000007b1d */ /* 0x000fec0000010000 */
[----:B------:R-:W4:Y:S04]  /*7ffe0*/  LDL.LU R84, [R1+0x5e0] ;  /* 0x0005e00001547983 */ /* 0x000f280000300800 */
[----:B------:R-:W4:Y:S04]  /*7fff0*/  LDL.LU R85, [R1+0x5e8] ;  /* 0x0005e80001557983 */ /* 0x000f280000300800 */
[----:B------:R-:W4:Y:S04]  /*80000*/  LDL.LU R86, [R1+0x3e0] ;  /* 0x0003e00001567983 */ /* 0x000f280000300800 */
[----:B------:R-:W4:Y:S04]  /*80010*/  LDL.LU R87, [R1+0x3e8] ;  /* 0x0003e80001577983 */ /* 0x000f280000300800 */
[----:B------:R-:W-:Y:S01]  /*80020*/  STSM.16.M88.4 [R156], R68 ;  /* 0x000000449c007844 */ /* 0x000fe20000000200 */
[----:B------:R-:W-:Y:S06]  /*80030*/  BAR.SYNC.DEFER_BLOCKING 0x0 ;  /* 0x0000000000007b1d */ /* 0x000fec0000010000 */
[----:B------:R-:W1:Y:S02]  /*80040*/  LDS.128 R76, [R154] ;  /* 0x000000009a4c7984 */ /* 0x000e640000000c00 */
[----:B------:R-:W-:Y:S06]  /*80050*/  BAR.SYNC.DEFER_BLOCKING 0x0 ;  /* 0x0000000000007b1d */ /* 0x000fec0000010000 */
[----:B--2---:R-:W-:Y:S02]  /*80060*/  STSM.16.M88.4 [R156], R72 ;  /* 0x000000489c007844 */ /* 0x004fe40000000200 */
[----:B------:R-:W-:Y:S06]  /*80070*/  BAR.SYNC.DEFER_BLOCKING 0x0 ;  /* 0x0000000000007b1d */ /* 0x000fec0000010000 */
[----:B------:R-:W2:Y:S02]  /*80080*/  LDS.128 R72, [R154] ;  /* 0x000000009a487984 */ /* 0x000ea40000000c00 */
[----:B------:R-:W-:Y:S06]  /*80090*/  BAR.SYNC.DEFER_BLOCKING 0x0 ;  /* 0x0000000000007b1d */ /* 0x000fec0000010000 */
[----:B---3--:R3:W-:Y:S02]  /*800a0*/  STSM.16.M88.4 [R156], R64 ;  /* 0x000000409c007844 */ /* 0x0087e40000000200 */
[----:B------:R-:W-:Y:S06]  /*800b0*/  BAR.SYNC.DEFER_BLOCKING 0x0 ;  /* 0x0000000000007b1d */ /* 0x000fec0000010000 */
[----:B---3--:R-:W3:Y:S04]  /*800c0*/  LDL.LU R64, [R1+0x1e0] ;  /* 0x0001e00001407983 */ /* 0x008ee80000300800 */
[----:B------:R-:W3:Y:S04]  /*800d0*/  LDL.LU R65, [R1+0x1e8] ;  /* 0x0001e80001417983 */ /* 0x000ee80000300800 */
        /* <DEDUP_REMOVED lines=14> */
[----:B------:R-:W1:Y:S01]  /*801c0*/  LDS.128 R68, [R154] ;  /* 0x000000009a447984 */ /* 0x000e620000000c00 */
[----:B------:R-:W-:Y:S06]  /*801d0*/  BAR.SYNC.DEFER_BLOCKING 0x0 ;  /* 0x0000000000007b1d */ /* 0x000fec0000010000 */
[----:B------:R-:W2:Y:S04]  /*801e0*/  LDL.LU R112, [R1+0xdf0] ;  /* 0x000df00001707983 */ /* 0x000ea80000300800 */
[----:B------:R-:W2:Y:S04]  /*801f0*/  LDL.LU R113, [R1+0xdf8] ;  /* 0x000df80001717983 */ /* 0x000ea80000300800 */
[----:B------:R-:W2:Y:S04]  /*80200*/  LDL.LU R114, [R1+0xbf0] ;  /* 0x000bf00001727983 */ /* 0x000ea80000300800 */
[----:B------:R-:W2:Y:S04]  /*80210*/  LDL.LU R115, [R1+0xbf8] ;  /* 0x000bf80001737983 */ /* 0x000ea80000300800 */
[----:B----4-:R-:W-:Y:S01]  /*80220*/  STSM.16.M88.4 [R156], R84 ;  /* 0x000000549c007844 */ /* 0x010fe20000000200 */
[----:B------:R-:W-:Y:S01]  /*80230*/  BAR.SYNC.DEFER_BLOCKING 0x0 ;  /* 0x0000000000007b1d */ /* 0x000fe20000010000 */
[----:B------:R-:W-:-:S02]  /*80240*/  IMAD.MOV.U32 R66, RZ, RZ, R144 ;  /* 0x000000ffff427224 */ /* 0x000fc400078e0090 */
[----:B------:R-:W-:-:S03]  /*80250*/  IMAD.MOV.U32 R67, RZ, RZ, R146 ;  /* 0x000000ffff437224 */ /* 0x000fc600078e0092 */
        /* <DEDUP_REMOVED lines=18> */
[----:B------:R-:W-:Y:S02]  /*80380*/  STSM.16.M88.4 [R156], R92 ;  /* 0x0000005c9c007844 */ /* 0x000fe40000000200 */
        /* <DEDUP_REMOVED lines=15> */
[----:B----4-:R4:W-:Y:S02]  /*80480*/  STSM.16.M88.4 [R156], R108 ;  /* 0x0000006c9c007844 */ /* 0x0109e40000000200 */
[----:B------:R-:W-:Y:S06]  /*80490*/  BAR.SYNC.DEFER_BLOCKING 0x0 ;  /* 0x0000000000007b1d */ /* 0x000fec0000010000 */
[----:B----4-:R-:W4:Y:S04]  /*804a0*/  LDL.LU R108, [R1+0x1f0] ;  /* 0x0001f000016c7983 */ /* 0x010f280000300800 */
[----:B------:R-:W4:Y:S04]  /*804b0*/  LDL.LU R109, [R1+0x1f8] ;  /* 0x0001f800016d7983 */ /* 0x000f280000300800 */
[----:B------:R-:W3:Y:S04]  /*804c0*/  LDL.LU R120, [R1+0xdf4] ;  /* 0x000df40001787983 */ /* 0x000ee80000300800 */
[----:B------:R-:W3:Y:S04]  /*804d0*/  LDL.LU R121, [R1+0xdfc] ;  /* 0x000dfc0001797983 */ /* 0x000ee80000300800 */
[----:B------:R-:W3:Y:S04]  /*804e0*/  LDL.LU R122, [R1+0xbf4] ;  /* 0x000bf400017a7983 */ /* 0x000ee80000300800 */
        /* <DEDUP_REMOVED lines=13> */
[----:B------:R-:W-:Y:S01]  /*805c0*/  BAR.SYNC.DEFER_BLOCKING 0x0 ;  /* 0x0000000000007b1d */ /* 0x000fe20000010000 */
[----:B------:R-:W-:-:S02]  /*805d0*/  IMAD.MOV.U32 R110, RZ, RZ, R148 ;  /* 0x000000ffff6e7224 */ /* 0x000fc400078e0094 */
[----:B------:R-:W-:-:S03]  /*805e0*/  IMAD.MOV.U32 R111, RZ, RZ, R150 ;  /* 0x000000ffff6f7224 */ /* 0x000fc600078e0096 */
        /* <DEDUP_REMOVED lines=11> */
[----:B---3--:R-:W-:Y:S02]  /*806a0*/  STSM.16.M88.4 [R156], R120 ;  /* 0x000000789c007844 */ /* 0x008fe40000000200 */
[----:B------:R-:W-:Y:S06]  /*806b0*/  BAR.SYNC.DEFER_BLOCKING 0x0 ;  /* 0x0000000000007b1d */ /* 0x000fec0000010000 */
[----:B------:R-:W3:Y:S02]  /*806c0*/  LDS.128 R120, [R154] ;  /* 0x000000009a787984 */ /* 0x000ee40000000c00 */
[----:B------:R-:W-:Y:S06]  /*806d0*/  BAR.SYNC.DEFER_BLOCKING 0x0 ;  /* 0x0000000000007b1d */ /* 0x000fec0000010000 */
[----:B--2---:R-:W-:Y:S02]  /*806e0*/  STSM.16.M88.4 [R156], R128 ;  /* 0x000000809c007844 */ /* 0x004fe40000000200 */
[----:B------:R-:W-:Y:S06]  /*806f0*/  BAR.SYNC.DEFER_BLOCKING 0x0 ;  /* 0x0000000000007b1d */ /* 0x000fec0000010000 */
[----:B------:R-:W2:Y:S02]  /*80700*/  LDS.128 R128, [R154] ;  /* 0x000000009a807984 */ /* 0x000ea40000000c00 */
[----:B------:R-:W-:Y:S06]  /*80710*/  BAR.SYNC.DEFER_BLOCKING 0x0 ;  /* 0x0000000000007b1d */ /* 0x000fec0000010000 */
[----:B------:R1:W-:Y:S02]  /*80720*/  STSM.16.M88.4 [R156], R136 ;  /* 0x000000889c007844 */ /* 0x0003e40000000200 */
[----:B------:R-:W-:Y:S06]  /*80730*/  BAR.SYNC.DEFER_BLOCKING 0x0 ;  /* 0x0000000000007b1d */ /* 0x000fec0000010000 */
[----:B-1----:R-:W4:Y:S04]  /*80740*/  LDL.LU R136, [R1+0x1f4] ;  /* 0x0001f40001887983 */ /* 0x002f280000300800 */
[----:B------:R-:W4:Y:S01]  /*80750*/  LDL.LU R137, [R1+0x1fc] ;  /* 0x0001fc0001897983 */ /* 0x000f220000300800 */
[----:B------:R-:W-:Y:S01]  /*80760*/  IMAD.MOV.U32 R138, RZ, RZ, R149 ;  /* 0x000000ffff8a7224 */ /* 0x000fe200078e0095 */
[----:B------:R-:W-:-:S02]  /*80770*/  MOV R139, R151 ;  /* 0x00000097008b7202 */ /* 0x000fc40000000f00 */
[----:B------:R-:W3:Y:S04]  /*80780*/  LDL.LU R147, [R1+0x800] ;  /* 0x0008000001937983 */ /* 0x000ee80000300800 */
[----:B------:R-:W1:Y:S01]  /*80790*/  LDS.128 R140, [R154] ;  /* 0x000000009a8c7984 */ /* 0x000e620000000c00 */
[----:B------:R-:W-:Y:S06]  /*807a0*/  BAR.SYNC.DEFER_BLOCKING 0x0 ;  /* 0x0000000000007b1d */ /* 0x000fec0000010000 */
[----:B------:R-:W2:Y:S01]  /*807b0*/  LDL.LU R20, [R1+0x600] ;  /* 0x0006000001147983 */ /* 0x000ea20000300800 */
[----:B------:R-:W-:-:S03]  /*807c0*/  IMAD.WIDE R26, R146, 0x4, R2 ;  /* 0x00000004921a7825 */ /* 0x000fc600078e0202 */
[----:B------:R-:W2:Y:S04]  /*807d0*/  LDL.LU R148, [R1+0x12a4] ;  /* 0x0012a40001947983 */ /* 0x000ea80000300800 */
[----:B----4-:R-:W-:Y:S01]  /*807e0*/  STSM.16.M88.4 [R156], R136 ;  /* 0x000000889c007844 */ /* 0x010fe20000000200 */
[----:B------:R-:W-:Y:S06]  /*807f0*/  BAR.SYNC.DEFER_BLOCKING 0x0 ;  /* 0x0000000000007b1d */ /* 0x000fec0000010000 */
[----:B------:R4:W-:Y:S04]  /*80800*/  @P2 STG.E desc[UR60][R26.64], R144 ;  /* 0x000000901a002986 */ /* 0x0009e8000c10193c */
[----:B----4-:R-:W4:Y:S01]  /*80810*/  LDL.LU R144, [R1+0x400] ;  /* 0x0004000001907983 */ /* 0x010f220000300800 */
[----:B------:R-:W-:-:S05]  /*80820*/  IMAD.WIDE R26, R146, 0x4, R4 ;  /* 0x00000004921a7825 */ /* 0x000fca00078e0204 */
[----:B------:R1:W-:Y:S01]  /*80830*/  @P4 STG.E desc[UR60][R26.64], R145 ;  /* 0x000000911a004986 */ /* 0x0003e2000c10193c */
[----:B------:R-:W-:Y:S01]  /*80840*/  ISETP.LT.AND P4, PT, R157, UR5, !P3 ;  /* 0x000000059d007c0c */ /* 0x000fe2000df81270 */
[----:B------:R-:W-:Y:S02]  /*80850*/  ULDC UR5, c[0x0][0x228] ;  /* 0x00008a0000057ab9 */ /* 0x000fe40000000800 */
[----:B-1----:R-:W4:Y:S01]  /*80860*/  LDL.LU R145, [R1+0x200] ;  /* 0x0002000001917983 */ /* 0x002f220000300800 */
[----:B------:R-:W-:-:S09]  /*80870*/  IMAD.WIDE R26, R146, 0x4, R6 ;  /* 0x00000004921a7825 */ /* 0x000fd200078e0206 */
[----:B------:R1:W-:Y:S04]  /*80880*/  @P4 STG.E desc[UR60][R26.64], R22 ;  /* 0x000000161a004986 */ /* 0x0003e8000c10193c */
[----:B-1----:R-:W4:Y:S01]  /*80890*/  LDL.LU R22, [R1+0xe14] ;  /* 0x000e140001167983 */ /* 0x002f220000300800 */
[----:B------:R-:W-:Y:S01]  /*808a0*/  ISETP.LT.AND P3, PT, R158, UR6, !P3 ;  /* 0x000000069e007c0c */ /* 0x000fe2000df61270 */
[----:B------:R-:W-:Y:S02]  /*808b0*/  IMAD.WIDE R26, R146, 0x4, R8 ;  /* 0x00000004921a7825 */ /* 0x000fe400078e0208 */
[----:B------:R-:W4:Y:S10]  /*808c0*/  LDL.LU R146, [R1+0x11bc] ;  /* 0x0011bc0001927983 */ /* 0x000f340000300800 */
[----:B------:R1:W-:Y:S01]  /*808d0*/  @P3 STG.E desc[UR60][R26.64], R21 ;  /* 0x000000151a003986 */ /* 0x0003e2000c10193c */
[----:B------:R-:W-:Y:S01]  /*808e0*/  ISETP.LT.AND P3, PT, R153, UR5, !P1 ;  /* 0x0000000599007c0c */ /* 0x000fe2000cf61270 */
[----:B------:R-:W-:-:S02]  /*808f0*/  ULDC UR5, c[0x0][0x228] ;  /* 0x00008a0000057ab9 */ /* 0x000fc40000000800 */
[----:B-1----:R-:W4:Y:S01]  /*80900*/  LDL.LU R21, [R1+0xe04] ;  /* 0x000e040001157983 */ /* 0x002f220000300800 */
[----:B------:R-:W-:-:S09]  /*80910*/  IMAD.WIDE R26, R19, 0x4, R2 ;  /* 0x00000004131a7825 */ /* 0x000fd200078e0202 */
[----:B---3--:R1:W-:Y:S01]  /*80920*/  @P3 STG.E desc[UR60][R26.64], R147 ;  /* 0x000000931a003986 */ /* 0x0083e2000c10193c */
[----:B------:R-:W-:Y:S01]  /*80930*/  ISETP.LT.AND P3, PT, R155, UR5, !P1 ;  /* 0x000000059b007c0c */ /* 0x000fe2000cf61270 */
[----:B------:R-:W-:Y:S02]  /*80940*/  ULDC UR5, c[0x0][0x228] ;  /* 0x00008a0000057ab9 */ /* 0x000fe40000000800 */
[----:B-1----:R-:W3:Y:S01]  /*80950*/  LDL.LU R147, [R1+0xc04] ;  /* 0x000c040001937983 */ /* 0x002ee20000300800 */
[----:B------:R-:W-:-:S09]  /*80960*/  IMAD.WIDE R26, R19, 0x4, R4 ;  /* 0x00000004131a7825 */ /* 0x000fd200078e0204 */
[----:B--2---:R1:W-:Y:S01]  /*80970*/  @P3 STG.E desc[UR60][R26.64], R20 ;  /* 0x000000141a003986 */ /* 0x0043e2000c10193c */
[----:B------:R-:W-:Y:S01]  /*80980*/  ISETP.LT.AND P3, PT, R157, UR5, !P1 ;  /* 0x000000059d007c0c */ /* 0x000fe2000cf61270 */
[----:B------:R-:W-:Y:S02]  /*80990*/  ULDC UR5, c[0x0][0x228] ;  /* 0x00008a0000057ab9 */ /* 0x000fe40000000800 */
[----:B-1----:R-:W2:Y:S01]  /*809a0*/  LDL.LU R20, [R1+0xa04] ;  /* 0x000a040001147983 */ /* 0x002ea20000300800 */
[----:B------:R-:W-:Y:S01]  /*809b0*/  IMAD.WIDE R26, R19, 0x4, R6 ;  /* 0x00000004131a7825 */ /* 0x000fe200078e0206 */
[----:B------:R-:W-:Y:S02]  /*809c0*/  ISETP.LT.AND P1, PT, R158, UR8, !P1 ;  /* 0x000000089e007c0c */ /* 0x000fe4000cf21270 */
[----:B------:R-:W-:-:S06]  /*809d0*/  LOP3.LUT P2, RZ, R10, 0x1, RZ, 0xc0, !PT ;  /* 0x000000010aff7812 */ /* 0x000fcc000784c0ff */
[----:B----4-:R1:W-:Y:S04]  /*809e0*/  @P3 STG.E desc[UR60][R26.64], R144 ;  /* 0x000000901a003986 */ /* 0x0103e8000c10193c */
[----:B-1----:R-:W4:Y:S01]  /*809f0*/  LDL.LU R144, [R1+0x804] ;  /* 0x0008040001907983 */ /* 0x002f220000300800 */
[----:B------:R-:W-:-:S03]  /*80a00*/  IMAD.WIDE R26, R19, 0x4, R8 ;  /* 0x00000004131a7825 */ /* 0x000fc600078e0208 */
[----:B------:R-:W4:Y:S04]  /*80a10*/  LDL.LU R19, [R1+0x10fc] ;  /* 0x0010fc0001137983 */ /* 0x000f280000300800 */
        /* <DEDUP_REMOVED lines=8> */
[----:B------:R-:W-:Y:S01]  /*80aa0*/  IMAD.WIDE R26, R148, 0x4, R4 ;  /* 0x00000004941a7825 */ /* 0x000fe200078e0204 */
[----:B------:R-:W-:-:S11]  /*80ab0*/  ULDC UR5, c[0x0][0x228] ;  /* 0x00008a0000057ab9 */ /* 0x000fd60000000800 */
[----:B------:R1:W-:Y:S01]  /*80ac0*/  @P3 STG.E desc[UR60][R26.64], R21 ;  /* 0x000000151a003986 */ /* 0x0003e2000c10193c */
[----:B------:R-:W-:Y:S01]  /*80ad0*/  ISETP.LT.AND P3, PT, R157, UR5, !P2 ;  /* 0x000000059d007c0c */ /* 0x000fe2000d761270 */
[----:B------:R-:W-:Y:S02]  /*80ae0*/  ULDC UR5, c[0x0][0x228] ;  /* 0x00008a0000057ab9 */ /* 0x000fe40000000800 */
[----:B-1----:R-:W4:Y:S01]  /*80af0*/  LDL.LU R21, [R1+0x204] ;  /* 0x0002040001157983 */ /* 0x002f220000300800 */
[----:B------:R-:W-:Y:S01]  /*80b00*/  IMAD.WIDE R26, R148, 0x4, R6 ;  /* 0x00000004941a7825 */ /* 0x000fe200078e0206 */
[----:B------:R-:W-:-:S08]  /*80b10*/  ISETP.LT.AND P2, PT, R158, UR12, !P2 ;  /* 0x0000000c9e007c0c */ /* 0x000fd0000d741270 */
[----:B---3--:R1:W-:Y:S04]  /*80b20*/  @P3 STG.E desc[UR60][R26.64], R147 ;  /* 0x000000931a003986 */ /* 0x0083e8000c10193c */
[----:B-1----:R-:W3:Y:S01]  /*80b30*/  LDL.LU R147, [R1+0xe18] ;  /* 0x000e180001937983 */ /* 0x002ee20000300800 */
[----:B------:R-:W-:-:S05]  /*80b40*/  IMAD.WIDE R26, R148, 0x4, R8 ;  /* 0x00000004941a7825 */ /* 0x000fca00078e0208 */
[----:B--2---:R1:W-:Y:S01]  /*80b50*/  @P2 STG.E desc[UR60][R26.64], R20 ;  /* 0x000000141a002986 */ /* 0x0043e2000c10193c */
[----:B------:R-:W-:Y:S01]  /*80b60*/  ISETP.LT.AND P2, PT, R153, UR5, !P0 ;  /* 0x0000000599007c0c */ /* 0x000fe2000c741270 */
[----:B------:R-:W-:Y:S02]  /*80b70*/  ULDC UR5, c[0x0][0x228] ;  /* 0x00008a0000057ab9 */ /* 0x000fe40000000800 */
[----:B-1----:R-:W2:Y:S01]  /*80b80*/  LDL.LU R20, [R1+0xe08] ;  /* 0x000e080001147983 */ /* 0x002ea20000300800 */
[----:B------:R-:W-:-:S09]  /*80b90*/  IMAD.WIDE R26, R146, 0x4, R2 ;  /* 0x00000004921a7825 */ /* 0x000fd200078e0202 */
[----:B----4-:R1:W-:Y:S01]  /*80ba0*/  @P2 STG.E desc[UR60][R26.64], R144 ;  /* 0x000000901a002986 */ /* 0x0103e2000c10193c */
[----:B------:R-:W-:Y:S01]  /*80bb0*/  ISETP.LT.AND P2, PT, R155, UR5, !P0 ;  /* 0x000000059b007c0c */ /* 0x000fe2000c741270 */
[----:B------:R-:W-:Y:S02]  /*80bc0*/  ULDC UR5, c[0x0][0x228] ;  /* 0x00008a0000057ab9 */ /* 0x000fe40000000800 */
[----:B-1----:R-:W4:Y:S01]  /*80bd0*/  LDL.LU R144, [R1+0xc08] ;  /* 0x000c080001907983 */ /* 0x002f220000300800 */
[----:B------:R-:W-:-:S09]  /*80be0*/  IMAD.WIDE R26, R146, 0x4, R4 ;  /* 0x00000004921a7825 */ /* 0x000fd200078e0204 */
[----:B------:R1:W-:Y:S01]  /*80bf0*/  @P2 STG.E desc[UR60][R26.64], R145 ;  /* 0x000000911a002986 */ /* 0x0003e2000c10193c */
[----:B------:R-:W-:Y:S01]  /*80c00*/  ISETP.LT.AND P2, PT, R157, UR5, !P0 ;  /* 0x000000059d007c0c */ /* 0x000fe2000c741270 */
[----:B------:R-:W-:Y:S02]  /*80c10*/  ULDC UR5, c[0x0][0x228] ;  /* 0x00008a0000057ab9 */ /* 0x000fe40000000800 */
[----:B-1----:R-:W4:Y:S01]  /*80c20*/  LDL.LU R145, [R1+0xa08] ;  /* 0x000a080001917983 */ /* 0x002f220000300800 */
[----:B------:R-:W-:-:S09]  /*80c30*/  IMAD.WIDE R26, R146, 0x4, R6 ;  /* 0x00000004921a7825 */ /* 0x000fd200078e0206 */
[----:B------:R1:W-:Y:S04]  /*80c40*/  @P2 STG.E desc[UR60][R26.64], R22 ;  /* 0x000000161a002986 */ /* 0x0003e8000c10193c */
[----:B-1----:R-:W4:Y:S01]  /*80c50*/  LDL.LU R22, [R1+0x808] ;  /* 0x0008080001167983 */ /* 0x002f220000300800 */
[----:B------:R-:W-:Y:S01]  /*80c60*/  IMAD.WIDE R26, R146, 0x4, R8 ;  /* 0x00000004921a7825 */ /* 0x000fe200078e0208 */
[----:B------:R-:W-:Y:S02]  /*80c70*/  ISETP.LT.AND P0, PT, R158, UR10, !P0 ;  /* 0x0000000a9e007c0c */ /* 0x000fe4000c701270 */
[----:B------:R-:W4:Y:S01]  /*80c80*/  LDL.LU R146, [R1+0x608] ;  /* 0x0006080001927983 */ /* 0x000f220000300800 */
[----:B------:R-:W-:-:S10]  /*80c90*/  LOP3.LUT P1, RZ, R10, 0x10, RZ, 0xc0, !PT ;  /* 0x000000100aff7812 */ /* 0x000fd4000782c0ff */
[----:B------:R1:W-:Y:S01]  /*80ca0*/  @P0 STG.E desc[UR60][R26.64], R21 ;  /* 0x000000151a000986 */ /* 0x0003e2000c10193c */
[----:B------:R-:W-:Y:S01]  /*80cb0*/  ISETP.LT.AND P0, PT, R153, UR5, !P1 ;  /* 0x0000000599007c0c */ /* 0x000fe2000cf01270 */
[----:B------:R-:W-:Y:S02]  /*80cc0*/  ULDC UR5, c[0x0][0x228] ;  /* 0x00008a0000057ab9 */ /* 0x000fe40000000800 */
[----:B-1----:R-:W4:Y:S01]  /*80cd0*/  LDL.LU R21, [R1+0x408] ;  /* 0x0004080001157983 */ /* 0x002f220000300800 */
[----:B------:R-:W-:-:S09]  /*80ce0*/  IMAD.WIDE R26, R19, 0x4, R2 ;  /* 0x00000004131a7825 */ /* 0x000fd200078e0202 */
[----:B---3--:R1:W-:Y:S01]  /*80cf0*/  @P0 STG.E desc[UR60][R26.64], R147 ;  /* 0x000000931a000986 */ /* 0x0083e2000c10193c */
[----:B------:R-:W-:Y:S01]  /*80d00*/  ISETP.LT.AND P0, PT, R155, UR5, !P1 ;  /* 0x000000059b007c0c */ /* 0x000fe2000cf01270 */
[----:B------:R-:W-:Y:S01]  /*80d10*/  ULDC UR5, c[0x0][0x228] ;  /* 0x00008a0000057ab9 */ /* 0x000fe20000000800 */
[----:B-1----:R-:W-:-:S11]  /*80d20*/  IMAD.WIDE R26, R19, 0x4, R4 ;  /* 0x00000004131a7825 */ /* 0x002fd600078e0204 */
[----:B--2---:R1:W-:Y:S01]  /*80d30*/  @P0 STG.E desc[UR60][R26.64], R20 ;  /* 0x000000141a000986 */ /* 0x0043e2000c10193c */
[----:B------:R-:W-:Y:S01]  /*80d40*/  ISETP.LT.AND P0, PT, R157, UR5, !P1 ;  /* 0x000000059d007c0c */ /* 0x000fe2000cf01270 */
[----:B------:R-:W-:Y:S02]  /*80d50*/  ULDC UR5, c[0x0][0x228] ;  /* 0x00008a0000057ab9 */ /* 0x000fe40000000800 */
[----:B-1----:R-:W2:Y:S01]  /*80d60*/  LDL.LU R20, [R1+0x208] ;  /* 0x0002080001147983 */ /* 0x002ea20000300800 */
[----:B------:R-:W-:Y:S01]  /*80d70*/  IMAD.WIDE R26, R19, 0x4, R6 ;  /* 0x00000004131a7825 */ /* 0x000fe200078e0206 */
[----:B------:R-:W-:-:S08]  /*80d80*/  LOP3.LUT P3, RZ, R10, 0x20, RZ, 0xc0, !PT ;  /* 0x000000200aff7812 */ /* 0x000fd0000786c0ff */
[----:B----4-:R1:W-:Y:S01]  /*80d90*/  @P0 STG.E desc[UR60][R26.64], R144 ;  /* 0x000000901a000986 */ /* 0x0103e2000c10193c */
[----:B------:R-:W-:-:S03]  /*80da0*/  ISETP.LT.AND P0, PT, R158, UR16, !P1 ;  /* 0x000000109e007c0c */ /* 0x000fc6000cf01270 */
[----:B-1----:R-:W3:Y:S01]  /*80db0*/  LDL.LU R144, [R1+0xe1c] ;  /* 0x000e1c0001907983 */ /* 0x002ee20000300800 */
[----:B------:R-:W-:-:S03]  /*80dc0*/  IMAD.WIDE R26, R19, 0x4, R8 ;  /* 0x00000004131a7825 */ /* 0x000fc600078e0208 */
[----:B------:R-:W4:Y:S06]  /*80dd0*/  LDL.LU R19, [R1+0xe0c] ;  /* 0x000e0c0001137983 */ /* 0x000f2c0000300800 */
[----:B------:R1:W-:Y:S01]  /*80de0*/  @P0 STG.E desc[UR60][R26.64], R145 ;  /* 0x000000911a000986 */ /* 0x0003e2000c10193c */
[----:B------:R-:W-:Y:S01]  /*80df0*/  ISETP.LT.AND P0, PT, R153, UR5, !P3 ;  /* 0x0000000599007c0c */ /* 0x000fe2000df01270 */
[----:B------:R-:W-:Y:S01]  /*80e00*/  ULDC UR5, c[0x0][0x228] ;  /* 0x00008a0000057ab9 */ /* 0x000fe20000000800 */
[----:B-1----:R-:W-:-:S11]  /*80e10*/  IMAD.WIDE R26, R25, 0x4, R2 ;  /* 0x00000004191a7825 */ /* 0x002fd600078e0202 */
        /* <DEDUP_REMOVED lines=14> */
[----:B------:R-:W-:-:S11]  /*80f00*/  LOP3.LUT P2, RZ, R10, 0x40, RZ, 0xc0, !PT ;  /* 0x000000400aff7812 */ /* 0x000fd6000784c0ff */
[----:B--2---:R1:W-:Y:S01]  /*80f10*/  @P0 STG.E desc[UR60][R26.64], R20 ;  /* 0x000000141a000986 */ /* 0x0043e2000c10193c */
[----:B------:R-:W-:Y:S01]  /*80f20*/  ISETP.LT.AND P0, PT, R153, UR5, !P2 ;  /* 0x0000000599007c0c */ /* 0x000fe2000d701270 */
[----:B------:R-:W-:Y:S02]  /*80f30*/  ULDC UR5, c[0x0][0x228] ;  /* 0x00008a0000057ab9 */ /* 0x000fe40000000800 */
[----:B-1----:R-:W2:Y:S01]  /*80f40*/  LDL.LU R20, [R1+0x60c] ;  /* 0x00060c0001147983 */ /* 0x002ea20000300800 */
[----:B------:R-:W-:-:S09]  /*80f50*/  IMAD.WIDE R26, R159, 0x4, R2 ;  /* 0x000000049f1a7825 */ /* 0x000fd200078e0202 */
[----:B---3--:R1:W-:Y:S01]  /*80f60*/  @P0 STG.E desc[UR60][R26.64], R144 ;  /* 0x000000901a000986 */ /* 0x0083e2000c10193c */
[----:B------:R-:W-:Y:S01]  /*80f70*/  ISETP.LT.AND P0, PT, R155, UR5, !P2 ;  /* 0x000000059b007c0c */ /* 0x000fe2000d701270 */
[----:B------:R-:W-:Y:S02]  /*80f80*/  ULDC UR5, c[0x0][0x228] ;  /* 0x00008a0000057ab9 */ /* 0x000fe40000000800 */
[----:B-1----:R-:W3:Y:S01]  /*80f90*/  LDL.LU R144, [R1+0x40c] ;  /* 0x00040c0001907983 */ /* 0x002ee20000300800 */
[----:B------:R-:W-:-:S09]  /*80fa0*/  IMAD.WIDE R26, R159, 0x4, R4 ;  /* 0x000000049f1a7825 */ /* 0x000fd200078e0204 */
[----:B----4-:R1:W-:Y:S01]  /*80fb0*/  @P0 STG.E desc[UR60][R26.64], R19 ;  /* 0x000000131a000986 */ /* 0x0103e2000c10193c */
[----:B------:R-:W-:Y:S01]  /*80fc0*/  ISETP.LT.AND P0, PT, R157, UR5, !P2 ;  /* 0x000000059d007c0c */ /* 0x000fe2000d701270 */
[----:B------:R-:W-:Y:S02]  /*80fd0*/  ULDC UR5, c[0x0][0x228] ;  /* 0x00008a0000057ab9 */ /* 0x000fe40000000800 */
[----:B-1----:R-:W4:Y:S01]  /*80fe0*/  LDL.LU R19, [R1+0x20c] ;  /* 0x00020c0001137983 */ /* 0x002f220000300800 */
[----:B------:R-:W-:-:S03]  /*80ff0*/  IMAD.WIDE R26, R159, 0x4, R6 ;  /* 0x000000049f1a7825 */ /* 0x000fc600078e0206 */
[----:B------:R-:W4:Y:S06]  /*81000*/  LDL.LU R147, [R1+0x1010] ;  /* 0x0010100001937983 */ /* 0x000f2c0000300800 */
[----:B------:R1:W-:Y:S04]  /*81010*/  @P0 STG.E desc[UR60][R26.64], R22 ;  /* 0x000000161a000986 */ /* 0x0003e8000c10193c */
[----:B-1----:R-:W4:Y:S01]  /*81020*/  LDL.LU R22, [R1+0xe30] ;  /* 0x000e300001167983 */ /* 0x002f220000300800 */
[----:B------:R-:W-:Y:S01]  /*81030*/  ISETP.LT.AND P0, PT, R158, UR20, !P2 ;  /* 0x000000149e007c0c */ /* 0x000fe2000d701270 */
[----:B------:R-:W-:Y:S01]  /*81040*/  IMAD.WIDE R26, R159, 0x4, R8 ;  /* 0x000000049f1a7825 */ /* 0x000fe200078e0208 */
[----:B------:R-:W-:Y:S01]  /*81050*/  LOP3.LUT P1, RZ, R10, 0x80, RZ, 0xc0, !PT ;  /* 0x000000800aff7812 */ /* 0x000fe2000782c0ff */
[----:B------:R-:W4:Y:S10]  /*81060*/  LDL.LU R148, [R1+0xe20] ;  /* 0x000e200001947983 */ /* 0x000f340000300800 */
[----:B------:R1:W-:Y:S01]  /*81070*/  @P0 STG.E desc[UR60][R26.64], R146 ;  /* 0x000000921a000986 */ /* 0x0003e2000c10193c */
[----:B------:R-:W-:Y:S01]  /*81080*/  ISETP.LT.AND P0, PT, R153, UR5, !P1 ;  /* 0x0000000599007c0c */ /* 0x000fe2000cf01270 */
[----:B------:R-:W-:Y:S01]  /*81090*/  ULDC UR5, c[0x0][0x228] ;  /* 0x00008a0000057ab9 */ /* 0x000fe20000000800 */
[----:B-1----:R-:W-:-:S11]  /*810a0*/  IMAD.WIDE R26, R252, 0x4, R2 ;  /* 0x00000004fc1a7825 */ /* 0x002fd600078e0202 */
[----:B------:R1:W-:Y:S04]  /*810b0*/  @P0 STG.E desc[UR60][R26.64], R21 ;  /* 0x000000151a000986 */ /* 0x0003e8000c10193c */
[----:B-1----:R-:W4:Y:S01]  /*810c0*/  LDL.LU R21, [R1+0xc10] ;  /* 0x000c100001157983 */ /* 0x002f220000300800 */
[----:B------:R-:W-:Y:S01]  /*810d0*/  ISETP.LT.AND P0, PT, R155, UR5, !P1 ;  /* 0x000000059b007c0c */ /* 0x000fe2000cf01270 */
[C---:B------:R-:W-:Y:S01]  /*810e0*/  IMAD.WIDE R26, R252.reuse, 0x4, R4 ;  /* 0x00000004fc1a7825 */ /* 0x040fe200078e0204 */
[----:B------:R-:W-:Y:S01]  /*810f0*/  ULDC UR5, c[0x0][0x228] ;  /* 0x00008a0000057ab9 */ /* 0x000fe20000000800 */
[----:B------:R-:W4:Y:S10]  /*81100*/  LDL.LU R145, [R1+0xa10] ;  /* 0x000a100001917983 */ /* 0x000f340000300800 */
[----:B--2---:R1:W-:Y:S01]  /*81110*/  @P0 STG.E desc[UR60][R26.64], R20 ;  /* 0x000000141a000986 */ /* 0x0043e2000c10193c */
[----:B------:R-:W-:Y:S01]  /*81120*/  ISETP.LT.AND P0, PT, R157, UR5, !P1 ;  /* 0x000000059d007c0c */ /* 0x000fe2000cf01270 */
[----:B------:R-:W-:Y:S01]  /*81130*/  ULDC UR5, c[0x0][0x228] ;  /* 0x00008a0000057ab9 */ /* 0x000fe20000000800 */
[----:B-1----:R-:W-:Y:S01]  /*81140*/  IMAD.WIDE R26, R252, 0x4, R6 ;  /* 0x00000004fc1a7825 */ /* 0x002fe200078e0206 */
[----:B------:R-:W2:Y:S01]  /*81150*/  LDL.LU R20, [R1+0x1014] ;  /* 0x0010140001147983 */ /* 0x000ea20000300800 */
[----:B------:R-:W-:-:S09]  /*81160*/  LOP3.LUT P3, RZ, R10, 0x100, RZ, 0xc0, !PT ;  /* 0x000001000aff7812 */ /* 0x000fd2000786c0ff */
[----:B---3--:R1:W-:Y:S01]  /*81170*/  @P0 STG.E desc[UR60][R26.64], R144 ;  /* 0x000000901a000986 */ /* 0x0083e2000c10193c */
[----:B------:R-:W-:-:S03]  /*81180*/  ISETP.LT.AND P0, PT, R158, UR18, !P1 ;  /* 0x000000129e007c0c */ /* 0x000fc6000cf01270 */
        /* <DEDUP_REMOVED lines=22> */
[----:B------:R-:W4:Y:S01]  /*812f0*/  LDL.LU R147, [R1+0x101c] ;  /* 0x00101c0001937983 */ /* 0x000f220000300800 */
[----:B------:R-:W-:-:S09]  /*81300*/  LOP3.LUT P2, RZ, R10, 0x200, RZ, 0xc0, !PT ;  /* 0x000002000aff7812 */ /* 0x000fd2000784c0ff */
[----:B------:R1:W-:Y:S01]  /*81310*/  @P0 STG.E desc[UR60][R26.64], R145 ;  /* 0x000000911a000986 */ /* 0x0003e2000c10193c */
[----:B------:R-:W-:Y:S01]  /*81320*/  ISETP.LT.AND P0, PT, R153, UR5, !P2 ;  /* 0x0000000599007c0c */ /* 0x000fe2000d701270 */
[----:B------:R-:W-:Y:S02]  /*81330*/  ULDC UR5, c[0x0][0x228] ;  /* 0x00008a0000057ab9 */ /* 0x000fe40000000800 */
[----:B-1----:R-:W4:Y:S01]  /*81340*/  LDL.LU R145, [R1+0xe24] ;  /* 0x000e240001917983 */ /* 0x002f220000300800 */
[----:B--2---:R-:W-:-:S09]  /*81350*/  IMAD.WIDE R26, R20, 0x4, R2 ;  /* 0x00000004141a7825 */ /* 0x004fd200078e0202 */
[----:B---3--:R1:W-:Y:S01]  /*81360*/  @P0 STG.E desc[UR60][R26.64], R144 ;  /* 0x000000901a000986 */ /* 0x0083e2000c10193c */
[----:B------:R-:W-:Y:S01]  /*81370*/  ISETP.LT.AND P0, PT, R155, UR5, !P2 ;  /* 0x000000059b007c0c */ /* 0x000fe2000d701270 */
[----:B------:R-:W-:Y:S02]  /*81380*/  ULDC UR5, c[0x0][0x228] ;  /* 0x00008a0000057ab9 */ /* 0x000fe40000000800 */
[----:B-1----:R-:W2:Y:S01]  /*81390*/  LDL.LU R144, [R1+0xc14] ;  /* 0x000c140001907983 */ /* 0x002ea20000300800 */
[----:B------:R-:W-:-:S09]  /*813a0*/  IMAD.WIDE R26, R20, 0x4, R4 ;  /* 0x00000004141a7825 */ /* 0x000fd200078e0204 */
[----:B----4-:R1:W-:Y:S01]  /*813b0*/  @P0 STG.E desc[UR60][R26.64], R19 ;  /* 0x000000131a000986 */ /* 0x0103e2000c10193c */
[----:B------:R-:W-:Y:S01]  /*813c0*/  ISETP.LT.AND P0, PT, R157, UR5, !P2 ;  /* 0x000000059d007c0c */ /* 0x000fe2000d701270 */
[----:B------:R-:W-:Y:S02]  /*813d0*/  ULDC UR5, c[0x0][0x228] ;  /* 0x00008a0000057ab9 */ /* 0x000fe40000000800 */
[----:B-1----:R-:W3:Y:S01]  /*813e0*/  LDL.LU R19, [R1+0xa14] ;  /* 0x000a140001137983 */ /* 0x002ee20000300800 */
[----:B------:R-:W-:-:S09]  /*813f0*/  IMAD.WIDE R26, R20, 0x4, R6 ;  /* 0x00000004141a7825 */ /* 0x000fd200078e0206 */
        /* <DEDUP_REMOVED lines=8> */
[----:B------:R-:W-:-:S02]  /*81480*/  ULDC UR5, c[0x0][0x228] ;  /* 0x00008a0000057ab9 */ /* 0x000fc40000000800 */
        /* <DEDUP_REMOVED lines=12> */
[----:B------:R-:W-:-:S08]  /*81550*/  LOP3.LUT P3, RZ, R10, 0x800, RZ, 0xc0, !PT ;  /* 0x000008000aff7812 */ /* 0x000fd0000786c0ff */
[----:B--2---:R1:W-:Y:S01]  /*81560*/  @P0 STG.E desc[UR60][R26.64], R144 ;  /* 0x000000901a000986 */ /* 0x0043e2000c10193c */
[----:B------:R-:W-:-:S03]  /*81570*/  ISETP.LT.AND P0, PT, R158, UR28, !P1 ;  /* 0x0000001c9e007c0c */ /* 0x000fc6000cf01270 */
[----:B-1----:R-:W2:Y:S01]  /*81580*/  LDL.LU R144, [R1+0xe38] ;  /* 0x000e380001907983 */ /* 0x002ea20000300800 */
[----:B------:R-:W-:-:S03]  /*81590*/  IMAD.WIDE R26, R146, 0x4, R8 ;  /* 0x00000004921a7825 */ /* 0x000fc600078e0208 */
[----:B------:R-:W2:Y:S06]  /*815a0*/  LDL.LU R146, [R1+0x1024] ;  /* 0x0010240001927983 */ /* 0x000eac0000300800 */
[----:B---3--:R1:W-:Y:S01]  /*815b0*/  @P0 STG.E desc[UR60][R26.64], R19 ;  /* 0x000000131a000986 */ /* 0x0083e2000c10193c */
[----:B------:R-:W-:Y:S01]  /*815c0*/  ISETP.LT.AND P0, PT, R153, UR5, !P3 ;  /* 0x0000000599007c0c */ /* 0x000fe2000df01270 */
[----:B------:R-:W-:Y:S02]  /*815d0*/  ULDC UR5, c[0x0][0x228] ;  /* 0x00008a0000057ab9 */ /* 0x000fe40000000800 */
[----:B-1----:R-:W3:Y:S01]  /*815e0*/  LDL.LU R19, [R1+0xe28] ;  /* 0x000e280001137983 */ /* 0x002ee20000300800 */
[----:B------:R-:W-:-:S09]  /*815f0*/  IMAD.WIDE R26, R147, 0x4, R2 ;  /* 0x00000004931a7825 */ /* 0x000fd200078e0202 */
[----:B----4-:R1:W-:Y:S04]  /*81600*/  @P0 STG.E desc[UR60][R26.64], R22 ;  /* 0x000000161a000986 */ /* 0x0103e8000c10193c */
[----:B-1----:R-:W4:Y:S01]  /*81610*/  LDL.LU R22, [R1+0xc18] ;  /* 0x000c180001167983 */ /* 0x002f220000300800 */
[----:B------:R-:W-:Y:S01]  /*81620*/  ISETP.LT.AND P0, PT, R155, UR5, !P3 ;  /* 0x000000059b007c0c */ /* 0x000fe2000df01270 */
[----:B------:R-:W-:Y:S01]  /*81630*/  IMAD.WIDE R26, R147, 0x4, R4 ;  /* 0x00000004931a7825 */ /* 0x000fe200078e0204 */
[----:B------:R-:W-:Y:S01]  /*81640*/  ULDC UR5, c[0x0][0x228] ;  /* 0x00008a0000057ab9 */ /* 0x000fe20000000800 */
        /* <DEDUP_REMOVED lines=15> */
[----:B------:R-:W-:-:S09]  /*81740*/  IMAD.WIDE R26, R20, 0x4, R2 ;  /* 0x00000004141a7825 */ /* 0x000fd200078e0202 */
        /* <DEDUP_REMOVED lines=10> */
[----:B----4-:R1:W-:Y:S04]  /*817f0*/  @P0 STG.E desc[UR60][R26.64], R22 ;  /* 0x000000161a000986 */ /* 0x0103e8000c10193c */
[----:B-1----:R-:W4:Y:S01]  /*81800*/  LDL.LU R22, [R1+0xe3c] ;  /* 0x000e3c0001167983 */ /* 0x002f220000300800 */
[----:B------:R-:W-:-:S03]  /*81810*/  IMAD.WIDE R26, R20, 0x4, R8 ;  /* 0x00000004141a7825 */ /* 0x000fc600078e0208 */
[----:B------:R-:W4:Y:S01]  /*81820*/  LDL.LU R20, [R1+0xe2c] ;  /* 0x000e2c0001147983 */ /* 0x000f220000300800 */
[----:B------:R-:W-:Y:S02]  /*81830*/  ISETP.LT.AND P0, PT, R158, UR32, !P2 ;  /* 0x000000209e007c0c */ /* 0x000fe4000d701270 */
        /* <DEDUP_REMOVED lines=35> */
[----:B------:R-:W-:Y:S01]  /*81a70*/  LOP3.LUT P2, RZ, R10, 0x8000, RZ, 0xc0, !PT ;  /* 0x000080000aff7812 */ /* 0x000fe2000784c0ff */
[----:B------:R-:W4:Y:S01]  /*81a80*/  LDL.LU R146, [R1+0x1030] ;  /* 0x0010300001927983 */ /* 0x000f220000300800 */
[----:B------:R-:W-:-:S09]  /*81a90*/  ULDC UR5, c[0x0][0x228] ;  /* 0x00008a0000057ab9 */ /* 0x000fd20000000800 */
[----:B------:R1:W-:Y:S04]  /*81aa0*/  @P0 STG.E desc[UR60][R26.64], R21 ;  /* 0x000000151a000986 */ /* 0x0003e8000c10193c */
[----:B-1----:R-:W4:Y:S01]  /*81ab0*/  LDL.LU R21, [R1+0xe50] ;  /* 0x000e500001157983 */ /* 0x002f220000300800 */
[----:B------:R-:W-:Y:S01]  /*81ac0*/  IMAD.WIDE R26, R147, 0x4, R8 ;  /* 0x00000004931a7825 */ /* 0x000fe200078e0208 */
[----:B------:R-:W-:Y:S02]  /*81ad0*/  ISETP.LT.AND P0, PT, R158, UR36, !P3 ;  /* 0x000000249e007c0c */ /* 0x000fe4000df01270 */
[----:B------:R-:W4:Y:S11]  /*81ae0*/  LDL.LU R147, [R1+0xe40] ;  /* 0x000e400001937983 */ /* 0x000f360000300800 */
[----:B------:R1:W-:Y:S01]  /*81af0*/  @P0 STG.E desc[UR60][R26.64], R145 ;  /* 0x000000911a000986 */ /* 0x0003e2000c10193c */
[----:B------:R-:W-:Y:S01]  /*81b00*/  ISETP.LT.AND P0, PT, R153, UR5, !P2 ;  /* 0x0000000599007c0c */ /* 0x000fe2000d701270 */
[----:B------:R-:W-:-:S02]  /*81b10*/  ULDC UR5, c[0x0][0x228] ;  /* 0x00008a0000057ab9 */ /* 0x000fc40000000800 */
        /* <DEDUP_REMOVED lines=9> */
[----:B------:R-:W-:Y:S01]  /*81bb0*/  ULDC UR5, c[0x0][0x228] ;  /* 0x00008a0000057ab9 */ /* 0x000fe20000000800 */
[----:B-1----:R-:W-:Y:S01]  /*81bc0*/  IMAD.WIDE R26, R148, 0x4, R6 ;  /* 0x00000004941a7825 */ /* 0x002fe200078e0206 */
[----:B------:R-:W3:Y:S10]  /*81bd0*/  LDL.LU R19, [R1+0x1034] ;  /* 0x0010340001137983 */ /* 0x000ef40000300800 */
[----:B----4-:R1:W-:Y:S01]  /*81be0*/  @P0 STG.E desc[UR60][R26.64], R22 ;  /* 0x000000161a000986 */ /* 0x0103e2000c10193c */
[----:B------:R-:W-:-:S03]  /*81bf0*/  ISETP.LT.AND P0, PT, R158, UR34, !P2 ;  /* 0x000000229e007c0c */ /* 0x000fc6000d701270 */
[----:B-1----:R-:W4:Y:S01]  /*81c00*/  LDL.LU R22, [R1+0x820] ;  /* 0x0008200001167983 */ /* 0x002f220000300800 */
[----:B------:R-:W-:-:S09]  /*81c10*/  IMAD.WIDE R26, R148, 0x4, R8 ;  /* 0x00000004941a7825 */ /* 0x000fd200078e0208 */
[----:B------:R1:W-:Y:S04]  /*81c20*/  @P0 STG.E desc[UR60][R26.64], R20 ;  /* 0x000000141a000986 */ /* 0x0003e8000c10193c */
[----:B-1----:R-:W4:Y:S01]  /*81c30*/  LDL.LU R20, [R1+0x620] ;  /* 0x0006200001147983 */ /* 0x002f220000300800 */
[----:B------:R-:W-:Y:S01]  /*81c40*/  LOP3.LUT P1, RZ, R10, 0x10000, RZ, 0xc0, !PT ;  /* 0x000100000aff7812 */ /* 0x000fe2000782c0ff */
[----:B------:R-:W-:Y:S02]  /*81c50*/  IMAD.WIDE R26, R146, 0x4, R2 ;  /* 0x00000004921a7825 */ /* 0x000fe400078e0202 */
[----:B------:R-:W4:Y:S01]  /*81c60*/  LDL.LU R148, [R1+0x1038] ;  /* 0x0010380001947983 */ /* 0x000f220000300800 */
[----:B------:R-:W-:Y:S01]  /*81c70*/  ISETP.LT.AND P0, PT, R153, UR5, !P1 ;  /* 0x0000000599007c0c */ /* 0x000fe2000cf01270 */
[----:B------:R-:W-:-:S12]  /*81c80*/  ULDC UR5, c[0x0][0x228] ;  /* 0x00008a0000057ab9 */ /* 0x000fd80000000800 */
[----:B------:R1:W-:Y:S01]  /*81c90*/  @P0 STG.E desc[UR60][R26.64], R21 ;  /* 0x000000151a000986 */ /* 0x0003e2000c10193c */
        /* <DEDUP_REMOVED lines=9> */
[----:B------:R1:W-:Y:S01]  /*81d30*/  @P0 STG.E desc[UR60][R26.64], R145 ;  /* 0x000000911a000986 */ /* 0x0003e2000c10193c */
[----:B------:R-:W-:-:S03]  /*81d40*/  ISETP.LT.AND P0, PT, R158, UR40, !P1 ;  /* 0x000000289e007c0c */ /* 0x000fc6000cf01270 */
[----:B-1----:R-:W4:Y:S01]  /*81d50*/  LDL.LU R145, [R1+0xe54] ;  /* 0x000e540001917983 */ /* 0x002f220000300800 */
[----:B------:R-:W-:-:S03]  /*81d60*/  IMAD.WIDE R26, R146, 0x4, R8 ;  /* 0x00000004921a7825 */ /* 0x000fc600078e0208 */
[----:B------:R-:W4:Y:S01]  /*81d70*/  LDL.LU R146, [R1+0x103c] ;  /* 0x00103c0001927983 */ /* 0x000f220000300800 */
[----:B------:R-:W-:-:S05]  /*81d80*/  LOP3.LUT P3, RZ, R10, 0x20000, RZ, 0xc0, !PT ;  /* 0x000200000aff7812 */ /* 0x000fca000786c0ff */
[----:B--2---:R1:W-:Y:S04]  /*81d90*/  @P0 STG.E desc[UR60][R26.64], R144 ;  /* 0x000000901a000986 */ /* 0x0043e8000c10193c */
[----:B-1----:R-:W2:Y:S01]  /*81da0*/  LDL.LU R144, [R1+0xe44] ;  /* 0x000e440001907983 */ /* 0x002ea20000300800 */
[----:B------:R-:W-:Y:S01]  /*81db0*/  ISETP.LT.AND P0, PT, R153, UR5, !P3 ;  /* 0x0000000599007c0c */ /* 0x000fe2000df01270 */
[----:B------:R-:W-:Y:S01]  /*81dc0*/  ULDC UR5, c[0x0][0x228] ;  /* 0x00008a0000057ab9 */ /* 0x000fe20000000800 */
[----:B---3--:R-:W-:-:S11]  /*81dd0*/  IMAD.WIDE R26, R19, 0x4, R2 ;  /* 0x00000004131a7825 */ /* 0x008fd600078e0202 */
        /* <DEDUP_REMOVED lines=10> */
[----:B------:R-:W-:-:S10]  /*81e80*/  ULDC UR5, c[0x0][0x228] ;  /* 0x00008a0000057ab9 */ /* 0x000fd40000000800 */
[----:B------:R1:W-:Y:S01]  /*81e90*/  @P0 STG.E desc[UR60][R26.64], R21 ;  /* 0x000000151a000986 */ /* 0x0003e2000c10193c */
[----:B------:R-:W-:-:S03]  /*81ea0*/  ISETP.LT.AND P0, PT, R158, UR38, !P3 ;  /* 0x000000269e007c0c */ /* 0x000fc6000df01270 */
[----:B-1----:R-:W4:Y:S01]  /*81eb0*/  LDL.LU R21, [R1+0x824] ;  /* 0x0008240001157983 */ /* 0x002f220000300800 */
[----:B------:R-:W-:-:S03]  /*81ec0*/  IMAD.WIDE R26, R19, 0x4, R8 ;  /* 0x00000004131a7825 */ /* 0x000fc600078e0208 */
[----:B------:R-:W4:Y:S06]  /*81ed0*/  LDL.LU R19, [R1+0x1040] ;  /* 0x0010400001137983 */ /* 0x000f2c0000300800 */
        /* <DEDUP_REMOVED lines=10> */
[----:B--2---:R1:W-:Y:S04]  /*81f80*/  @P0 STG.E desc[UR60][R26.64], R144 ;  /* 0x000000901a000986 */ /* 0x0043e8000c10193c */
[----:B-1----:R-:W2:Y:S01]  /*81f90*/  LDL.LU R144, [R1+0x224] ;  /* 0x0002240001907983 */ /* 0x002ea20000300800 */
[----:B------:R-:W-:Y:S01]  /*81fa0*/  ISETP.LT.AND P0, PT, R157, UR5, !P2 ;  /* 0x000000059d007c0c */ /* 0x000fe2000d701270 */
[----:B------:R-:W-:Y:S01]  /*81fb0*/  IMAD.WIDE R26, R148, 0x4, R6 ;  /* 0x00000004941a7825 */ /* 0x000fe200078e0206 */
[----:B------:R-:W-:Y:S01]  /*81fc0*/  LOP3.LUT P1, RZ, R10, 0x80000, RZ, 0xc0, !PT ;  /* 0x000800000aff7812 */ /* 0x000fe2000782c0ff */
[----:B------:R-:W-:-:S10]  /*81fd0*/  ULDC UR5, c[0x0][0x228] ;  /* 0x00008a0000057ab9 */ /* 0x000fd40000000800 */
[----:B---3--:R1:W-:Y:S01]  /*81fe0*/  @P0 STG.E desc[UR60][R26.64], R22 ;  /* 0x000000161a000986 */ /* 0x0083e2000c10193c */
[----:B------:R-:W-:-:S03]  /*81ff0*/  ISETP.LT.AND P0, PT, R158, UR44, !P2 ;  /* 0x0000002c9e007c0c */ /* 0x000fc6000d701270 */
[----:B-1----:R-:W3:Y:S01]  /*82000*/  LDL.LU R22, [R1+0xe58] ;  /* 0x000e580001167983 */ /* 0x002ee20000300800 */
[----:B------:R-:W-:-:S03]  /*82010*/  IMAD.WIDE R26, R148, 0x4, R8 ;  /* 0x00000004941a7825 */ /* 0x000fc600078e0208 */
[----:B------:R-:W3:Y:S06]  /*82020*/  LDL.LU R148, [R1+0x1044] ;  /* 0x0010440001947983 */ /* 0x000eec0000300800 */
[----:B----4-:R1:W-:Y:S04]  /*82030*/  @P0 STG.E desc[UR60][R26.64], R20 ;  /* 0x000000141a000986 */ /* 0x0103e8000c10193c */
        /* <DEDUP_REMOVED lines=8> */
[----:B------:R-:W-:-:S03]  /*820c0*/  IMAD.WIDE R26, R146, 0x4, R4 ;  /* 0x00000004921a7825 */ /* 0x000fc600078e0204 */
[----:B------:R-:W4:Y:S06]  /*820d0*/  LDL.LU R150, [R1+0xa28] ;  /* 0x000a280001967983 */ /* 0x000f2c0000300800 */
[----:B------:R1:W-:Y:S01]  /*820e0*/  @P0 STG.E desc[UR60][R26.64], R147 ;  /* 0x000000931a000986 */ /* 0x0003e2000c10193c */
[----:B------:R-:W-:Y:S01]  /*820f0*/  ISETP.LT.AND P0, PT, R157, UR5, !P1 ;  /* 0x000000059d007c0c */ /* 0x000fe2000cf01270 */
[----:B------:R-:W-:Y:S01]  /*82100*/  ULDC UR5, c[0x0][0x228] ;  /* 0x00008a0000057ab9 */ /* 0x000fe20000000800 */
[----:B-1----:R-:W-:-:S11]  /*82110*/  IMAD.WIDE R26, R146, 0x4, R6 ;  /* 0x00000004921a7825 */ /* 0x002fd600078e0206 */
        /* <DEDUP_REMOVED lines=9> */
[----:B------:R-:W-:Y:S01]  /*821b0*/  IMAD.WIDE R26, R19, 0x4, R2 ;  /* 0x00000004131a7825 */ /* 0x000fe200078e0202 */
[----:B------:R-:W-:-:S11]  /*821c0*/  ULDC UR5, c[0x0][0x228] ;  /* 0x00008a0000057ab9 */ /* 0x000fd60000000800 */
        /* <DEDUP_REMOVED lines=19> */
[----:B------:R-:W4:Y:S01]  /*82300*/  LDL.LU R147, [R1+0x104c] ;  /* 0x00104c0001937983 */ /* 0x000f220000300800 */
[----:B-1----:R-:W-:-:S09]  /*82310*/  IMAD.WIDE R26, R148, 0x4, R2 ;  /* 0x00000004941a7825 */ /* 0x002fd200078e0202 */
        /* <DEDUP_REMOVED lines=14> */
[----:B------:R-:W-:-:S09]  /*82400*/  IMAD.WIDE R26, R148, 0x4, R8 ;  /* 0x00000004941a7825 */ /* 0x000fd200078e0208 */
[----:B----4-:R1:W-:Y:S04]  /*82410*/  @P0 STG.E desc[UR60][R26.64], R20 ;  /* 0x000000141a000986 */ /* 0x0103e8000c10193c */
[----:B-1----:R-:W4:Y:S01]  /*82420*/  LDL.LU R20, [R1+0x62c] ;  /* 0x00062c0001147983 */ /* 0x002f220000300800 */
[----:B------:R-:W-:Y:S01]  /*82430*/  ISETP.LT.AND P0, PT, R153, UR5, !P1 ;  /* 0x0000000599007c0c */ /* 0x000fe2000cf01270 */
[C---:B------:R-:W-:Y:S01]  /*82440*/  IMAD.WIDE R26, R146.reuse, 0x4, R2 ;  /* 0x00000004921a7825 */ /* 0x040fe200078e0202 */
[----:B------:R-:W-:Y:S01]  /*82450*/  ULDC UR5, c[0x0][0x228] ;  /* 0x00008a0000057ab9 */ /* 0x000fe20000000800 */
[----:B------:R-:W4:Y:S10]  /*82460*/  LDL.LU R148, [R1+0x42c] ;  /* 0x00042c0001947983 */ /* 0x000f340000300800 */
[----:B------:R1:W-:Y:S01]  /*82470*/  @P0 STG.E desc[UR60][R26.64], R21 ;  /* 0x000000151a000986 */ /* 0x0003e2000c10193c */
[----:B------:R-:W-:Y:S01]  /*82480*/  ISETP.LT.AND P0, PT, R155, UR5, !P1 ;  /* 0x000000059b007c0c */ /* 0x000fe2000cf01270 */
[----:B------:R-:W-:Y:S01]  /*82490*/  ULDC UR5, c[0x0][0x228] ;  /* 0x00008a0000057ab9 */ /* 0x000fe20000000800 */
[----:B-1----:R-:W-:-:S11]  /*824a0*/  IMAD.WIDE R26, R146, 0x4, R4 ;  /* 0x00000004921a7825 */ /* 0x002fd600078e0204 */
[----:B------:R1:W-:Y:S01]  /*824b0*/  @P0 STG.E desc[UR60][R26.64], R19 ;  /* 0x000000131a000986 */ /* 0x0003e2000c10193c */
[----:B------:R-:W-:Y:S01]  /*824c0*/  ISETP.LT.AND P0, PT, R157, UR5, !P1 ;  /* 0x000000059d007c0c */ /* 0x000fe2000cf01270 */
[----:B------:R-:W-:Y:S02]  /*824d0*/  ULDC UR5, c[0x0][0x228] ;  /* 0x00008a0000057ab9 */ /* 0x000fe40000000800 */
[----:B-1----:R-:W4:Y:S01]  /*824e0*/  LDL.LU R19, [R1+0x22c] ;  /* 0x00022c0001137983 */ /* 0x002f220000300800 */
[----:B------:R-:W-:-:S03]  /*824f0*/  IMAD.WIDE R26, R146, 0x4, R6 ;  /* 0x00000004921a7825 */ /* 0x000fc600078e0206 */
[----:B------:R-:W4:Y:S06]  /*82500*/  LDL.LU R21, [R1+0x1050] ;  /* 0x0010500001157983 */ /* 0x000f2c0000300800 */
[----:B------:R1:W-:Y:S01]  /*82510*/  @P0 STG.E desc[UR60][R26.64], R145 ;  /* 0x000000911a000986 */ /* 0x0003e2000c10193c */
[----:B------:R-:W-:-:S03]  /*82520*/  ISETP.LT.AND P0, PT, R158, UR52, !P1 ;  /* 0x000000349e007c0c */ /* 0x000fc6000cf01270 */
[----:B-1----:R-:W4:Y:S01]  /*82530*/  LDL.LU R145, [R1+0xe70] ;  /* 0x000e700001917983 */ /* 0x002f220000300800 */
[----:B------:R-:W-:Y:S01]  /*82540*/  IMAD.WIDE R26, R146, 0x4, R8 ;  /* 0x00000004921a7825 */ /* 0x000fe200078e0208 */
[----:B------:R-:W-:-:S08]  /*82550*/  LOP3.LUT P3, RZ, R10, 0x800000, RZ, 0xc0, !PT ;  /* 0x008000000aff7812 */ /* 0x000fd0000786c0ff */
        /* <DEDUP_REMOVED lines=15> */
[----:B------:R-:W4:Y:S01]  /*82650*/  LDL.LU R146, [R1+0x1054] ;  /* 0x0010540001927983 */ /* 0x000f220000300800 */
[----:B------:R-:W-:-:S09]  /*82660*/  ULDC UR5, c[0x0][0x228] ;  /* 0x00008a0000057ab9 */ /* 0x000fd20000000800 */
[----:B------:R1:W-:Y:S01]  /*82670*/  @P0 STG.E desc[UR60][R26.64], R148 ;  /* 0x000000941a000986 */ /* 0x0003e2000c10193c */
[----:B------:R-:W-:-:S03]  /*82680*/  ISETP.LT.AND P0, PT, R158, UR50, !P3 ;  /* 0x000000329e007c0c */ /* 0x000fc6000df01270 */
[----:B-1----:R-:W4:Y:S01]  /*82690*/  LDL.LU R148, [R1+0x630] ;  /* 0x0006300001947983 */ /* 0x002f220000300800 */
[----:B------:R-:W-:-:S03]  /*826a0*/  IMAD.WIDE R26, R147, 0x4, R8 ;  /* 0x00000004931a7825 */ /* 0x000fc600078e0208 */
[----:B------:R-:W4:Y:S06]  /*826b0*/  LDL.LU R147, [R1+0x430] ;  /* 0x0004300001937983 */ /* 0x000f2c0000300800 */
[----:B------:R1:W-:Y:S01]  /*826c0*/  @P0 STG.E desc[UR60][R26.64], R19 ;  /* 0x000000131a000986 */ /* 0x0003e2000c10193c */
[----:B------:R-:W-:Y:S01]  /*826d0*/  ISETP.LT.AND P0, PT, R153, UR5, !P2 ;  /* 0x0000000599007c0c */ /* 0x000fe2000d701270 */
[----:B------:R-:W-:Y:S01]  /*826e0*/  ULDC UR5, c[0x0][0x228] ;  /* 0x00008a0000057ab9 */ /* 0x000fe20000000800 */
[----:B-1----:R-:W-:Y:S01]  /*826f0*/  IMAD.WIDE R26, R21, 0x4, R2 ;  /* 0x00000004151a7825 */ /* 0x002fe200078e0202 */
[----:B------:R-:W4:Y:S10]  /*82700*/  LDL.LU R19, [R1+0x1058] ;  /* 0x0010580001137983 */ /* 0x000f340000300800 */
[----:B------:R1:W-:Y:S01]  /*82710*/  @P0 STG.E desc[UR60][R26.64], R145 ;  /* 0x000000911a000986 */ /* 0x0003e2000c10193c */
[----:B------:R-:W-:Y:S01]  /*82720*/  ISETP.LT.AND P0, PT, R155, UR5, !P2 ;  /* 0x000000059b007c0c */ /* 0x000fe2000d701270 */
[----:B------:R-:W-:-:S02]  /*82730*/  ULDC UR5, c[0x0][0x228] ;  /* 0x00008a0000057ab9 */ /* 0x000fc40000000800 */
[----:B-1----:R-:W4:Y:S01]  /*82740*/  LDL.LU R145, [R1+0x230] ;  /* 0x0002300001917983 */ /* 0x002f220000300800 */
[----:B------:R-:W-:-:S09]  /*82750*/  IMAD.WIDE R26, R21, 0x4, R4 ;  /* 0x00000004151a7825 */ /* 0x000fd200078e0204 */
[----:B--2---:R1:W-:Y:S04]  /*82760*/  @P0 STG.E desc[UR60][R26.64], R144 ;  /* 0x000000901a000986 */ /* 0x0043e8000c10193c */
[----:B-1----:R-:W2:Y:S01]  /*82770*/  LDL.LU R144, [R1+0x30] ;  /* 0x0000300001907983 */ /* 0x002ea20000300800 */
[----:B------:R-:W-:Y:S01]  /*82780*/  ISETP.LT.AND P0, PT, R157, UR5, !P2 ;  /* 0x000000059d007c0c */ /* 0x000fe2000d701270 */
[----:B------:R-:W-:Y:S01]  /*82790*/  IMAD.WIDE R26, R21, 0x4, R6 ;  /* 0x00000004151a7825 */ /* 0x000fe200078e0206 */
[----:B------:R-:W-:Y:S01]  /*827a0*/  LOP3.LUT P1, RZ, R10, 0x2000000, RZ, 0xc0, !PT ;  /* 0x020000000aff7812 */ /* 0x000fe2000782c0ff */
[----:B------:R-:W2:Y:S01]  /*827b0*/  LDL.LU R150, [R1+0xe74] ;  /* 0x000e740001967983 */ /* 0x000ea20000300800 */
[----:B------:R-:W-:-:S09]  /*827c0*/  ULDC UR5, c[0x0][0x228] ;  /* 0x00008a0000057ab9 */ /* 0x000fd20000000800 */
[----:B---3--:R1:W-:Y:S01]  /*827d0*/  @P0 STG.E desc[UR60][R26.64], R22 ;  /* 0x000000161a000986 */ /* 0x0083e2000c10193c */
[----:B------:R-:W-:Y:S01]  /*827e0*/  ISETP.LT.AND P0, PT, R158, UR56, !P2 ;  /* 0x000000389e007c0c */ /* 0x000fe2000d701270 */
[----:B-1----:R-:W-:Y:S02]  /*827f0*/  IMAD.WIDE R26, R21, 0x4, R8 ;  /* 0x00000004151a7825 */ /* 0x002fe400078e0208 */
[----:B------:R-:W3:Y:S04]  /*82800*/  LDL.LU R22, [R1+0x105c] ;  /* 0x00105c0001167983 */ /* 0x000ee80000300800 */
        /* <DEDUP_REMOVED lines=17> */
[----:B------:R-:W-:Y:S01]  /*82920*/  ISETP.LT.AND P0, PT, R158, UR54, !P1 ;  /* 0x000000369e007c0c */ /* 0x000fe2000cf01270 */
[----:B-1----:R-:W-:Y:S02]  /*82930*/  IMAD.WIDE R26, R146, 0x4, R8 ;  /* 0x00000004921a7825 */ /* 0x002fe400078e0208 */
[----:B------:R-:W4:Y:S04]  /*82940*/  LDL.LU R146, [R1+0x1060] ;  /* 0x0010600001927983 */ /* 0x000f280000300800 */
[----:B------:R-:W4:Y:S01]  /*82950*/  LDL.LU R145, [R1+0x434] ;  /* 0x0004340001917983 */ /* 0x000f220000300800 */
[----:B------:R-:W-:-:S05]  /*82960*/  LOP3.LUT P3, RZ, R10, 0x4000000, RZ, 0xc0, !PT ;  /* 0x040000000aff7812 */ /* 0x000fca000786c0ff */
[----:B--2---:R1:W-:Y:S01]  /*82970*/  @P0 STG.E desc[UR60][R26.64], R144 ;  /* 0x000000901a000986 */ /* 0x0043e2000c10193c */
[----:B------:R-:W-:Y:S01]  /*82980*/  ISETP.LT.AND P0, PT, R153, UR5, !P3 ;  /* 0x0000000599007c0c */ /* 0x000fe2000df01270 */
[----:B------:R-:W-:Y:S01]  /*82990*/  ULDC UR5, c[0x0][0x228] ;  /* 0x00008a0000057ab9 */ /* 0x000fe20000000800 */
[----:B-1----:R-:W-:Y:S01]  /*829a0*/  IMAD.WIDE R26, R19, 0x4, R2 ;  /* 0x00000004131a7825 */ /* 0x002fe200078e0202 */
[----:B------:R-:W2:Y:S10]  /*829b0*/  LDL.LU R144, [R1+0x234] ;  /* 0x0002340001907983 */ /* 0x000eb40000300800 */
[----:B------:R1:W-:Y:S01]  /*829c0*/  @P0 STG.E desc[UR60][R26.64], R150 ;  /* 0x000000961a000986 */ /* 0x0003e2000c10193c */
[----:B------:R-:W-:Y:S01]  /*829d0*/  ISETP.LT.AND P0, PT, R155, UR5, !P3 ;  /* 0x000000059b007c0c */ /* 0x000fe2000df01270 */
[----:B------:R-:W-:Y:S01]  /*829e0*/  ULDC UR5, c[0x0][0x228] ;  /* 0x00008a0000057ab9 */ /* 0x000fe20000000800 */
[----:B-1----:R-:W-:-:S11]  /*829f0*/  IMAD.WIDE R26, R19, 0x4, R4 ;  /* 0x00000004131a7825 */ /* 0x002fd600078e0204 */
        /* <DEDUP_REMOVED lines=25> */
[----:B------:R-:W-:Y:S01]  /*82b90*/  MOV R136, UR13 ;  /* 0x0000000d00887c02 */ /* 0x000fe20008000f00 */
[----:B------:R-:W-:Y:S02]  /*82ba0*/  ULDC.64 UR12, c[0x0][0x228] ;  /* 0x00008a00000c7ab9 */ /* 0x000fe40000000a00 */
[----:B------:R-:W-:Y:S01]  /*82bb0*/  UMOV UR5, UR12 ;  /* 0x0000000c00057c82 */ /* 0x000fe20008000000 */
[----:B------:R-:W-:-:S07]  /*82bc0*/  LOP3.LUT P1, RZ, R10, 0x10000000, RZ, 0xc0, !PT ;  /* 0x100000000aff7812 */ /* 0x000fce000782c0ff */
[----:B--2---:R1:W-:Y:S01]  /*82bd0*/  @P0 STG.E desc[UR60][R26.64], R144 ;  /* 0x000000901a000986 */ /* 0x0043e2000c10193c */
[----:B------:R-:W-:Y:S01]  /*82be0*/  ISETP.LT.AND P0, PT, R158, UR5, !P2 ;  /* 0x000000059e007c0c */ /* 0x000fe2000d701270 */
[----:B------:R-:W-:Y:S01]  /*82bf0*/  ULDC UR5, c[0x0][0x228] ;  /* 0x00008a0000057ab9 */ /* 0x000fe20000000800 */
[----:B-1----:R-:W-:Y:S02]  /*82c00*/  IMAD.WIDE R26, R22, 0x4, R8 ;  /* 0x00000004161a7825 */ /* 0x002fe400078e0208 */
[----:B------:R-:W2:Y:S04]  /*82c10*/  LDL.LU R22, [R1+0x638] ;  /* 0x0006380001167983 */ /* 0x000ea80000300800 */
[----:B------:R-:W2:Y:S05]  /*82c20*/  LDL.LU R144, [R1+0x1068] ;  /* 0x0010680001907983 */ /* 0x000eaa0000300800 */
[----:B---3--:R1:W-:Y:S01]  /*82c30*/  @P0 STG.E desc[UR60][R26.64], R21 ;  /* 0x000000151a000986 */ /* 0x0083e2000c10193c */
[----:B------:R-:W-:Y:S01]  /*82c40*/  ISETP.LT.AND P0, PT, R153, UR5, !P1 ;  /* 0x0000000599007c0c */ /* 0x000fe2000cf01270 */
[----:B------:R-:W-:-:S02]  /*82c50*/  ULDC UR5, c[0x0][0x228] ;  /* 0x00008a0000057ab9 */ /* 0x000fc40000000800 */
        /* <DEDUP_REMOVED lines=10> */
[----:B------:R-:W-:Y:S01]  /*82d00*/  UMOV UR6, UR13 ;  /* 0x0000000d00067c82 */ /* 0x000fe20008000000 */
[----:B------:R-:W-:Y:S01]  /*82d10*/  ULDC.64 UR12, c[0x0][0x228] ;  /* 0x00008a00000c7ab9 */ /* 0x000fe20000000a00 */
[----:B-1----:R-:W4:Y:S01]  /*82d20*/  LDL.LU R148, [R1+0xe7c] ;  /* 0x000e7c0001947983 */ /* 0x002f220000300800 */
[----:B------:R-:W-:Y:S01]  /*82d30*/  IMAD.WIDE R26, R146, 0x4, R6 ;  /* 0x00000004921a7825 */ /* 0x000fe200078e0206 */
[----:B------:R-:W-:-:S08]  /*82d40*/  UMOV UR5, UR12 ;  /* 0x0000000c00057c82 */ /* 0x000fd00008000000 */
[----:B------:R1:W-:Y:S01]  /*82d50*/  @P0 STG.E desc[UR60][R26.64], R147 ;  /* 0x000000931a000986 */ /* 0x0003e2000c10193c */
[----:B------:R-:W-:Y:S01]  /*82d60*/  ISETP.LT.AND P0, PT, R158, UR5, !P1 ;  /* 0x000000059e007c0c */ /* 0x000fe2000cf01270 */
[----:B------:R-:W-:Y:S01]  /*82d70*/  ULDC UR5, c[0x0][0x228] ;  /* 0x00008a0000057ab9 */ /* 0x000fe20000000800 */
[----:B-1----:R-:W-:Y:S02]  /*82d80*/  IMAD.WIDE R26, R146, 0x4, R8 ;  /* 0x00000004921a7825 */ /* 0x002fe400078e0208 */
[----:B------:R-:W4:Y:S04]  /*82d90*/  LDL.LU R146, [R1+0x106c] ;  /* 0x00106c0001927983 */ /* 0x000f280000300800 */
[----:B------:R-:W4:Y:S05]  /*82da0*/  LDL.LU R147, [R1+0xe6c] ;  /* 0x000e6c0001937983 */ /* 0x000f2a0000300800 */
[----:B------:R1:W-:Y:S04]  /*82db0*/  @P0 STG.E desc[UR60][R26.64], R145 ;  /* 0x000000911a000986 */ /* 0x0003e8000c10193c */
[----:B-1----:R-:W4:Y:S01]  /*82dc0*/  LDL.LU R145, [R1+0xc3c] ;  /* 0x000c3c0001917983 */ /* 0x002f220000300800 */
[----:B------:R-:W-:-:S04]  /*82dd0*/  LOP3.LUT P3, RZ, R10, 0x20000000, RZ, 0xc0, !PT ;  /* 0x200000000aff7812 */ /* 0x000fc8000786c0ff */
[----:B------:R-:W-:Y:S01]  /*82de0*/  ISETP.LT.AND P0, PT, R153, UR5, !P3 ;  /* 0x0000000599007c0c */ /* 0x000fe2000df01270 */
[----:B------:R-:W-:Y:S01]  /*82df0*/  IMAD.WIDE R26, R19, 0x4, R2 ;  /* 0x00000004131a7825 */ /* 0x000fe200078e0202 */
[----:B------:R-:W-:-:S11]  /*82e00*/  ULDC UR5, c[0x0][0x228] ;  /* 0x00008a0000057ab9 */ /* 0x000fd60000000800 */
[----:B--2---:R1:W-:Y:S01]  /*82e10*/  @P0 STG.E desc[UR60][R26.64], R22 ;  /* 0x000000161a000986 */ /* 0x0043e2000c10193c */
[----:B------:R-:W-:Y:S01]  /*82e20*/  ISETP.LT.AND P0, PT, R155, UR5, !P3 ;  /* 0x000000059b007c0c */ /* 0x000fe2000df01270 */
[----:B------:R-:W-:Y:S02]  /*82e30*/  ULDC UR5, c[0x0][0x228] ;  /* 0x00008a0000057ab9 */ /* 0x000fe40000000800 */
[----:B-1----:R-:W2:Y:S01]  /*82e40*/  LDL.LU R22, [R1+0xa3c] ;  /* 0x000a3c0001167983 */ /* 0x002ea20000300800 */
[----:B------:R-:W-:-:S09]  /*82e50*/  IMAD.WIDE R26, R19, 0x4, R4 ;  /* 0x00000004131a7825 */ /* 0x000fd200078e0204 */
[----:B---3--:R1:W-:Y:S01]  /*82e60*/  @P0 STG.E desc[UR60][R26.64], R21 ;  /* 0x000000151a000986 */ /* 0x0083e2000c10193c */
[----:B------:R-:W-:-:S03]  /*82e70*/  ISETP.LT.AND P0, PT, R157, UR5, !P3 ;  /* 0x000000059d007c0c */ /* 0x000fc6000df01270 */
[----:B-1----:R-:W3:Y:S01]  /*82e80*/  LDL.LU R21, [R1+0x63c] ;  /* 0x00063c0001157983 */ /* 0x002ee20000300800 */
[----:B------:R-:W-:-:S09]  /*82e90*/  IMAD.WIDE R26, R19, 0x4, R6 ;  /* 0x00000004131a7825 */ /* 0x000fd200078e0206 */
[----:B----4-:R1:W-:Y:S04]  /*82ea0*/  @P0 STG.E desc[UR60][R26.64], R20 ;  /* 0x000000141a000986 */ /* 0x0103e8000c10193c */
[----:B-1----:R-:W4:Y:S01]  /*82eb0*/  LDL.LU R20, [R1+0x43c] ;  /* 0x00043c0001147983 */ /* 0x002f220000300800 */
[----:B------:R-:W-:-:S03]  /*82ec0*/  IMAD.WIDE R26, R19, 0x4, R8 ;  /* 0x00000004131a7825 */ /* 0x000fc600078e0208 */
[----:B------:R-:W4:Y:S01]  /*82ed0*/  LDL.LU R19, [R1+0x23c] ;  /* 0x00023c0001137983 */ /* 0x000f220000300800 */
[----:B------:R-:W-:Y:S01]  /*82ee0*/  UMOV UR10, UR13 ;  /* 0x0000000d000a7c82 */ /* 0x000fe20008000000 */
[----:B------:R-:W-:Y:S02]  /*82ef0*/  ULDC.64 UR12, c[0x0][0x228] ;  /* 0x00008a00000c7ab9 */ /* 0x000fe40000000a00 */
[----:B------:R-:W-:Y:S02]  /*82f00*/  UMOV UR5, UR12 ;  /* 0x0000000c00057c82 */ /* 0x000fe40008000000 */
[----:B------:R-:W-:Y:S01]  /*82f10*/  ISETP.LT.AND P0, PT, R158, UR5, !P3 ;  /* 0x000000059e007c0c */ /* 0x000fe2000df01270 */
[----:B------:R-:W-:Y:S01]  /*82f20*/  ULDC UR5, c[0x0][0x228] ;  /* 0x00008a0000057ab9 */ /* 0x000fe20000000800 */
[----:B------:R-:W-:-:S11]  /*82f30*/  LOP3.LUT P2, RZ, R10, 0x40000000, RZ, 0xc0, !PT ;  /* 0x400000000aff7812 */ /* 0x000fd6000784c0ff */
[----:B------:R1:W-:Y:S01]  /*82f40*/  @P0 STG.E desc[UR60][R26.64], R150 ;  /* 0x000000961a000986 */ /* 0x0003e2000c10193c */
[----:B------:R-:W-:Y:S01]  /*82f50*/  ISETP.LT.AND P0, PT, R153, UR5, !P2 ;  /* 0x0000000599007c0c */ /* 0x000fe2000d701270 */
[----:B------:R-:W-:Y:S01]  /*82f60*/  ULDC UR5, c[0x0][0x228] ;  /* 0x00008a0000057ab9 */ /* 0x000fe20000000800 */
[----:B-1----:R-:W-:-:S11]  /*82f70*/  IMAD.WIDE R26, R144, 0x4, R2 ;  /* 0x00000004901a7825 */ /* 0x002fd600078e0202 */
[----:B------:R1:W-:Y:S01]  /*82f80*/  @P0 STG.E desc[UR60][R26.64], R148 ;  /* 0x000000941a000986 */ /* 0x0003e2000c10193c */
[----:B------:R-:W-:Y:S01]  /*82f90*/  ISETP.LT.AND P0, PT, R155, UR5, !P2 ;  /* 0x000000059b007c0c */ /* 0x000fe2000d701270 */
[----:B------:R-:W-:Y:S01]  /*82fa0*/  ULDC UR5, c[0x0][0x228] ;  /* 0x00008a0000057ab9 */ /* 0x000fe20000000800 */
[----:B-1----:R-:W-:-:S11]  /*82fb0*/  IMAD.WIDE R26, R144, 0x4, R4 ;  /* 0x00000004901a7825 */ /* 0x002fd600078e0204 */
[----:B------:R1:W-:Y:S01]  /*82fc0*/  @P0 STG.E desc[UR60][R26.64], R147 ;  /* 0x000000931a000986 */ /* 0x0003e2000c10193c */
[----:B------:R-:W-:Y:S01]  /*82fd0*/  ISETP.LT.AND P0, PT, R157, UR5, !P2 ;  /* 0x000000059d007c0c */ /* 0x000fe2000d701270 */
[----:B-1----:R-:W-:-:S12]  /*82fe0*/  IMAD.WIDE R26, R144, 0x4, R6 ;  /* 0x00000004901a7825 */ /* 0x002fd800078e0206 */
[----:B------:R1:W-:Y:S02]  /*82ff0*/  @P0 STG.E desc[UR60][R26.64], R145 ;  /* 0x000000911a000986 */ /* 0x0003e4000c10193c */
[----:B-1----:R-:W-:Y:S02]  /*83000*/  IMAD.WIDE R26, R144, 0x4, R8 ;  /* 0x00000004901a7825 */ /* 0x002fe400078e0208 */
[----:B------:R-:W4:Y:S01]  /*83010*/  LDL.LU R144, [R1+0x3c] ;  /* 0x00003c0001907983 */ /* 0x000f220000300800 */
[----:B------:R-:W-:Y:S01]  /*83020*/  UMOV UR8, UR13 ;  /* 0x0000000d00087c82 */ /* 0x000fe20008000000 */
[----:B------:R-:W-:Y:S02]  /*83030*/  ULDC.64 UR12, c[0x0][0x228] ;  /* 0x00008a00000c7ab9 */ /* 0x000fe40000000a00 */
[----:B------:R-:W-:Y:S02]  /*83040*/  UMOV UR5, UR12 ;  /* 0x0000000c00057c82 */ /* 0x000fe40008000000 */
[----:B------:R-:W-:Y:S01]  /*83050*/  ISETP.LT.AND P0, PT, R158, UR5, !P2 ;  /* 0x000000059e007c0c */ /* 0x000fe2000d701270 */
[----:B------:R-:W-:Y:S01]  /*83060*/  ULDC UR5, c[0x0][0x228] ;  /* 0x00008a0000057ab9 */ /* 0x000fe20000000800 */
[----:B------:R-:W-:-:S11]  /*83070*/  LOP3.LUT P1, RZ, R10, 0x80000000, RZ, 0xc0, !PT ;  /* 0x800000000aff7812 */ /* 0x000fd6000782c0ff */
[----:B--2---:R1:W-:Y:S01]  /*83080*/  @P0 STG.E desc[UR60][R26.64], R22 ;  /* 0x000000161a000986 */ /* 0x0043e2000c10193c */
[----:B------:R-:W-:Y:S01]  /*83090*/  ISETP.LT.AND P0, PT, R153, UR5, !P1 ;  /* 0x0000000599007c0c */ /* 0x000fe2000cf01270 */
[----:B------:R-:W-:Y:S01]  /*830a0*/  ULDC UR5, c[0x0][0x228] ;  /* 0x00008a0000057ab9 */ /* 0x000fe20000000800 */
[C---:B-1----:R-:W-:Y:S01]  /*830b0*/  IMAD.WIDE R26, R146.reuse, 0x4, R2 ;  /* 0x00000004921a7825 */ /* 0x042fe200078e0202 */
[----:B------:R-:W2:Y:S10]  /*830c0*/  LDL.LU R22, [R1+0xe90] ;  /* 0x000e900001167983 */ /* 0x000eb40000300800 */
[----:B---3--:R1:W-:Y:S01]  /*830d0*/  @P0 STG.E desc[UR60][R26.64], R21 ;  /* 0x000000151a000986 */ /* 0x0083e2000c10193c */
[----:B------:R-:W-:Y:S01]  /*830e0*/  ISETP.LT.AND P0, PT, R155, UR5, !P1 ;  /* 0x000000059b007c0c */ /* 0x000fe2000cf01270 */
[----:B------:R-:W-:Y:S01]  /*830f0*/  ULDC UR5, c[0x0][0x228] ;  /* 0x00008a0000057ab9 */ /* 0x000fe20000000800 */
[C---:B-1----:R-:W-:Y:S01]  /*83100*/  IMAD.WIDE R26, R146.reuse, 0x4, R4 ;  /* 0x00000004921a7825 */ /* 0x042fe200078e0204 */
[----:B------:R-:W3:Y:S10]  /*83110*/  LDL.LU R21, [R1+0xe80] ;  /* 0x000e800001157983 */ /* 0x000ef40000300800 */
[----:B----4-:R1:W-:Y:S01]  /*83120*/  @P0 STG.E desc[UR60][R26.64], R20 ;  /* 0x000000141a000986 */ /* 0x0103e2000c10193c */
[----:B------:R-:W-:Y:S01]  /*83130*/  ISETP.LT.AND P0, PT, R157, UR5, !P1 ;  /* 0x000000059d007c0c */ /* 0x000fe2000cf01270 */
[----:B-1----:R-:W-:-:S02]  /*83140*/  IMAD.WIDE R26, R146, 0x4, R6 ;  /* 0x00000004921a7825 */ /* 0x002fc400078e0206 */
[----:B------:R-:W4:Y:S10]  /*83150*/  LDL.LU R20, [R1+0xa40] ;  /* 0x000a400001147983 */ /* 0x000f340000300800 */
[----:B------:R1:W-:Y:S04]  /*83160*/  @P0 STG.E desc[UR60][R26.64], R19 ;  /* 0x000000131a000986 */ /* 0x0003e8000c10193c */
[----:B-1----:R-:W2:Y:S04]  /*83170*/  LDL.LU R19, [R1+0x1070] ;  /* 0x0010700001137983 */ /* 0x002ea80000300800 */
[----:B------:R-:W4:Y:S01]  /*83180*/  LDL.LU R252, [R1+0x830] ;  /* 0x0008300001fc7983 */ /* 0x000f220000300800 */
[----:B------:R-:W-:Y:S01]  /*83190*/  UMOV UR14, UR13 ;  /* 0x0000000d000e7c82 */ /* 0x000fe20008000000 */
[----:B------:R-:W-:-:S02]  /*831a0*/  ULDC.64 UR12, c[0x0][0x228] ;  /* 0x00008a00000c7ab9 */ /* 0x000fc40000000a00 */
[----:B------:R-:W4:Y:S01]  /*831b0*/  LDL.LU R159, [R1+0x640] ;  /* 0x00064000019f7983 */ /* 0x000f220000300800 */
[----:B------:R-:W-:-:S03]  /*831c0*/  UMOV UR5, UR12 ;  /* 0x0000000c00057c82 */ /* 0x000fc60008000000 */
[----:B------:R-:W4:Y:S01]  /*831d0*/  LDL.LU R138, [R1+0x1074] ;  /* 0x00107400018a7983 */ /* 0x000f220000300800 */
[----:B------:R-:W-:Y:S01]  /*831e0*/  ISETP.LT.AND P0, PT, R158, UR5, !P1 ;  /* 0x000000059e007c0c */ /* 0x000fe2000cf01270 */
[----:B------:R-:W-:Y:S01]  /*831f0*/  IMAD.WIDE R26, R146, 0x4, R8 ;  /* 0x00000004921a7825 */ /* 0x000fe200078e0208 */
[----:B------:R-:W-:Y:S01]  /*83200*/  LOP3.LUT P2, RZ, R0, 0x1, RZ, 0xc0, !PT ;  /* 0x0000000100ff7812 */ /* 0x000fe2000784c0ff */
[----:B------:R-:W4:Y:S01]  /*83210*/  LDL.LU R150, [R1+0x1078] ;  /* 0x0010780001967983 */ /* 0x000f220000300800 */
[----:B------:R-:W-:-:S09]  /*83220*/  ULDC UR5, c[0x0][0x228] ;  /* 0x00008a0000057ab9 */ /* 0x000fd20000000800 */
[----:B------:R1:W-:Y:S04]  /*83230*/  @P0 STG.E desc[UR60][R26.64], R144 ;  /* 0x000000901a000986 */ /* 0x0003e8000c10193c */
[----:B-1----:R-:W4:Y:S04]  /*83240*/  LDL.LU R144, [R1+0x107c] ;  /* 0x00107c0001907983 */ /* 0x002f280000300800 */
[----:B------:R-:W4:Y:S04]  /*83250*/  LDL.LU R25, [R1+0x440] ;  /* 0x0004400001197983 */ /* 0x000f280000300800 */
[----:B------:R-:W4:Y:S04]  /*83260*/  LDL.LU R137, [R1+0x240] ;  /* 0x0002400001897983 */ /* 0x000f280000300800 */
[----:B------:R-:W4:Y:S04]  /*83270*/  LDL.LU R139, [R1+0x40] ;  /* 0x00004000018b7983 */ /* 0x000f280000300800 */
[----:B------:R-:W4:Y:S04]  /*83280*/  LDL.LU R156, [R1+0xe94] ;  /* 0x000e9400019c7983 */ /* 0x000f280000300800 */
[----:B------:R-:W4:Y:S01]  /*83290*/  LDL.LU R151, [R1+0xe84] ;  /* 0x000e840001977983 */ /* 0x000f220000300800 */
[----:B------:R-:W-:Y:S01]  /*832a0*/  ISETP.LT.AND P0, PT, R153, UR5, !P2 ;  /* 0x0000000599007c0c */ /* 0x000fe2000d701270 */
[----:B------:R-:W-:-:S02]  /*832b0*/  ULDC UR5, c[0x0][0x228] ;  /* 0x00008a0000057ab9 */ /* 0x000fc40000000800 */
[----:B------:R-:W4:Y:S04]  /*832c0*/  LDL.LU R149, [R1+0xa44] ;  /* 0x000a440001957983 */ /* 0x000f280000300800 */
[----:B------:R-:W4:Y:S01]  /*832d0*/  LDL.LU R148, [R1+0x834] ;  /* 0x0008340001947983 */ /* 0x000f220000300800 */
[----:B------:R-:W-:-:S03]  /*832e0*/  LOP3.LUT P1, RZ, R11, 0x20, RZ, 0xc0, !PT ;  /* 0x000000200bff7812 */ /* 0x000fc6000782c0ff */
[----:B------:R-:W4:Y:S04]  /*832f0*/  LDL.LU R147, [R1+0x644] ;  /* 0x0006440001937983 */ /* 0x000f280000300800 */
[----:B------:R-:W4:Y:S04]  /*83300*/  LDL.LU R145, [R1+0x444] ;  /* 0x0004440001917983 */ /* 0x000f280000300800 */
[----:B------:R-:W4:Y:S01]  /*83310*/  LDL.LU R146, [R1+0x244] ;  /* 0x0002440001927983 */ /* 0x000f220000300800 */
[----:B------:R-:W-:Y:S02]  /*83320*/  LOP3.LUT P6, RZ, R11, 0x40000, RZ, 0xc0, !PT ;  /* 0x000400000bff7812 */ /* 0x000fe400078cc0ff */
[----:B------:R-:W-:-:S11]  /*83330*/  LOP3.LUT R24, R24, 0xffefffff, RZ, 0xc0, !PT ;  /* 0xffefffff18187812 */ /* 0x000fd600078ec0ff */
[----:B------:R-:W-:Y:S02]  /*83340*/  @P6 LOP3.LUT R24, R24, 0x100000, RZ, 0xfc, !PT ;  /* 0x0010000018186812 */ /* 0x000fe400078efcff */
        /* <DEDUP_REMOVED lines=9> */
[----:B------:R-:W-:Y:S01]  /*833e0*/  LOP3.LUT P6, RZ, R11, 0x400, RZ, 0xc0, !PT ;  /* 0x000004000bff7812 */ /* 0x000fe200078cc0ff */
[----:B--2---:R-:W-:-:S05]  /*833f0*/  IMAD.WIDE R26, R19, 0x4, R2 ;  /* 0x00000004131a7825 */ /* 0x004fca00078e0202 */
[----:B------:R1:W-:Y:S01]  /*83400*/  @P0 STG.E desc[UR60][R26.64], R22 ;  /* 0x000000161a000986 */ /* 0x0003e2000c10193c */
[----:B------:R-:W-:Y:S02]  /*83410*/  ISETP.LT.AND P0, PT, R155, UR5, !P2 ;  /* 0x000000059b007c0c */ /* 0x000fe4000d701270 */
[C---:B------:R-:W-:Y:S02]  /*83420*/  LOP3.LUT P5, RZ, R11.reuse, 0x80000, RZ, 0xc0, !PT ;  /* 0x000800000bff7812 */ /* 0x040fe400078ac0ff */
[C---:B------:R-:W-:Y:S02]  /*83430*/  LOP3.LUT P4, RZ, R11.reuse, 0x100000, RZ, 0xc0, !PT ;  /* 0x001000000bff7812 */ /* 0x040fe4000788c0ff */
[----:B------:R-:W-:Y:S01]  /*83440*/  LOP3.LUT P3, RZ, R11, 0x200000, RZ, 0xc0, !PT ;  /* 0x002000000bff7812 */ /* 0x000fe2000786c0ff */
[----:B------:R-:W-:Y:S01]  /*83450*/  UMOV UR12, UR13 ;  /* 0x0000000d000c7c82 */ /* 0x000fe20008000000 */
[----:B-1----:R-:W-:Y:S01]  /*83460*/  IMAD.WIDE R26, R19, 0x4, R4 ;  /* 0x00000004131a7825 */ /* 0x002fe200078e0204 */
[----:B------:R-:W-:Y:S01]  /*83470*/  LOP3.LUT R24, R24, 0xfeffffff, RZ, 0xc0, !PT ;  /* 0xfeffffff18187812 */ /* 0x000fe200078ec0ff */
[----:B------:R-:W-:-:S03]  /*83480*/  ULDC UR5, c[0x0][0x22c] ;  /* 0x00008b0000057ab9 */ /* 0x000fc60000000800 */
[----:B---3--:R1:W-:Y:S02]  /*83490*/  @P0 STG.E desc[UR60][R26.64], R21 ;  /* 0x000000151a000986 */ /* 0x0083e4000c10193c */
[C---:B-1----:R-:W-:Y:S02]  /*834a0*/  IMAD.WIDE R26, R19.reuse, 0x4, R6 ;  /* 0x00000004131a7825 */ /* 0x042fe400078e0206 */
[----:B------:R-:W2:Y:S04]  /*834b0*/  LDL.LU R21, [R1+0x44] ;  /* 0x0000440001157983 */ /* 0x000ea80000300800 */
[----:B----4-:R1:W-:Y:S02]  /*834c0*/  @P1 STG.E desc[UR60][R26.64], R20 ;  /* 0x000000141a001986 */ /* 0x0103e4000c10193c */
[----:B-1----:R-:W-:-:S02]  /*834d0*/  IMAD.WIDE R26, R19, 0x4, R8 ;  /* 0x00000004131a7825 */ /* 0x002fc400078e0208 */
[----:B------:R-:W3:Y:S04]  /*834e0*/  LDL.LU R20, [R1+0xe98] ;  /* 0x000e980001147983 */ /* 0x000ee80000300800 */
[----:B------:R-:W4:Y:S04]  /*834f0*/  LDL.LU R19, [R1+0xe88] ;  /* 0x000e880001137983 */ /* 0x000f280000300800 */
[----:B------:R-:W3:Y:S01]  /*83500*/  LDL.LU R22, [R1+0x1080] ;  /* 0x0010800001167983 */ /* 0x000ee20000300800 */
[----:B------:R-:W-:Y:S02]  /*83510*/  @P6 LOP3.LUT R24, R24, 0x1000000, RZ, 0xfc, !PT ;  /* 0x0100000018186812 */ /* 0x000fe400078efcff */
[----:B------:R-:W-:-:S02]  /*83520*/  LOP3.LUT P6, RZ, R11, 0x200, RZ, 0xc0, !PT ;  /* 0x000002000bff7812 */ /* 0x000fc400078cc0ff */
        /* <DEDUP_REMOVED lines=8> */
[----:B------:R-:W-:-:S13]  /*835b0*/  LOP3.LUT P6, RZ, R11, 0x40, RZ, 0xc0, !PT ;  /* 0x000000400bff7812 */ /* 0x000fda00078cc0ff */
[----:B------:R1:W-:Y:S01]  /*835c0*/  @P6 STG.E desc[UR60][R26.64], R252 ;  /* 0x000000fc1a006986 */ /* 0x0003e2000c10193c */
[----:B------:R-:W-:Y:S01]  /*835d0*/  LOP3.LUT P6, RZ, R24, 0x8000000, RZ, 0xc0, !PT ;  /* 0x0800000018ff7812 */ /* 0x000fe200078cc0ff */
[----:B-1----:R-:W-:-:S12]  /*835e0*/  IMAD.WIDE R26, R138, 0x4, R2 ;  /* 0x000000048a1a7825 */ /* 0x002fd800078e0202 */
        /* <DEDUP_REMOVED lines=11> */
[----:B-1----:R-:W-:Y:S01]  /*836a0*/  IMAD.WIDE R26, R150, 0x4, R2 ;  /* 0x00000004961a7825 */ /* 0x002fe200078e0202 */
[----:B------:R-:W-:Y:S01]  /*836b0*/  LOP3.LUT P0, RZ, R11, 0x20000, RZ, 0xc0, !PT ;  /* 0x000200000bff7812 */ /* 0x000fe2000780c0ff */
[----:B------:R-:W4:Y:S10]  /*836c0*/  LDL.LU R139, [R1+0x1088] ;  /* 0x00108800018b7983 */ /* 0x000f340000300800 */
        /* <DEDUP_REMOVED lines=8> */
[----:B-1----:R-:W-:-:S05]  /*83750*/  IMAD.WIDE R26, R150, 0x4, R8 ;  /* 0x00000004961a7825 */ /* 0x002fca00078e0208 */
[----:B------:R1:W-:Y:S02]  /*83760*/  @P0 STG.E desc[UR60][R26.64], R148 ;  /* 0x000000941a000986 */ /* 0x0003e4000c10193c */
[----:B-1----:R-:W-:-:S05]  /*83770*/  IMAD.WIDE R26, R144, 0x4, R2 ;  /* 0x00000004901a7825 */ /* 0x002fca00078e0202 */
[----:B------:R1:W-:Y:S01]  /*83780*/  @P6 STG.E desc[UR60][R26.64], R147 ;  /* 0x000000931a006986 */ /* 0x0003e2000c10193c */
[----:B------:R-:W-:Y:S01]  /*83790*/  LOP3.LUT P2, RZ, R11, 0x400000, RZ, 0xc0, !PT ;  /* 0x004000000bff7812 */ /* 0x000fe2000784c0ff */
[----:B-1----:R-:W-:-:S05]  /*837a0*/  IMAD.WIDE R26, R144, 0x4, R4 ;  /* 0x00000004901a7825 */ /* 0x002fca00078e0204 */
[----:B------:R1:W-:Y:S01]  /*837b0*/  @P5 STG.E desc[UR60][R26.64], R145 ;  /* 0x000000911a005986 */ /* 0x0003e2000c10193c */
[----:B------:R-:W-:Y:S01]  /*837c0*/  LOP3.LUT P1, RZ, R11, 0x800000, RZ, 0xc0, !PT ;  /* 0x008000000bff7812 */ /* 0x000fe2000782c0ff */
[----:B-1----:R-:W-:-:S05]  /*837d0*/  IMAD.WIDE R26, R144, 0x4, R6 ;  /* 0x00000004901a7825 */ /* 0x002fca00078e0206 */
[----:B------:R1:W-:Y:S02]  /*837e0*/  @P4 STG.E desc[UR60][R26.64], R146 ;  /* 0x000000921a004986 */ /* 0x0003e4000c10193c */
[----:B-1----:R-:W-:-:S05]  /*837f0*/  IMAD.WIDE R26, R144, 0x4, R8 ;  /* 0x00000004901a7825 */ /* 0x002fca00078e0208 */
[----:B--2---:R3:W-:Y:S02]  /*83800*/  @P3 STG.E desc[UR60][R26.64], R21 ;  /* 0x000000151a003986 */ /* 0x0047e4000c10193c */
[----:B---3--:R-:W-:-:S05]  /*83810*/  IMAD.WIDE R26, R22, 0x4, R2 ;  /* 0x00000004161a7825 */ /* 0x008fca00078e0202 */
[----:B------:R1:W-:Y:S02]  /*83820*/  @P2 STG.E desc[UR60][R26.64], R20 ;  /* 0x000000141a002986 */ /* 0x0003e4000c10193c */
[----:B-1----:R-:W-:-:S05]  /*83830*/  IMAD.WIDE R26, R22, 0x4, R4 ;  /* 0x00000004161a7825 */ /* 0x002fca00078e0204 */
[----:B----4-:R1:W-:Y:S04]  /*83840*/  @P1 STG.E desc[UR60][R26.64], R19 ;  /* 0x000000131a001986 */ /* 0x0103e8000c10193c */
[----:B-1----:R-:W2:Y:S04]  /*83850*/  LDL.LU R19, [R1+0xa48] ;  /* 0x000a480001137983 */ /* 0x002ea80000300800 */
[----:B------:R-:W3:Y:S04]  /*83860*/  LDL.LU R156, [R1+0x838] ;  /* 0x00083800019c7983 */ /* 0x000ee80000300800 */
[----:B------:R-:W4:Y:S04]  /*83870*/  LDL.LU R145, [R1+0x648] ;  /* 0x0006480001917983 */ /* 0x000f280000300800 */
[----:B------:R-:W4:Y:S04]  /*83880*/  LDL.LU R146, [R1+0x448] ;  /* 0x0004480001927983 */ /* 0x000f280000300800 */
[----:B------:R-:W4:Y:S04]  /*83890*/  LDL.LU R144, [R1+0x248] ;  /* 0x0002480001907983 */ /* 0x000f280000300800 */
[----:B------:R-:W4:Y:S01]  /*838a0*/  LDL.LU R21, [R1+0x1084] ;  /* 0x0010840001157983 */ /* 0x000f220000300800 */
[----:B------:R-:W-:-:S03]  /*838b0*/  LOP3.LUT P4, RZ, R11, 0x1000000, RZ, 0xc0, !PT ;  /* 0x010000000bff7812 */ /* 0x000fc6000788c0ff */
[----:B------:R-:W4:Y:S01]  /*838c0*/  LDL.LU R20, [R1+0x48] ;  /* 0x0000480001147983 */ /* 0x000f220000300800 */
[----:B------:R-:W-:Y:S01]  /*838d0*/  IMAD.WIDE R26, R22, 0x4, R6 ;  /* 0x00000004161a7825 */ /* 0x000fe200078e0206 */
        /* <DEDUP_REMOVED lines=13> */
[----:B--2---:R1:W-:Y:S04]  /*839b0*/  @P4 STG.E desc[UR60][R26.64], R19 ;  /* 0x000000131a004986 */ /* 0x0043e8000c10193c */
[----:B-1----:R-:W2:Y:S04]  /*839c0*/  LDL.LU R19, [R1+0xe9c] ;  /* 0x000e9c0001137983 */ /* 0x002ea80000300800 */
[----:B------:R-:W2:Y:S01]  /*839d0*/  LDL.LU R137, [R1+0xe8c] ;  /* 0x000e8c0001897983 */ /* 0x000ea20000300800 */
[----:B------:R-:W-:-:S02]  /*839e0*/  LOP3.LUT R24, R24, 0xfffeffff, RZ, 0xc0, !PT ;  /* 0xfffeffff18187812 */ /* 0x000fc400078ec0ff */
[C---:B------:R-:W-:Y:S01]  /*839f0*/  LOP3.LUT P3, RZ, R11.reuse, 0x2000000, RZ, 0xc0, !PT ;  /* 0x020000000bff7812 */ /* 0x040fe2000786c0ff */
[----:B------:R-:W2:Y:S01]  /*83a00*/  LDL.LU R138, [R1+0xa4c] ;  /* 0x000a4c00018a7983 */ /* 0x000ea20000300800 */
[----:B------:R-:W-:Y:S02]  /*83a10*/  @P0 LOP3.LUT R24, R24, 0x10000, RZ, 0xfc, !PT ;  /* 0x0001000018180812 */ /* 0x000fe400078efcff */
[----:B------:R-:W-:Y:S01]  /*83a20*/  LOP3.LUT P0, RZ, R11, 0x80000000, RZ, 0xc0, !PT ;  /* 0x800000000bff7812 */ /* 0x000fe2000780c0ff */
[----:B------:R-:W-:Y:S01]  /*83a30*/  IMAD.WIDE R26, R22, 0x4, R8 ;  /* 0x00000004161a7825 */ /* 0x000fe200078e0208 */
[----:B------:R-:W2:Y:S01]  /*83a40*/  LDL.LU R151, [R1+0x64c] ;  /* 0x00064c0001977983 */ /* 0x000ea20000300800 */
[----:B------:R-:W-:-:S03]  /*83a50*/  LOP3.LUT R24, R24, 0xfffdffff, RZ, 0xc0, !PT ;  /* 0xfffdffff18187812 */ /* 0x000fc600078ec0ff */
[----:B------:R-:W2:Y:S04]  /*83a60*/  LDL.LU R149, [R1+0x44c] ;  /* 0x00044c0001957983 */ /* 0x000ea80000300800 */
[----:B------:R-:W2:Y:S04]  /*83a70*/  LDL.LU R150, [R1+0x24c] ;  /* 0x00024c0001967983 */ /* 0x000ea80000300800 */
[----:B------:R-:W2:Y:S01]  /*83a80*/  LDL.LU R148, [R1+0x108c] ;  /* 0x00108c0001947983 */ /* 0x000ea20000300800 */
[----:B------:R-:W-:-:S03]  /*83a90*/  @P0 LOP3.LUT R24, R24, 0x20000, RZ, 0xfc, !PT ;  /* 0x0002000018180812 */ /* 0x000fc600078efcff */
[----:B------:R-:W2:Y:S01]  /*83aa0*/  LDL.LU R147, [R1+0x4c] ;  /* 0x00004c0001937983 */ /* 0x000ea20000300800 */
[----:B------:R-:W-:-:S03]  /*83ab0*/  LOP3.LUT P0, RZ, R11, 0x40000000, RZ, 0xc0, !PT ;  /* 0x400000000bff7812 */ /* 0x000fc6000780c0ff */
[----:B------:R-:W2:Y:S04]  /*83ac0*/  LDL.LU R22, [R1+0x1090] ;  /* 0x0010900001167983 */ /* 0x000ea80000300800 */
[----:B---3--:R1:W-:Y:S01]  /*83ad0*/  @P3 STG.E desc[UR60][R26.64], R156 ;  /* 0x0000009c1a003986 */ /* 0x0083e2000c10193c */
[----:B------:R-:W-:-:S03]  /*83ae0*/  LOP3.LUT R24, R24, 0xfffbffff, RZ, 0xc0, !PT ;  /* 0xfffbffff18187812 */ /* 0x000fc600078ec0ff */
[----:B-1----:R-:W3:Y:S02]  /*83af0*/  LDL.LU R156, [R1+0x83c] ;  /* 0x00083c00019c7983 */ /* 0x002ee40000300800 */
[----:B------:R-:W-:Y:S02]  /*83b00*/  @P0 LOP3.LUT R24, R24, 0x40000, RZ, 0xfc, !PT ;  /* 0x0004000018180812 */ /* 0x000fe400078efcff */
[C---:B------:R-:W-:Y:S02]  /*83b10*/  LOP3.LUT P0, RZ, R11.reuse, 0x20000000, RZ, 0xc0, !PT ;  /* 0x200000000bff7812 */ /* 0x040fe4000780c0ff */
[C---:B------:R-:W-:Y:S02]  /*83b20*/  LOP3.LUT P2, RZ, R11.reuse, 0x4000000, RZ, 0xc0, !PT ;  /* 0x040000000bff7812 */ /* 0x040fe4000784c0ff */
[----:B------:R-:W-:Y:S01]  /*83b30*/  LOP3.LUT P1, RZ, R11, 0x8000000, RZ, 0xc0, !PT ;  /* 0x080000000bff7812 */ /* 0x000fe2000782c0ff */
[----:B----4-:R-:W-:Y:S01]  /*83b40*/  IMAD.WIDE R26, R21, 0x4, R2 ;  /* 0x00000004151a7825 */ /* 0x010fe200078e0202 */
[----:B------:R-:W-:-:S07]  /*83b50*/  LOP3.LUT R24, R24, 0xfff7ffff, RZ, 0xc0, !PT ;  /* 0xfff7ffff18187812 */ /* 0x000fce00078ec0ff */
[----:B------:R-:W-:Y:S02]  /*83b60*/  @P0 LOP3.LUT R24, R24, 0x80000, RZ, 0xfc, !PT ;  /* 0x0008000018180812 */ /* 0x000fe400078efcff */
[----:B------:R-:W-:Y:S01]  /*83b70*/  LOP3.LUT P0, RZ, R11, 0x10000000, RZ, 0xc0, !PT ;  /* 0x100000000bff7812 */ /* 0x000fe2000780c0ff */
[----:B------:R1:W-:Y:S02]  /*83b80*/  @P2 STG.E desc[UR60][R26.64], R145 ;  /* 0x000000911a002986 */ /* 0x0003e4000c10193c */
[C---:B-1----:R-:W-:Y:S02]  /*83b90*/  IMAD.WIDE R26, R21.reuse, 0x4, R4 ;  /* 0x00000004151a7825 */ /* 0x042fe400078e0204 */
[----:B------:R-:W4:Y:S04]  /*83ba0*/  LDL.LU R145, [R1+0xeb0] ;  /* 0x000eb00001917983 */ /* 0x000f280000300800 */
[----:B------:R1:W-:Y:S02]  /*83bb0*/  @P1 STG.E desc[UR60][R26.64], R146 ;  /* 0x000000921a001986 */ /* 0x0003e4000c10193c */
[----:B-1----:R-:W-:-:S02]  /*83bc0*/  IMAD.WIDE R26, R21, 0x4, R6 ;  /* 0x00000004151a7825 */ /* 0x002fc400078e0206 */
[----:B------:R-:W4:Y:S04]  /*83bd0*/  LDL.LU R146, [R1+0xea0] ;  /* 0x000ea00001927983 */ /* 0x000f280000300800 */
[----:B------:R1:W-:Y:S01]  /*83be0*/  @P0 STG.E desc[UR60][R26.64], R144 ;  /* 0x000000901a000986 */ /* 0x0003e2000c10193c */
[C---:B------:R-:W-:Y:S01]  /*83bf0*/  LOP3.LUT P0, RZ, R24.reuse, 0x80000, RZ, 0xc0, !PT ;  /* 0x0008000018ff7812 */ /* 0x040fe2000780c0ff */
[----:B-1----:R-:W-:Y:S02]  /*83c00*/  IMAD.WIDE R26, R21, 0x4, R8 ;  /* 0x00000004151a7825 */ /* 0x002fe400078e0208 */
[----:B------:R-:W4:Y:S10]  /*83c10*/  LDL.LU R144, [R1+0xc40] ;  /* 0x000c400001907983 */ /* 0x000f340000300800 */
[----:B------:R1:W-:Y:S01]  /*83c20*/  @P0 STG.E desc[UR60][R26.64], R20 ;  /* 0x000000141a000986 */ /* 0x0003e2000c10193c */
[----:B------:R-:W-:Y:S01]  /*83c30*/  LOP3.LUT P0, RZ, R24, 0x40000, RZ, 0xc0, !PT ;  /* 0x0004000018ff7812 */ /* 0x000fe2000780c0ff */
[----:B-1----:R-:W-:-:S02]  /*83c40*/  IMAD.WIDE R26, R139, 0x4, R2 ;  /* 0x000000048b1a7825 */ /* 0x002fc400078e0202 */
[----:B------:R-:W4:Y:S10]  /*83c50*/  LDL.LU R20, [R1+0xa50] ;  /* 0x000a500001147983 */ /* 0x000f340000300800 */
[----:B--2---:R1:W-:Y:S04]  /*83c60*/  @P0 STG.E desc[UR60][R26.64], R19 ;  /* 0x000000131a000986 */ /* 0x0043e8000c10193c */
[----:B-1----:R-:W2:Y:S04]  /*83c70*/  LDL.LU R19, [R1+0x840] ;  /* 0x0008400001137983 */ /* 0x002ea80000300800 */
[----:B------:R-:W2:Y:S01]  /*83c80*/  LDL.LU R21, [R1+0x1094] ;  /* 0x0010940001157983 */ /* 0x000ea20000300800 */
[----:B------:R-:W-:Y:S01]  /*83c90*/  LOP3.LUT P0, RZ, R24, 0x20000, RZ, 0xc0, !PT ;  /* 0x0002000018ff7812 */ /* 0x000fe2000780c0ff */
[----:B------:R-:W-:-:S12]  /*83ca0*/  IMAD.WIDE R26, R139, 0x4, R4 ;  /* 0x000000048b1a7825 */ /* 0x000fd800078e0204 */
[----:B------:R1:W-:Y:S01]  /*83cb0*/  @P0 STG.E desc[UR60][R26.64], R137 ;  /* 0x000000891a000986 */ /* 0x0003e2000c10193c */
[----:B------:R-:W-:Y:S01]  /*83cc0*/  LOP3.LUT P0, RZ, R24, 0x10000, RZ, 0xc0, !PT ;  /* 0x0001000018ff7812 */ /* 0x000fe2000780c0ff */
[----:B-1----:R-:W-:-:S12]  /*83cd0*/  IMAD.WIDE R26, R139, 0x4, R6 ;  /* 0x000000048b1a7825 */ /* 0x002fd800078e0206 */
[----:B------:R1:W-:Y:S01]  /*83ce0*/  @P0 STG.E desc[UR60][R26.64], R138 ;  /* 0x0000008a1a000986 */ /* 0x0003e2000c10193c */
[----:B------:R-:W-:Y:S01]  /*83cf0*/  LOP3.LUT P0, RZ, R24, 0x8000, RZ, 0xc0, !PT ;  /* 0x0000800018ff7812 */ /* 0x000fe2000780c0ff */
[----:B-1----:R-:W-:-:S12]  /*83d00*/  IMAD.WIDE R26, R139, 0x4, R8 ;  /* 0x000000048b1a7825 */ /* 0x002fd800078e0208 */
[----:B---3--:R1:W-:Y:S01]  /*83d10*/  @P0 STG.E desc[UR60][R26.64], R156 ;  /* 0x0000009c1a000986 */ /* 0x0083e2000c10193c */
[----:B------:R-:W-:Y:S01]  /*83d20*/  LOP3.LUT P0, RZ, R24, 0x4000, RZ, 0xc0, !PT ;  /* 0x0000400018ff7812 */ /* 0x000fe2000780c0ff */
[----:B-1----:R-:W-:Y:S01]  /*83d30*/  IMAD.WIDE R26, R148, 0x4, R2 ;  /* 0x00000004941a7825 */ /* 0x002fe200078e0202 */
[----:B------:R-:W-:Y:S01]  /*83d40*/  LOP3.LUT P6, RZ, R12, 0x20, RZ, 0xc0, !PT ;  /* 0x000000200cff7812 */ /* 0x000fe200078cc0ff */
[----:B------:R-:W3:Y:S10]  /*83d50*/  LDL.LU R156, [R1+0x109c] ;  /* 0x00109c00019c7983 */ /* 0x000ef40000300800 */
[----:B------:R1:W-:Y:S01]  /*83d60*/  @P0 STG.E desc[UR60][R26.64], R151 ;  /* 0x000000971a000986 */ /* 0x0003e2000c10193c */
[----:B------:R-:W-:Y:S01]  /*83d70*/  LOP3.LUT P0, RZ, R24, 0x2000, RZ, 0xc0, !PT ;  /* 0x0000200018ff7812 */ /* 0x000fe2000780c0ff */
[----:B-1----:R-:W-:-:S12]  /*83d80*/  IMAD.WIDE R26, R148, 0x4, R4 ;  /* 0x00000004941a7825 */ /* 0x002fd800078e0204 */
[----:B------:R1:W-:Y:S01]  /*83d90*/  @P0 STG.E desc[UR60][R26.64], R149 ;  /* 0x000000951a000986 */ /* 0x0003e2000c10193c */
[----:B------:R-:W-:Y:S02]  /*83da0*/  LOP3.LUT P0, RZ, R24, 0x1000, RZ, 0xc0, !PT ;  /* 0x0000100018ff7812 */ /* 0x000fe4000780c0ff */
[----:B------:R-:W-:Y:S01]  /*83db0*/  LOP3.LUT P5, RZ, R12, 0x40, RZ, 0xc0, !PT ;  /* 0x000000400cff7812 */ /* 0x000fe200078ac0ff */
[----:B-1----:R-:W-:-:S10]  /*83dc0*/  IMAD.WIDE R26, R148, 0x4, R6 ;  /* 0x00000004941a7825 */ /* 0x002fd400078e0206 */
[----:B------:R1:W-:Y:S01]  /*83dd0*/  @P0 STG.E desc[UR60][R26.64], R150 ;  /* 0x000000961a000986 */ /* 0x0003e2000c10193c */
[----:B------:R-:W-:Y:S01]  /*83de0*/  LOP3.LUT P4, RZ, R12, 0x80, RZ, 0xc0, !PT ;  /* 0x000000800cff7812 */ /* 0x000fe2000788c0ff */
[----:B-1----:R-:W-:-:S05]  /*83df0*/  IMAD.WIDE R26, R148, 0x4, R8 ;  /* 0x00000004941a7825 */ /* 0x002fca00078e0208 */
[----:B------:R1:W-:Y:S01]  /*83e00*/  @P6 STG.E desc[UR60][R26.64], R147 ;  /* 0x000000931a006986 */ /* 0x0003e2000c10193c */
[----:B------:R-:W-:Y:S01]  /*83e10*/  LOP3.LUT P3, RZ, R12, 0x100, RZ, 0xc0, !PT ;  /* 0x000001000cff7812 */ /* 0x000fe2000786c0ff */
[----:B-1----:R-:W-:-:S05]  /*83e20*/  IMAD.WIDE R26, R22, 0x4, R2 ;  /* 0x00000004161a7825 */ /* 0x002fca00078e0202 */
[----:B----4-:R1:W-:Y:S01]  /*83e30*/  @P5 STG.E desc[UR60][R26.64], R145 ;  /* 0x000000911a005986 */ /* 0x0103e2000c10193c */
[----:B------:R-:W-:Y:S01]  /*83e40*/  LOP3.LUT P2, RZ, R12, 0x200, RZ, 0xc0, !PT ;  /* 0x000002000cff7812 */ /* 0x000fe2000784c0ff */
[----:B-1----:R-:W-:-:S05]  /*83e50*/  IMAD.WIDE R26, R22, 0x4, R4 ;  /* 0x00000004161a7825 */ /* 0x002fca00078e0204 */
[----:B------:R1:W-:Y:S01]  /*83e60*/  @P4 STG.E desc[UR60][R26.64], R146 ;  /* 0x000000921a004986 */ /* 0x0003e2000c10193c */
[----:B------:R-:W-:Y:S01]  /*83e70*/  LOP3.LUT P1, RZ, R12, 0x400, RZ, 0xc0, !PT ;  /* 0x000004000cff7812 */ /* 0x000fe2000782c0ff */
[----:B-1----:R-:W-:-:S05]  /*83e80*/  IMAD.WIDE R26, R22, 0x4, R6 ;  /* 0x00000004161a7825 */ /* 0x002fca00078e0206 */
[----:B------:R1:W-:Y:S02]  /*83e90*/  @P3 STG.E desc[UR60][R26.64], R144 ;  /* 0x000000901a003986 */ /* 0x0003e4000c10193c */
[----:B-1----:R-:W-:Y:S02]  /*83ea0*/  IMAD.WIDE R26, R22, 0x4, R8 ;  /* 0x00000004161a7825 */ /* 0x002fe400078e0208 */
[----:B------:R-:W4:Y:S04]  /*83eb0*/  LDL.LU R144, [R1+0x650] ;  /* 0x0006500001907983 */ /* 0x000f280000300800 */
[----:B------:R2:W-:Y:S04]  /*83ec0*/  @P2 STG.E desc[UR60][R26.64], R20 ;  /* 0x000000141a002986 */ /* 0x0005e8000c10193c */
[----:B------:R-:W3:Y:S01]  /*83ed0*/  LDL.LU R22, [R1+0x450] ;  /* 0x0004500001167983 */ /* 0x000ee20000300800 */
[----:B------:R-:W-:Y:S01]  /*83ee0*/  R2UR UR13, R136 ;  /* 0x00000000880d72ca */ /* 0x000fe200000e0000 */
[----:B--2---:R-:W-:-:S05]  /*83ef0*/  IMAD.WIDE R26, R21, 0x4, R2 ;  /* 0x00000004151a7825 */ /* 0x004fca00078e0202 */
[----:B------:R1:W-:Y:S04]  /*83f00*/  @P1 STG.E desc[UR60][R26.64], R19 ;  /* 0x000000131a001986 */ /* 0x0003e8000c10193c */
[----:B-1----:R-:W2:Y:S04]  /*83f10*/  LDL.LU R19, [R1+0x250] ;  /* 0x0002500001137983 */ /* 0x002ea80000300800 */
[----:B------:R-:W2:Y:S04]  /*83f20*/  LDL.LU R136, [R1+0xeb4] ;  /* 0x000eb40001887983 */ /* 0x000ea80000300800 */
[----:B------:R-:W2:Y:S04]  /*83f30*/  LDL.LU R252, [R1+0xea4] ;  /* 0x000ea40001fc7983 */ /* 0x000ea80000300800 */
[----:B------:R-:W2:Y:S04]  /*83f40*/  LDL.LU R20, [R1+0x1098] ;  /* 0x0010980001147983 */ /* 0x000ea80000300800 */
[----:B------:R-:W2:Y:S01]  /*83f50*/  LDL.LU R159, [R1+0xc44] ;  /* 0x000c4400019f7983 */ /* 0x000ea20000300800 */
[----:B------:R-:W-:-:S02]  /*83f60*/  LOP3.LUT P0, RZ, R12, 0x800000, RZ, 0xc0, !PT ;  /* 0x008000000cff7812 */ /* 0x000fc4000780c0ff */
[----:B------:R-:W-:Y:S01]  /*83f70*/  LOP3.LUT R24, R24, 0xffffffef, RZ, 0xc0, !PT ;  /* 0xffffffef18187812 */ /* 0x000fe200078ec0ff */
[----:B------:R-:W2:Y:S04]  /*83f80*/  LDL.LU R25, [R1+0xa54] ;  /* 0x000a540001197983 */ /* 0x000ea80000300800 */
[----:B------:R-:W2:Y:S04]  /*83f90*/  LDL.LU R137, [R1+0x844] ;  /* 0x0008440001897983 */ /* 0x000ea80000300800 */
[----:B------:R-:W2:Y:S02]  /*83fa0*/  LDL.LU R138, [R1+0x654] ;  /* 0x00065400018a7983 */ /* 0x000ea40000300800 */
[----:B------:R-:W-:-:S02]  /*83fb0*/  @P0 LOP3.LUT R24, R24, 0x10, RZ, 0xfc, !PT ;  /* 0x0000001018180812 */ /* 0x000fc400078efcff */
[----:B------:R-:W-:Y:S01]  /*83fc0*/  LOP3.LUT P0, RZ, R12, 0x400000, RZ, 0xc0, !PT ;  /* 0x004000000cff7812 */ /* 0x000fe2000780c0ff */
[----:B------:R-:W2:Y:S01]  /*83fd0*/  LDL.LU R139, [R1+0x454] ;  /* 0x00045400018b7983 */ /* 0x000ea20000300800 */
[----:B------:R-:W-:-:S03]  /*83fe0*/  LOP3.LUT R24, R24, 0xffffffdf, RZ, 0xc0, !PT ;  /* 0xffffffdf18187812 */ /* 0x000fc600078ec0ff */
[----:B------:R-:W2:Y:S04]  /*83ff0*/  LDL.LU R151, [R1+0x254] ;  /* 0x0002540001977983 */ /* 0x000ea80000300800 */
[----:B------:R-:W2:Y:S04]  /*84000*/  LDL.LU R149, [R1+0xeb8] ;  /* 0x000eb80001957983 */ /* 0x000ea80000300800 */
[----:B------:R-:W-:Y:S01]  /*84010*/  @P0 LOP3.LUT R24, R24, 0x20, RZ, 0xfc, !PT ;  /* 0x0000002018180812 */ /* 0x000fe200078efcff */
[----:B------:R-:W2:Y:S01]  /*84020*/  LDL.LU R150, [R1+0xea8] ;  /* 0x000ea80001967983 */ /* 0x000ea20000300800 */
[----:B------:R-:W-:-:S02]  /*84030*/  LOP3.LUT P0, RZ, R12, 0x200000, RZ, 0xc0, !PT ;  /* 0x002000000cff7812 */ /* 0x000fc4000780c0ff */
[----:B------:R-:W-:Y:S01]  /*84040*/  LOP3.LUT R24, R24, 0xffffffbf, RZ, 0xc0, !PT ;  /* 0xffffffbf18187812 */ /* 0x000fe200078ec0ff */
[----:B------:R-:W2:Y:S01]  /*84050*/  LDL.LU R148, [R1+0xc48] ;  /* 0x000c480001947983 */ /* 0x000ea20000300800 */
[----:B------:R-:W-:-:S03]  /*84060*/  LOP3.LUT P4, RZ, R12, 0x800, RZ, 0xc0, !PT ;  /* 0x000008000cff7812 */ /* 0x000fc6000788c0ff */
[----:B------:R-:W2:Y:S01]  /*84070*/  LDL.LU R147, [R1+0x10a0] ;  /* 0x0010a00001937983 */ /* 0x000ea20000300800 */
[C---:B------:R-:W-:Y:S01]  /*84080*/  LOP3.LUT P3, RZ, R12.reuse, 0x1000, RZ, 0xc0, !PT ;  /* 0x000010000cff7812 */ /* 0x040fe2000786c0ff */
[----:B------:R-:W-:Y:S01]  /*84090*/  IMAD.WIDE R26, R21, 0x4, R4 ;  /* 0x00000004151a7825 */ /* 0x000fe200078e0204 */
[----:B------:R-:W-:Y:S01]  /*840a0*/  LOP3.LUT P2, RZ, R12, 0x2000, RZ, 0xc0, !PT ;  /* 0x000020000cff7812 */ /* 0x000fe2000784c0ff */
[----:B------:R-:W2:Y:S02]  /*840b0*/  LDL.LU R145, [R1+0xa58] ;  /* 0x000a580001917983 */ /* 0x000ea40000300800 */
[----:B------:R-:W-:Y:S02]  /*840c0*/  @P0 LOP3.LUT R24, R24, 0x40, RZ, 0xfc, !PT ;  /* 0x0000004018180812 */ /* 0x000fe400078efcff */
[----:B------:R-:W-:Y:S01]  /*840d0*/  LOP3.LUT P0, RZ, R12, 0x100000, RZ, 0xc0, !PT ;  /* 0x001000000cff7812 */ /* 0x000fe2000780c0ff */
[----:B------:R-:W2:Y:S01]  /*840e0*/  LDL.LU R146, [R1+0x848] ;  /* 0x0008480001927983 */ /* 0x000ea20000300800 */
        /* <DEDUP_REMOVED lines=9> */
[----:B------:R-:W-:Y:S02]  /*84180*/  LOP3.LUT R24, R24, 0xfffffbff, RZ, 0xc0, !PT ;  /* 0xfffffbff18187812 */ /* 0x000fe400078ec0ff */
[----:B------:R-:W-:-:S09]  /*84190*/  LOP3.LUT P1, RZ, R12, 0x4000, RZ, 0xc0, !PT ;  /* 0x000040000cff7812 */ /* 0x000fd2000782c0ff */
[----:B------:R-:W-:Y:S02]  /*841a0*/  @P0 LOP3.LUT R24, R24, 0x400, RZ, 0xfc, !PT ;  /* 0x0000040018180812 */ /* 0x000fe400078efcff */
[----:B------:R-:W-:Y:S02]  /*841b0*/  LOP3.LUT P0, RZ, R12, 0x10000, RZ, 0xc0, !PT ;  /* 0x000100000cff7812 */ /* 0x000fe4000780c0ff */
[----:B------:R-:W-:-:S11]  /*841c0*/  LOP3.LUT R24, R24, 0xfffff7ff, RZ, 0xc0, !PT ;  /* 0xfffff7ff18187812 */ /* 0x000fd600078ec0ff */
[----:B------:R-:W-:Y:S02]  /*841d0*/  @P0 LOP3.LUT R24, R24, 0x800, RZ, 0xfc, !PT ;  /* 0x0000080018180812 */ /* 0x000fe400078efcff */
[----:B------:R-:W-:Y:S01]  /*841e0*/  LOP3.LUT P0, RZ, R12, 0x8000, RZ, 0xc0, !PT ;  /* 0x000080000cff7812 */ /* 0x000fe2000780c0ff */
[----:B----4-:R1:W-:Y:S02]  /*841f0*/  @P4 STG.E desc[UR60][R26.64], R144 ;  /* 0x000000901a004986 */ /* 0x0103e4000c10193c */
[C---:B-1----:R-:W-:Y:S02]  /*84200*/  IMAD.WIDE R26, R21.reuse, 0x4, R6 ;  /* 0x00000004151a7825 */ /* 0x042fe400078e0206 */
[----:B------:R-:W4:Y:S04]  /*84210*/  LDL.LU R144, [R1+0x658] ;  /* 0x0006580001907983 */ /* 0x000f280000300800 */
[----:B---3--:R1:W-:Y:S02]  /*84220*/  @P3 STG.E desc[UR60][R26.64], R22 ;  /* 0x000000161a003986 */ /* 0x0083e4000c10193c */
[----:B-1----:R-:W-:-:S02]  /*84230*/  IMAD.WIDE R26, R21, 0x4, R8 ;  /* 0x00000004151a7825 */ /* 0x002fc400078e0208 */
[----:B------:R-:W3:Y:S04]  /*84240*/  LDL.LU R22, [R1+0x458] ;  /* 0x0004580001167983 */ /* 0x000ee80000300800 */
[----:B------:R-:W4:Y:S04]  /*84250*/  LDL.LU R21, [R1+0x10a4] ;  /* 0x0010a40001157983 */ /* 0x000f280000300800 */
[----:B--2---:R1:W-:Y:S02]  /*84260*/  @P2 STG.E desc[UR60][R26.64], R19 ;  /* 0x000000131a002986 */ /* 0x0043e4000c10193c */
[----:B-1----:R-:W-:-:S02]  /*84270*/  IMAD.WIDE R26, R20, 0x4, R2 ;  /* 0x00000004141a7825 */ /* 0x002fc400078e0202 */
[----:B------:R-:W2:Y:S04]  /*84280*/  LDL.LU R19, [R1+0x2bdc] ;  /* 0x002bdc0001137983 */ /* 0x000ea80000300800 */
[----:B------:R1:W-:Y:S02]  /*84290*/  @P1 STG.E desc[UR60][R26.64], R136 ;  /* 0x000000881a001986 */ /* 0x0003e4000c10193c */
[----:B-1----:R-:W-:-:S05]  /*842a0*/  IMAD.WIDE R26, R20, 0x4, R4 ;  /* 0x00000004141a7825 */ /* 0x002fca00078e0204 */
[----:B------:R1:W-:Y:S01]  /*842b0*/  @P0 STG.E desc[UR60][R26.64], R252 ;  /* 0x000000fc1a000986 */ /* 0x0003e2000c10193c */
[----:B------:R-:W-:Y:S01]  /*842c0*/  LOP3.LUT P0, RZ, R24, 0x800, RZ, 0xc0, !PT ;  /* 0x0000080018ff7812 */ /* 0x000fe2000780c0ff */
[----:B-1----:R-:W-:-:S12]  /*842d0*/  IMAD.WIDE R26, R20, 0x4, R6 ;  /* 0x00000004141a7825 */ /* 0x002fd800078e0206 */
[----:B------:R1:W-:Y:S02]  /*842e0*/  @P0 STG.E desc[UR60][R26.64], R159 ;  /* 0x0000009f1a000986 */ /* 0x0003e4000c10193c */
[----:B-1----:R-:W-:Y:S02]  /*842f0*/  IMAD.WIDE R26, R20, 0x4, R8 ;  /* 0x00000004141a7825 */ /* 0x002fe400078e0208 */
[----:B------:R-:W2:Y:S01]  /*84300*/  LDL.LU R20, [R1+0x258] ;  /* 0x0002580001147983 */ /* 0x000ea20000300800 */
        /* <DEDUP_REMOVED lines=17> */
[----:B------:R-:W-:Y:S02]  /*84420*/  LOP3.LUT P0, RZ, R24, 0x10, RZ, 0xc0, !PT ;  /* 0x0000001018ff7812 */ /* 0x000fe4000780c0ff */
[C---:B------:R-:W-:Y:S02]  /*84430*/  LOP3.LUT P6, RZ, R12.reuse, 0x1000000, RZ, 0xc0, !PT ;  /* 0x010000000cff7812 */ /* 0x040fe400078cc0ff */
[----:B------:R-:W-:Y:S01]  /*84440*/  LOP3.LUT P5, RZ, R12, 0x2000000, RZ, 0xc0, !PT ;  /* 0x020000000cff7812 */ /* 0x000fe200078ac0ff */
[----:B-1----:R-:W-:-:S08]  /*84450*/  IMAD.WIDE R26, R147, 0x4, R4 ;  /* 0x00000004931a7825 */ /* 0x002fd000078e0204 */
[----:B------:R1:W-:Y:S01]  /*84460*/  @P0 STG.E desc[UR60][R26.64], R150 ;  /* 0x000000961a000986 */ /* 0x0003e2000c10193c */
[----:B------:R-:W-:Y:S01]  /*84470*/  LOP3.LUT P4, RZ, R12, 0x4000000, RZ, 0xc0, !PT ;  /* 0x040000000cff7812 */ /* 0x000fe2000788c0ff */
[----:B-1----:R-:W-:-:S05]  /*84480*/  IMAD.WIDE R26, R147, 0x4, R6 ;  /* 0x00000004931a7825 */ /* 0x002fca00078e0206 */
[----:B------:R1:W-:Y:S01]  /*84490*/  @P6 STG.E desc[UR60][R26.64], R148 ;  /* 0x000000941a006986 */ /* 0x0003e2000c10193c */
[----:B------:R-:W-:Y:S01]  /*844a0*/  LOP3.LUT P3, RZ, R12, 0x8000000, RZ, 0xc0, !PT ;  /* 0x080000000cff7812 */ /* 0x000fe2000786c0ff */
[----:B-1----:R-:W-:-:S05]  /*844b0*/  IMAD.WIDE R26, R147, 0x4, R8 ;  /* 0x00000004931a7825 */ /* 0x002fca00078e0208 */
[----:B------:R4:W-:Y:S01]  /*844c0*/  @P5 STG.E desc[UR60][R26.64], R145 ;  /* 0x000000911a005986 */ /* 0x0009e2000c10193c */
[----:B------:R-:W-:Y:S01]  /*844d0*/  LOP3.LUT P2, RZ, R12, 0x10000000, RZ, 0xc0, !PT ;  /* 0x100000000cff7812 */ /* 0x000fe2000784c0ff */
[----:B----4-:R-:W-:-:S05]  /*844e0*/  IMAD.WIDE R26, R21, 0x4, R2 ;  /* 0x00000004151a7825 */ /* 0x010fca00078e0202 */
[----:B------:R1:W-:Y:S01]  /*844f0*/  @P4 STG.E desc[UR60][R26.64], R146 ;  /* 0x000000921a004986 */ /* 0x0003e2000c10193c */
[----:B------:R-:W-:Y:S01]  /*84500*/  LOP3.LUT P1, RZ, R12, 0x20000000, RZ, 0xc0, !PT ;  /* 0x200000000cff7812 */ /* 0x000fe2000782c0ff */
[----:B-1----:R-:W-:-:S05]  /*84510*/  IMAD.WIDE R26, R21, 0x4, R4 ;  /* 0x00000004151a7825 */ /* 0x002fca00078e0204 */
[----:B------:R1:W-:Y:S02]  /*84520*/  @P3 STG.E desc[UR60][R26.64], R144 ;  /* 0x000000901a003986 */ /* 0x0003e4000c10193c */
[----:B-1----:R-:W-:-:S05]  /*84530*/  IMAD.WIDE R26, R21, 0x4, R6 ;  /* 0x00000004151a7825 */ /* 0x002fca00078e0206 */
[----:B---3--:R1:W-:Y:S02]  /*84540*/  @P2 STG.E desc[UR60][R26.64], R22 ;  /* 0x000000161a002986 */ /* 0x0083e4000c10193c */
[----:B-1----:R-:W-:-:S05]  /*84550*/  IMAD.WIDE R26, R21, 0x4, R8 ;  /* 0x00000004151a7825 */ /* 0x002fca00078e0208 */
[----:B--2---:R1:W-:Y:S04]  /*84560*/  @P1 STG.E desc[UR60][R26.64], R20 ;  /* 0x000000141a001986 */ /* 0x0043e8000c10193c */
[----:B-1----:R-:W2:Y:S04]  /*84570*/  LDL.LU R20, [R1+0xebc] ;  /* 0x000ebc0001147983 */ /* 0x002ea80000300800 */
[----:B------:R-:W3:Y:S04]  /*84580*/  LDL.LU R147, [R1+0xeac] ;  /* 0x000eac0001937983 */ /* 0x000ee80000300800 */
[----:B------:R-:W4:Y:S04]  /*84590*/  LDL.LU R145, [R1+0xc4c] ;  /* 0x000c4c0001917983 */ /* 0x000f280000300800 */
[----:B------:R-:W2:Y:S04]  /*845a0*/  LDL.LU R146, [R1+0x10a8] ;  /* 0x0010a80001927983 */ /* 0x000ea80000300800 */
[----:B------:R-:W4:Y:S04]  /*845b0*/  LDL.LU R144, [R1+0xa5c] ;  /* 0x000a5c0001907983 */ /* 0x000f280000300800 */
[----:B------:R-:W4:Y:S04]  /*845c0*/  LDL.LU R22, [R1+0x84c] ;  /* 0x00084c0001167983 */ /* 0x000f280000300800 */
[----:B------:R-:W4:Y:S04]  /*845d0*/  LDL.LU R21, [R1+0x65c] ;  /* 0x00065c0001157983 */ /* 0x000f280000300800 */
[----:B------:R-:W4:Y:S01]  /*845e0*/  LDL.LU R25, [R1+0x10ac] ;  /* 0x0010ac0001197983 */ /* 0x000f220000300800 */
[----:B------:R-:W-:-:S02]  /*845f0*/  LOP3.LUT P4, RZ, R12, 0x40000000, RZ, 0xc0, !PT ;  /* 0x400000000cff7812 */ /* 0x000fc4000788c0ff */
        /* <DEDUP_REMOVED lines=13> */
[----:B------:R-:W-:Y:S01]  /*846d0*/  LOP3.LUT R24, R24, 0xfffffffe, RZ, 0xc0, !PT ;  /* 0xfffffffe18187812 */ /* 0x000fe200078ec0ff */
[----:B--2---:R-:W-:-:S05]  /*846e0*/  IMAD.WIDE R26, R146, 0x4, R2 ;  /* 0x00000004921a7825 */ /* 0x004fca00078e0202 */
[----:B------:R1:W-:Y:S04]  /*846f0*/  @P4 STG.E desc[UR60][R26.64], R20 ;  /* 0x000000141a004986 */ /* 0x0003e8000c10193c */
[----:B-1----:R-:W2:Y:S04]  /*84700*/  LDL.LU R20, [R1+0x45c] ;  /* 0x00045c0001147983 */ /* 0x002ea80000300800 */
[----:B------:R-:W2:Y:S04]  /*84710*/  LDL.LU R137, [R1+0x25c] ;  /* 0x00025c0001897983 */ /* 0x000ea80000300800 */
[----:B------:R-:W2:Y:S04]  /*84720*/  LDL.LU R138, [R1+0xec0] ;  /* 0x000ec000018a7983 */ /* 0x000ea80000300800 */
[----:B------:R-:W2:Y:S01]  /*84730*/  LDL.LU R151, [R1+0x10b0] ;  /* 0x0010b00001977983 */ /* 0x000ea20000300800 */
[----:B------:R-:W-:-:S02]  /*84740*/  @P0 LOP3.LUT R24, R24, 0x1, RZ, 0xfc, !PT ;  /* 0x0000000118180812 */ /* 0x000fc400078efcff */
[----:B------:R-:W-:Y:S01]  /*84750*/  LOP3.LUT P0, RZ, R13, 0x20, RZ, 0xc0, !PT ;  /* 0x000000200dff7812 */ /* 0x000fe2000780c0ff */
[----:B------:R-:W2:Y:S01]  /*84760*/  LDL.LU R139, [R1+0xc50] ;  /* 0x000c5000018b7983 */ /* 0x000ea20000300800 */
[----:B------:R-:W-:-:S03]  /*84770*/  LOP3.LUT R24, R24, 0xfffffffd, RZ, 0xc0, !PT ;  /* 0xfffffffd18187812 */ /* 0x000fc600078ec0ff */
[----:B------:R-:W2:Y:S01]  /*84780*/  LDL.LU R156, [R1+0xa60] ;  /* 0x000a6000019c7983 */ /* 0x000ea20000300800 */
[----:B------:R-:W-:Y:S02]  /*84790*/  LOP3.LUT P3, RZ, R12, 0x80000000, RZ, 0xc0, !PT ;  /* 0x800000000cff7812 */ /* 0x000fe4000786c0ff */
[C---:B------:R-:W-:Y:S01]  /*847a0*/  LOP3.LUT P2, RZ, R13.reuse, 0x1, RZ, 0xc0, !PT ;  /* 0x000000010dff7812 */ /* 0x040fe2000784c0ff */
[----:B------:R-:W-:Y:S01]  /*847b0*/  IMAD.WIDE R26, R146, 0x4, R4 ;  /* 0x00000004921a7825 */ /* 0x000fe200078e0204 */
[----:B------:R-:W2:Y:S03]  /*847c0*/  LDL.LU R149, [R1+0x850] ;  /* 0x0008500001957983 */ /* 0x000ea60000300800 */
[----:B------:R-:W-:Y:S02]  /*847d0*/  @P0 LOP3.LUT R24, R24, 0x2, RZ, 0xfc, !PT ;  /* 0x0000000218180812 */ /* 0x000fe400078efcff */
[----:B------:R-:W-:-:S02]  /*847e0*/  LOP3.LUT P0, RZ, R13, 0x10, RZ, 0xc0, !PT ;  /* 0x000000100dff7812 */ /* 0x000fc4000780c0ff */
[----:B------:R-:W-:Y:S02]  /*847f0*/  LOP3.LUT R24, R24, 0xfffffffb, RZ, 0xc0, !PT ;  /* 0xfffffffb18187812 */ /* 0x000fe400078ec0ff */
[----:B------:R-:W-:-:S09]  /*84800*/  LOP3.LUT P1, RZ, R13, 0x2, RZ, 0xc0, !PT ;  /* 0x000000020dff7812 */ /* 0x000fd2000782c0ff */
[----:B------:R-:W-:Y:S02]  /*84810*/  @P0 LOP3.LUT R24, R24, 0x4, RZ, 0xfc, !PT ;  /* 0x0000000418180812 */ /* 0x000fe400078efcff */
[----:B------:R-:W-:Y:S01]  /*84820*/  LOP3.LUT P0, RZ, R13, 0x8, RZ, 0xc0, !PT ;  /* 0x000000080dff7812 */ /* 0x000fe2000780c0ff */
[----:B---3--:R1:W-:Y:S01]  /*84830*/  @P3 STG.E desc[UR60][R26.64], R147 ;  /* 0x000000931a003986 */ /* 0x0083e2000c10193c */
[----:B------:R-:W-:Y:S01]  /*84840*/  LOP3.LUT R24, R24, 0xfffffff7, RZ, 0xc0, !PT ;  /* 0xfffffff718187812 */ /* 0x000fe200078ec0ff */
[----:B-1----:R-:W-:-:S10]  /*84850*/  IMAD.WIDE R26, R146, 0x4, R6 ;  /* 0x00000004921a7825 */ /* 0x002fd400078e0206 */
[----:B------:R-:W-:Y:S02]  /*84860*/  @P0 LOP3.LUT R24, R24, 0x8, RZ, 0xfc, !PT ;  /* 0x0000000818180812 */ /* 0x000fe400078efcff */
[----:B------:R-:W-:Y:S01]  /*84870*/  LOP3.LUT P0, RZ, R13, 0x4, RZ, 0xc0, !PT ;  /* 0x000000040dff7812 */ /* 0x000fe2000780c0ff */
[----:B----4-:R1:W-:Y:S04]  /*84880*/  @P2 STG.E desc[UR60][R26.64], R145 ;  /* 0x000000911a002986 */ /* 0x0103e8000c10193c */
[----:B-1----:R-:W3:Y:S01]  /*84890*/  LDL.LU R145, [R1+0x10b4] ;  /* 0x0010b40001917983 */ /* 0x002ee20000300800 */
[----:B------:R-:W-:-:S03]  /*848a0*/  IMAD.WIDE R26, R146, 0x4, R8 ;  /* 0x00000004921a7825 */ /* 0x000fc600078e0208 */
[----:B------:R-:W4:Y:S04]  /*848b0*/  LDL.LU R150, [R1+0x660] ;  /* 0x0006600001967983 */ /* 0x000f280000300800 */
[----:B------:R1:W-:Y:S04]  /*848c0*/  @P1 STG.E desc[UR60][R26.64], R144 ;  /* 0x000000901a001986 */ /* 0x0003e8000c10193c */
[----:B------:R-:W4:Y:S04]  /*848d0*/  LDL.LU R148, [R1+0x460] ;  /* 0x0004600001947983 */ /* 0x000f280000300800 */
[----:B------:R-:W4:Y:S01]  /*848e0*/  LDL.LU R147, [R1+0x260] ;  /* 0x0002600001937983 */ /* 0x000f220000300800 */
[----:B-1----:R-:W-:-:S03]  /*848f0*/  IMAD.WIDE R26, R25, 0x4, R2 ;  /* 0x00000004191a7825 */ /* 0x002fc600078e0202 */
[----:B------:R-:W4:Y:S04]  /*84900*/  LDL.LU R146, [R1+0x60] ;  /* 0x0000600001927983 */ /* 0x000f280000300800 */
[----:B------:R1:W-:Y:S01]  /*84910*/  @P0 STG.E desc[UR60][R26.64], R22 ;  /* 0x000000161a000986 */ /* 0x0003e2000c10193c */
[----:B------:R-:W-:-:S03]  /*84920*/  LOP3.LUT P0, RZ, R24, 0x8, RZ, 0xc0, !PT ;  /* 0x0000000818ff7812 */ /* 0x000fc6000780c0ff */
[----:B------:R-:W4:Y:S01]  /*84930*/  LDL.LU R144, [R1+0x10b8] ;  /* 0x0010b80001907983 */ /* 0x000f220000300800 */
[----:B-1----:R-:W-:-:S03]  /*84940*/  IMAD.WIDE R26, R25, 0x4, R4 ;  /* 0x00000004191a7825 */ /* 0x002fc600078e0204 */
[----:B------:R-:W4:Y:S06]  /*84950*/  LDL.LU R22, [R1+0xec4] ;  /* 0x000ec40001167983 */ /* 0x000f2c0000300800 */
[----:B------:R1:W-:Y:S01]  /*84960*/  @P0 STG.E desc[UR60][R26.64], R21 ;  /* 0x000000151a000986 */ /* 0x0003e2000c10193c */
[----:B------:R-:W-:-:S03]  /*84970*/  LOP3.LUT P0, RZ, R24, 0x4, RZ, 0xc0, !PT ;  /* 0x0000000418ff7812 */ /* 0x000fc6000780c0ff */
[----:B-1----:R-:W4:Y:S01]  /*84980*/  LDL.LU R21, [R1+0xc54] ;  /* 0x000c540001157983 */ /* 0x002f220000300800 */
[----:B------:R-:W-:-:S09]  /*84990*/  IMAD.WIDE R26, R25, 0x4, R6 ;  /* 0x00000004191a7825 */ /* 0x000fd200078e0206 */
[----:B--2---:R1:W-:Y:S04]  /*849a0*/  @P0 STG.E desc[UR60][R26.64], R20 ;  /* 0x000000141a000986 */ /* 0x0043e8000c10193c */
[----:B-1----:R-:W2:Y:S01]  /*849b0*/  LDL.LU R20, [R1+0xa64] ;  /* 0x000a640001147983 */ /* 0x002ea20000300800 */
[----:B------:R-:W-:Y:S01]  /*849c0*/  LOP3.LUT P0, RZ, R24, 0x2, RZ, 0xc0, !PT ;  /* 0x0000000218ff7812 */ /* 0x000fe2000780c0ff */
[----:B------:R-:W-:-:S12]  /*849d0*/  IMAD.WIDE R26, R25, 0x4, R8 ;  /* 0x00000004191a7825 */ /* 0x000fd800078e0208 */
[----:B------:R-:W-:Y:S01]  /*849e0*/  @P0 STG.E desc[UR60][R26.64], R137 ;  /* 0x000000891a000986 */ /* 0x000fe2000c10193c */
        /* <DEDUP_REMOVED lines=15> */
[----:B---3--:R-:W-:-:S08]  /*84ae0*/  IMAD.WIDE R24, R145, 0x4, R2 ;  /* 0x0000000491187825 */ /* 0x008fd000078e0202 */
[----:B----4-:R1:W-:Y:S01]  /*84af0*/  @P0 STG.E desc[UR60][R24.64], R150 ;  /* 0x0000009618000986 */ /* 0x0103e2000c10193c */
[----:B------:R-:W-:Y:S01]  /*84b00*/  LOP3.LUT P4, RZ, R13, 0x2000, RZ, 0xc0, !PT ;  /* 0x000020000dff7812 */ /* 0x000fe2000788c0ff */
[----:B-1----:R-:W-:-:S05]  /*84b10*/  IMAD.WIDE R24, R145, 0x4, R4 ;  /* 0x0000000491187825 */ /* 0x002fca00078e0204 */
[----:B------:R1:W-:Y:S01]  /*84b20*/  @P6 STG.E desc[UR60][R24.64], R148 ;  /* 0x0000009418006986 */ /* 0x0003e2000c10193c */
[----:B------:R-:W-:Y:S01]  /*84b30*/  LOP3.LUT P3, RZ, R13, 0x4000, RZ, 0xc0, !PT ;  /* 0x000040000dff7812 */ /* 0x000fe2000786c0ff */
[----:B-1----:R-:W-:-:S05]  /*84b40*/  IMAD.WIDE R24, R145, 0x4, R6 ;  /* 0x0000000491187825 */ /* 0x002fca00078e0206 */
[----:B------:R1:W-:Y:S01]  /*84b50*/  @P5 STG.E desc[UR60][R24.64], R147 ;  /* 0x0000009318005986 */ /* 0x0003e2000c10193c */
[----:B------:R-:W-:Y:S01]  /*84b60*/  LOP3.LUT P2, RZ, R13, 0x8000, RZ, 0xc0, !PT ;  /* 0x000080000dff7812 */ /* 0x000fe2000784c0ff */
[----:B-1----:R-:W-:Y:S01]  /*84b70*/  IMAD.WIDE R24, R145, 0x4, R8 ;  /* 0x0000000491187825 */ /* 0x002fe200078e0208 */
[----:B------:R-:W-:Y:S01]  /*84b80*/  LOP3.LUT P1, RZ, R13, 0x10000, RZ, 0xc0, !PT ;  /* 0x000100000dff7812 */ /* 0x000fe2000782c0ff */
[----:B------:R-:W3:Y:S04]  /*84b90*/  LDL.LU R145, [R1+0x854] ;  /* 0x0008540001917983 */ /* 0x000ee80000300800 */
[----:B------:R1:W-:Y:S02]  /*84ba0*/  @P4 STG.E desc[UR60][R24.64], R146 ;  /* 0x0000009218004986 */ /* 0x0003e4000c10193c */
[----:B-1----:R-:W-:-:S02]  /*84bb0*/  IMAD.WIDE R24, R144, 0x4, R2 ;  /* 0x0000000490187825 */ /* 0x002fc400078e0202 */
[----:B------:R-:W4:Y:S04]  /*84bc0*/  LDL.LU R146, [R1+0x664] ;  /* 0x0006640001927983 */ /* 0x000f280000300800 */
[----:B------:R1:W-:Y:S02]  /*84bd0*/  @P3 STG.E desc[UR60][R24.64], R22 ;  /* 0x0000001618003986 */ /* 0x0003e4000c10193c */
[C---:B-1----:R-:W-:Y:S02]  /*84be0*/  IMAD.WIDE R24, R144.reuse, 0x4, R4 ;  /* 0x0000000490187825 */ /* 0x042fe400078e0204 */
[----:B------:R-:W4:Y:S04]  /*84bf0*/  LDL.LU R22, [R1+0x464] ;  /* 0x0004640001167983 */ /* 0x000f280000300800 */
[----:B------:R1:W-:Y:S02]  /*84c00*/  @P2 STG.E desc[UR60][R24.64], R21 ;  /* 0x0000001518002986 */ /* 0x0003e4000c10193c */
[----:B-1----:R-:W-:-:S02]  /*84c10*/  IMAD.WIDE R24, R144, 0x4, R6 ;  /* 0x0000000490187825 */ /* 0x002fc400078e0206 */
[----:B------:R-:W4:Y:S04]  /*84c20*/  LDL.LU R21, [R1+0x264] ;  /* 0x0002640001157983 */ /* 0x000f280000300800 */
[----:B--2---:R1:W-:Y:S04]  /*84c30*/  @P1 STG.E desc[UR60][R24.64], R20 ;  /* 0x0000001418001986 */ /* 0x0043e8000c10193c */
[----:B-1----:R-:W2:Y:S04]  /*84c40*/  LDL.LU R20, [R1+0x10bc] ;  /* 0x0010bc0001147983 */ /* 0x002ea80000300800 */
[----:B------:R-:W4:Y:S01]  /*84c50*/  LDL.LU R27, [R1+0x64] ;  /* 0x00006400011b7983 */ /* 0x000f220000300800 */
[----:B------:R-:W-:-:S03]  /*84c60*/  IMAD.WIDE R24, R144, 0x4, R8 ;  /* 0x0000000490187825 */ /* 0x000fc600078e0208 */
        /* <DEDUP_REMOVED lines=9> */
[----:B------:R-:W4:Y:S01]  /*84d00*/  LDL.LU R151, [R1+0x268] ;  /* 0x0002680001977983 */ /* 0x000f220000300800 */
[----:B------:R-:W-:-:S02]  /*84d10*/  LOP3.LUT P4, RZ, R13, 0x20000, RZ, 0xc0, !PT ;  /* 0x000200000dff7812 */ /* 0x000fc4000788c0ff */
[C---:B------:R-:W-:Y:S01]  /*84d20*/  LOP3.LUT P3, RZ, R13.reuse, 0x40000, RZ, 0xc0, !PT ;  /* 0x000400000dff7812 */ /* 0x040fe2000786c0ff */
[----:B------:R-:W4:Y:S01]  /*84d30*/  LDL.LU R150, [R1+0x68] ;  /* 0x0000680001967983 */ /* 0x000f220000300800 */
[----:B------:R-:W-:-:S03]  /*84d40*/  LOP3.LUT P2, RZ, R13, 0x80000, RZ, 0xc0, !PT ;  /* 0x000800000dff7812 */ /* 0x000fc6000784c0ff */
[----:B------:R-:W4:Y:S01]  /*84d50*/  LDL.LU R148, [R1+0xecc] ;  /* 0x000ecc0001947983 */ /* 0x000f220000300800 */
[----:B------:R-:W-:-:S03]  /*84d60*/  LOP3.LUT P1, RZ, R13, 0x100000, RZ, 0xc0, !PT ;  /* 0x001000000dff7812 */ /* 0x000fc6000782c0ff */
[----:B------:R-:W4:Y:S01]  /*84d70*/  LDL.LU R147, [R1+0xc5c] ;  /* 0x000c5c0001937983 */ /* 0x000f220000300800 */
[----:B------:R-:W-:Y:S02]  /*84d80*/  LOP3.LUT P0, RZ, R13, 0x20000000, RZ, 0xc0, !PT ;  /* 0x200000000dff7812 */ /* 0x000fe4000780c0ff */
[----:B------:R-:W-:Y:S01]  /*84d90*/  LOP3.LUT R10, R10, 0xffefffff, RZ, 0xc0, !PT ;  /* 0xffefffff0a0a7812 */ /* 0x000fe200078ec0ff */
[----:B---3--:R2:W-:Y:S10]  /*84da0*/  @P4 STG.E desc[UR60][R24.64], R145 ;  /* 0x0000009118004986 */ /* 0x0085f4000c10193c */
[----:B------:R-:W-:-:S02]  /*84db0*/  @P0 LOP3.LUT R10, R10, 0x100000, RZ, 0xfc, !PT ;  /* 0x001000000a0a0812 */ /* 0x000fc400078efcff */
        /* <DEDUP_REMOVED lines=11> */
[----:B----4-:R1:W-:Y:S02]  /*84e70*/  @P3 STG.E desc[UR60][R24.64], R146 ;  /* 0x0000009218003986 */ /* 0x0103e4000c10193c */
[C---:B-1----:R-:W-:Y:S02]  /*84e80*/  IMAD.WIDE R24, R20.reuse, 0x4, R4 ;  /* 0x0000000414187825 */ /* 0x042fe400078e0204 */
[----:B------:R-:W2:Y:S04]  /*84e90*/  LDL.LU R146, [R1+0xa6c] ;  /* 0x000a6c0001927983 */ /* 0x000ea80000300800 */
[----:B------:R1:W-:Y:S02]  /*84ea0*/  @P2 STG.E desc[UR60][R24.64], R22 ;  /* 0x0000001618002986 */ /* 0x0003e4000c10193c */
[----:B-1----:R-:W-:-:S02]  /*84eb0*/  IMAD.WIDE R24, R20, 0x4, R6 ;  /* 0x0000000414187825 */ /* 0x002fc400078e0206 */
[----:B------:R-:W3:Y:S04]  /*84ec0*/  LDL.LU R22, [R1+0x85c] ;  /* 0x00085c0001167983 */ /* 0x000ee80000300800 */
[----:B------:R1:W-:Y:S02]  /*84ed0*/  @P1 STG.E desc[UR60][R24.64], R21 ;  /* 0x0000001518001986 */ /* 0x0003e4000c10193c */
[----:B-1----:R-:W-:Y:S02]  /*84ee0*/  IMAD.WIDE R24, R20, 0x4, R8 ;  /* 0x0000000414187825 */ /* 0x002fe400078e0208 */
[----:B------:R-:W4:Y:S04]  /*84ef0*/  LDL.LU R21, [R1+0x66c] ;  /* 0x00066c0001157983 */ /* 0x000f280000300800 */
[----:B------:R-:W4:Y:S04]  /*84f00*/  LDL.LU R20, [R1+0x46c] ;  /* 0x00046c0001147983 */ /* 0x000f280000300800 */
[----:B------:R-:W4:Y:S01]  /*84f10*/  LDL.LU R145, [R1+0x10cc] ;  /* 0x0010cc0001917983 */ /* 0x000f220000300800 */
[----:B------:R-:W-:-:S04]  /*84f20*/  LOP3.LUT R10, R10, 0xfeffffff, RZ, 0xc0, !PT ;  /* 0xfeffffff0a0a7812 */ /* 0x000fc800078ec0ff */
        /* <DEDUP_REMOVED lines=45> */
[----:B-1----:R-:W-:Y:S02]  /*85200*/  IMAD.WIDE R24, R144, 0x4, R6 ;  /* 0x0000000490187825 */ /* 0x002fe400078e0206 */
[----:B------:R-:W4:Y:S01]  /*85210*/  LDL.LU R147, [R1+0x26c] ;  /* 0x00026c0001937983 */ /* 0x000f220000300800 */
[----:B------:R-:W-:-:S03]  /*85220*/  LOP3.LUT P1, RZ, R14, 0x8, RZ, 0xc0, !PT ;  /* 0x000000080eff7812 */ /* 0x000fc6000782c0ff */
[----:B--2---:R1:W-:Y:S02]  /*85230*/  @P4 STG.E desc[UR60][R24.64], R146 ;  /* 0x0000009218004986 */ /* 0x0043e4000c10193c */
[----:B-1----:R-:W-:Y:S02]  /*85240*/  IMAD.WIDE R24, R144, 0x4, R8 ;  /* 0x0000000490187825 */ /* 0x002fe400078e0208 */
[----:B------:R-:W2:Y:S04]  /*85250*/  LDL.LU R144, [R1+0x6c] ;  /* 0x00006c0001907983 */ /* 0x000ea80000300800 */
[----:B---3--:R1:W-:Y:S04]  /*85260*/  @P3 STG.E desc[UR60][R24.64], R22 ;  /* 0x0000001618003986 */ /* 0x0083e8000c10193c */
[----:B------:R-:W3:Y:S04]  /*85270*/  LDL.LU R146, [R1+0xed0] ;  /* 0x000ed00001927983 */ /* 0x000ee80000300800 */
[----:B-1----:R-:W3:Y:S01]  /*85280*/  LDL.LU R22, [R1+0xc60] ;  /* 0x000c600001167983 */ /* 0x002ee20000300800 */
[----:B----4-:R-:W-:-:S05]  /*85290*/  IMAD.WIDE R24, R145, 0x4, R2 ;  /* 0x0000000491187825 */ /* 0x010fca00078e0202 */
[----:B------:R1:W-:Y:S02]  /*852a0*/  @P2 STG.E desc[UR60][R24.64], R21 ;  /* 0x0000001518002986 */ /* 0x0003e4000c10193c */
[----:B-1----:R-:W-:Y:S02]  /*852b0*/  IMAD.WIDE R24, R145, 0x4, R4 ;  /* 0x0000000491187825 */ /* 0x002fe400078e0204 */
[----:B------:R-:W4:Y:S04]  /*852c0*/  LDL.LU R21, [R1+0xa70] ;  /* 0x000a700001157983 */ /* 0x000f280000300800 */
[----:B------:R1:W-:Y:S04]  /*852d0*/  @P1 STG.E desc[UR60][R24.64], R20 ;  /* 0x0000001418001986 */ /* 0x0003e8000c10193c */
[----:B-1----:R-:W3:Y:S04]  /*852e0*/  LDL.LU R20, [R1+0x10d0] ;  /* 0x0010d00001147983 */ /* 0x002ee80000300800 */
        /* <DEDUP_REMOVED lines=12> */
[----:B------:R-:W-:Y:S01]  /*853b0*/  IMAD.WIDE R24, R145, 0x4, R6 ;  /* 0x0000000491187825 */ /* 0x000fe200078e0206 */
[----:B------:R-:W4:Y:S01]  /*853c0*/  LDL.LU R148, [R1+0x864] ;  /* 0x0008640001947983 */ /* 0x000f220000300800 */
[C---:B------:R-:W-:Y:S02]  /*853d0*/  LOP3.LUT P2, RZ, R14.reuse, 0x40, RZ, 0xc0, !PT ;  /* 0x000000400eff7812 */ /* 0x040fe4000784c0ff */
[C---:B------:R-:W-:Y:S02]  /*853e0*/  LOP3.LUT P1, RZ, R14.reuse, 0x80, RZ, 0xc0, !PT ;  /* 0x000000800eff7812 */ /* 0x040fe4000782c0ff */
        /* <DEDUP_REMOVED lines=11> */
[----:B------:R1:W-:Y:S02]  /*854a0*/  @P4 STG.E desc[UR60][R24.64], R147 ;  /* 0x0000009318004986 */ /* 0x0003e4000c10193c */
[----:B-1----:R-:W-:-:S05]  /*854b0*/  IMAD.WIDE R24, R145, 0x4, R8 ;  /* 0x0000000491187825 */ /* 0x002fca00078e0208 */
[----:B--2---:R1:W-:Y:S04]  /*854c0*/  @P3 STG.E desc[UR60][R24.64], R144 ;  /* 0x0000009018003986 */ /* 0x0043e8000c10193c */
[----:B-1----:R-:W2:Y:S04]  /*854d0*/  LDL.LU R144, [R1+0x10dc] ;  /* 0x0010dc0001907983 */ /* 0x002ea80000300800 */
[----:B------:R-:W2:Y:S04]  /*854e0*/  LDL.LU R147, [R1+0x674] ;  /* 0x0006740001937983 */ /* 0x000ea80000300800 */
[----:B------:R-:W2:Y:S01]  /*854f0*/  LDL.LU R145, [R1+0x474] ;  /* 0x0004740001917983 */ /* 0x000ea20000300800 */
[----:B---3--:R-:W-:-:S05]  /*85500*/  IMAD.WIDE R24, R20, 0x4, R2 ;  /* 0x0000000414187825 */ /* 0x008fca00078e0202 */
[----:B------:R1:W-:Y:S04]  /*85510*/  @P2 STG.E desc[UR60][R24.64], R146 ;  /* 0x0000009218002986 */ /* 0x0003e8000c10193c */
[----:B-1----:R-:W3:Y:S01]  /*85520*/  LDL.LU R146, [R1+0x274] ;  /* 0x0002740001927983 */ /* 0x002ee20000300800 */
[----:B------:R-:W-:-:S05]  /*85530*/  IMAD.WIDE R24, R20, 0x4, R4 ;  /* 0x0000000414187825 */ /* 0x000fca00078e0204 */
[----:B------:R1:W-:Y:S04]  /*85540*/  @P1 STG.E desc[UR60][R24.64], R22 ;  /* 0x0000001618001986 */ /* 0x0003e8000c10193c */
[----:B-1----:R-:W3:Y:S01]  /*85550*/  LDL.LU R22, [R1+0x74] ;  /* 0x0000740001167983 */ /* 0x002ee20000300800 */
        /* <DEDUP_REMOVED lines=12> */
[----:B------:R-:W-:-:S10]  /*85620*/  IMAD.WIDE R24, R20, 0x4, R6 ;  /* 0x0000000414187825 */ /* 0x000fd400078e0206 */
[----:B------:R-:W-:Y:S02]  /*85630*/  @P0 LOP3.LUT R10, R10, 0x80000, RZ, 0xfc, !PT ;  /* 0x000800000a0a0812 */ /* 0x000fe400078efcff */
[----:B------:R-:W-:-:S13]  /*85640*/  LOP3.LUT P0, RZ, R14, 0x100, RZ, 0xc0, !PT ;  /* 0x000001000eff7812 */ /* 0x000fda000780c0ff */
[----:B----4-:R1:W-:Y:S01]  /*85650*/  @P0 STG.E desc[UR60][R24.64], R21 ;  /* 0x0000001518000986 */ /* 0x0103e2000c10193c */
[----:B------:R-:W-:Y:S01]  /*85660*/  LOP3.LUT P0, RZ, R10, 0x80000, RZ, 0xc0, !PT ;  /* 0x000800000aff7812 */ /* 0x000fe2000780c0ff */
[----:B-1----:R-:W-:Y:S02]  /*85670*/  IMAD.WIDE R24, R20, 0x4, R8 ;  /* 0x0000000414187825 */ /* 0x002fe400078e0208 */
[----:B------:R-:W4:Y:S04]  /*85680*/  LDL.LU R20, [R1+0xed8] ;  /* 0x000ed80001147983 */ /* 0x000f280000300800 */
[----:B------:R-:W4:Y:S06]  /*85690*/  LDL.LU R21, [R1+0x10e0] ;  /* 0x0010e00001157983 */ /* 0x000f2c0000300800 */
        /* <DEDUP_REMOVED lines=21> */
[----:B------:R-:W-:-:S02]  /*857f0*/  LOP3.LUT P0, RZ, R10, 0x1000, RZ, 0xc0, !PT ;  /* 0x000010000aff7812 */ /* 0x000fc4000780c0ff */
[----:B------:R-:W-:Y:S01]  /*85800*/  LOP3.LUT P5, RZ, R14, 0x40000, RZ, 0xc0, !PT ;  /* 0x000400000eff7812 */ /* 0x000fe200078ac0ff */
[----:B-1----:R-:W-:-:S10]  /*85810*/  IMAD.WIDE R24, R150, 0x4, R6 ;  /* 0x0000000496187825 */ /* 0x002fd400078e0206 */
[----:B------:R1:W-:Y:S01]  /*85820*/  @P0 STG.E desc[UR60][R24.64], R149 ;  /* 0x0000009518000986 */ /* 0x0003e2000c10193c */
[----:B------:R-:W-:Y:S01]  /*85830*/  LOP3.LUT P4, RZ, R14, 0x80000, RZ, 0xc0, !PT ;  /* 0x000800000eff7812 */ /* 0x000fe2000788c0ff */
[----:B-1----:R-:W-:-:S05]  /*85840*/  IMAD.WIDE R24, R150, 0x4, R8 ;  /* 0x0000000496187825 */ /* 0x002fca00078e0208 */
[----:B------:R2:W-:Y:S01]  /*85850*/  @P6 STG.E desc[UR60][R24.64], R148 ;  /* 0x0000009418006986 */ /* 0x0005e2000c10193c */
[----:B------:R-:W-:Y:S01]  /*85860*/  LOP3.LUT P3, RZ, R14, 0x100000, RZ, 0xc0, !PT ;  /* 0x001000000eff7812 */ /* 0x000fe2000786c0ff */
[----:B--2---:R-:W-:-:S05]  /*85870*/  IMAD.WIDE R24, R144, 0x4, R2 ;  /* 0x0000000490187825 */ /* 0x004fca00078e0202 */
[----:B------:R1:W-:Y:S01]  /*85880*/  @P5 STG.E desc[UR60][R24.64], R147 ;  /* 0x0000009318005986 */ /* 0x0003e2000c10193c */
[----:B------:R-:W-:Y:S01]  /*85890*/  LOP3.LUT P2, RZ, R14, 0x200000, RZ, 0xc0, !PT ;  /* 0x002000000eff7812 */ /* 0x000fe2000784c0ff */
[----:B-1----:R-:W-:-:S05]  /*858a0*/  IMAD.WIDE R24, R144, 0x4, R4 ;  /* 0x0000000490187825 */ /* 0x002fca00078e0204 */
[----:B------:R1:W-:Y:S02]  /*858b0*/  @P4 STG.E desc[UR60][R24.64], R145 ;  /* 0x0000009118004986 */ /* 0x0003e4000c10193c */
[----:B-1----:R-:W-:-:S05]  /*858c0*/  IMAD.WIDE R24, R144, 0x4, R6 ;  /* 0x0000000490187825 */ /* 0x002fca00078e0206 */
[----:B---3--:R1:W-:Y:S02]  /*858d0*/  @P3 STG.E desc[UR60][R24.64], R146 ;  /* 0x0000009218003986 */ /* 0x0083e4000c10193c */
[----:B-1----:R-:W-:Y:S02]  /*858e0*/  IMAD.WIDE R24, R144, 0x4, R8 ;  /* 0x0000000490187825 */ /* 0x002fe400078e0208 */
[----:B------:R-:W2:Y:S04]  /*858f0*/  LDL.LU R144, [R1+0xc68] ;  /* 0x000c680001907983 */ /* 0x000ea80000300800 */
[----:B------:R1:W-:Y:S04]  /*85900*/  @P2 STG.E desc[UR60][R24.64], R22 ;  /* 0x0000001618002986 */ /* 0x0003e8000c10193c */
[----:B-1----:R-:W3:Y:S01]  /*85910*/  LDL.LU R22, [R1+0xa78] ;  /* 0x000a780001167983 */ /* 0x002ee20000300800 */
[----:B------:R-:W-:-:S03]  /*85920*/  LOP3.LUT P1, RZ, R14, 0x400000, RZ, 0xc0, !PT ;  /* 0x004000000eff7812 */ /* 0x000fc6000782c0ff */
[----:B------:R-:W3:Y:S04]  /*85930*/  LDL.LU R26, [R1+0x868] ;  /* 0x00086800011a7983 */ /* 0x000ee80000300800 */
[----:B------:R-:W3:Y:S04]  /*85940*/  LDL.LU R27, [R1+0x678] ;  /* 0x00067800011b7983 */ /* 0x000ee80000300800 */
[----:B------:R-:W3:Y:S01]  /*85950*/  LDL.LU R136, [R1+0x478] ;  /* 0x0004780001887983 */ /* 0x000ee20000300800 */
[----:B----4-:R-:W-:-:S05]  /*85960*/  IMAD.WIDE R24, R21, 0x4, R2 ;  /* 0x0000000415187825 */ /* 0x010fca00078e0202 */
[----:B------:R1:W-:Y:S04]  /*85970*/  @P1 STG.E desc[UR60][R24.64], R20 ;  /* 0x0000001418001986 */ /* 0x0003e8000c10193c */
[----:B-1----:R-:W4:Y:S04]  /*85980*/  LDL.LU R20, [R1+0x10e4] ;  /* 0x0010e40001147983 */ /* 0x002f280000300800 */
        /* <DEDUP_REMOVED lines=11> */
[----:B------:R-:W-:Y:S01]  /*85a40*/  LOP3.LUT P3, RZ, R14, 0x1000000, RZ, 0xc0, !PT ;  /* 0x010000000eff7812 */ /* 0x000fe2000786c0ff */
[----:B------:R-:W-:Y:S01]  /*85a50*/  IMAD.WIDE R24, R21, 0x4, R4 ;  /* 0x0000000415187825 */ /* 0x000fe200078e0204 */
        /* <DEDUP_REMOVED lines=10> */
[----:B--2---:R1:W-:Y:S02]  /*85b00*/  @P4 STG.E desc[UR60][R24.64], R144 ;  /* 0x0000009018004986 */ /* 0x0043e4000c10193c */
[C---:B-1----:R-:W-:Y:S02]  /*85b10*/  IMAD.WIDE R24, R21.reuse, 0x4, R6 ;  /* 0x0000000415187825 */ /* 0x042fe400078e0206 */
[----:B------:R-:W2:Y:S04]  /*85b20*/  LDL.LU R144, [R1+0xc70] ;  /* 0x000c700001907983 */ /* 0x000ea80000300800 */
[----:B---3--:R1:W-:Y:S02]  /*85b30*/  @P3 STG.E desc[UR60][R24.64], R22 ;  /* 0x0000001618003986 */ /* 0x0083e4000c10193c */
[----:B-1----:R-:W-:-:S02]  /*85b40*/  IMAD.WIDE R24, R21, 0x4, R8 ;  /* 0x0000000415187825 */ /* 0x002fc400078e0208 */
[----:B------:R-:W3:Y:S04]  /*85b50*/  LDL.LU R22, [R1+0xa80] ;  /* 0x000a800001167983 */ /* 0x000ee80000300800 */
[----:B------:R-:W2:Y:S01]  /*85b60*/  LDL.LU R21, [R1+0x10f0] ;  /* 0x0010f00001157983 */ /* 0x000ea20000300800 */
        /* <DEDUP_REMOVED lines=14> */
[C---:B------:R-:W-:Y:S02]  /*85c50*/  LOP3.LUT P0, RZ, R14.reuse, 0x10000000, RZ, 0xc0, !PT ;  /* 0x100000000eff7812 */ /* 0x040fe4000780c0ff */
[----:B------:R-:W-:Y:S02]  /*85c60*/  LOP3.LUT P1, RZ, R14, 0x4000000, RZ, 0xc0, !PT ;  /* 0x040000000eff7812 */ /* 0x000fe4000782c0ff */
[----:B------:R-:W-:Y:S01]  /*85c70*/  LOP3.LUT R10, R10, 0xfffff7ff, RZ, 0xc0, !PT ;  /* 0xfffff7ff0a0a7812 */ /* 0x000fe200078ec0ff */
[----:B------:R4:W-:Y:S08]  /*85c80*/  @P2 STG.E desc[UR60][R24.64], R26 ;  /* 0x0000001a18002986 */ /* 0x0009f0000c10193c */
[----:B------:R-:W-:-:S02]  /*85c90*/  @P0 LOP3.LUT R10, R10, 0x800, RZ, 0xfc, !PT ;  /* 0x000008000a0a0812 */ /* 0x000fc400078efcff */
[----:B------:R-:W-:Y:S01]  /*85ca0*/  LOP3.LUT P0, RZ, R14, 0x8000000, RZ, 0xc0, !PT ;  /* 0x080000000eff7812 */ /* 0x000fe2000780c0ff */
[----:B----4-:R-:W-:-:S05]  /*85cb0*/  IMAD.WIDE R24, R20, 0x4, R2 ;  /* 0x0000000414187825 */ /* 0x010fca00078e0202 */
[----:B------:R1:W-:Y:S02]  /*85cc0*/  @P1 STG.E desc[UR60][R24.64], R27 ;  /* 0x0000001b18001986 */ /* 0x0003e4000c10193c */
[----:B-1----:R-:W-:-:S05]  /*85cd0*/  IMAD.WIDE R24, R20, 0x4, R4 ;  /* 0x0000000414187825 */ /* 0x002fca00078e0204 */
        /* <DEDUP_REMOVED lines=36> */
[----:B--2---:R-:W-:-:S05]  /*85f20*/  IMAD.WIDE R24, R21, 0x4, R2 ;  /* 0x0000000415187825 */ /* 0x004fca00078e0202 */
[----:B------:R1:W-:Y:S02]  /*85f30*/  @P4 STG.E desc[UR60][R24.64], R146 ;  /* 0x0000009218004986 */ /* 0x0003e4000c10193c */
[----:B-1----:R-:W-:-:S05]  /*85f40*/  IMAD.WIDE R24, R21, 0x4, R4 ;  /* 0x0000000415187825 */ /* 0x002fca00078e0204 */
[----:B------:R1:W-:Y:S02]  /*85f50*/  @P3 STG.E desc[UR60][R24.64], R144 ;  /* 0x0000009018003986 */ /* 0x0003e4000c10193c */
[----:B-1----:R-:W-:-:S05]  /*85f60*/  IMAD.WIDE R24, R21, 0x4, R6 ;  /* 0x0000000415187825 */ /* 0x002fca00078e0206 */
[----:B---3--:R1:W-:Y:S04]  /*85f70*/  @P2 STG.E desc[UR60][R24.64], R22 ;  /* 0x0000001618002986 */ /* 0x0083e8000c10193c */
[----:B-1----:R-:W2:Y:S04]  /*85f80*/  LDL.LU R22, [R1+0x680] ;  /* 0x0006800001167983 */ /* 0x002ea80000300800 */
[----:B------:R-:W3:Y:S04]  /*85f90*/  LDL.LU R145, [R1+0x480] ;  /* 0x0004800001917983 */ /* 0x000ee80000300800 */
[----:B------:R-:W3:Y:S04]  /*85fa0*/  LDL.LU R146, [R1+0x280] ;  /* 0x0002800001927983 */ /* 0x000ee80000300800 */
[----:B------:R-:W2:Y:S01]  /*85fb0*/  LDL.LU R144, [R1+0x10f4] ;  /* 0x0010f40001907983 */ /* 0x000ea20000300800 */
[----:B------:R-:W-:Y:S01]  /*85fc0*/  LOP3.LUT P1, RZ, R15, 0x200, RZ, 0xc0, !PT ;  /* 0x000002000fff7812 */ /* 0x000fe2000782c0ff */
[----:B------:R-:W-:Y:S01]  /*85fd0*/  IMAD.WIDE R24, R21, 0x4, R8 ;  /* 0x0000000415187825 */ /* 0x000fe200078e0208 */
[----:B------:R-:W-:-:S11]  /*85fe0*/  LOP3.LUT P4, RZ, R15, 0x400, RZ, 0xc0, !PT ;  /* 0x000004000fff7812 */ /* 0x000fd6000788c0ff */
[----:B----4-:R1:W-:Y:S04]  /*85ff0*/  @P1 STG.E desc[UR60][R24.64], R20 ;  /* 0x0000001418001986 */ /* 0x0103e8000c10193c */
[----:B-1----:R-:W4:Y:S04]  /*86000*/  LDL.LU R20, [R1+0x80] ;  /* 0x0000800001147983 */ /* 0x002f280000300800 */
[----:B------:R-:W4:Y:S04]  /*86010*/  LDL.LU R21, [R1+0xee4] ;  /* 0x000ee40001157983 */ /* 0x000f280000300800 */
[----:B------:R-:W4:Y:S01]  /*86020*/  LDL.LU R27, [R1+0x10f8] ;  /* 0x0010f800011b7983 */ /* 0x000f220000300800 */
[----:B------:R-:W-:-:S02]  /*86030*/  LOP3.LUT P3, RZ, R15, 0x800, RZ, 0xc0, !PT ;  /* 0x000008000fff7812 */ /* 0x000fc4000786c0ff */
[C---:B------:R-:W-:Y:S02]  /*86040*/  LOP3.LUT P2, RZ, R15.reuse, 0x1000, RZ, 0xc0, !PT ;  /* 0x000010000fff7812 */ /* 0x040fe4000784c0ff */
[----:B------:R-:W-:Y:S02]  /*86050*/  LOP3.LUT P0, RZ, R15, 0x400000, RZ, 0xc0, !PT ;  /* 0x004000000fff7812 */ /* 0x000fe4000780c0ff */
[----:B------:R-:W-:-:S11]  /*86060*/  LOP3.LUT R12, R12, 0xefffffff, RZ, 0xc0, !PT ;  /* 0xefffffff0c0c7812 */ /* 0x000fd600078ec0ff */
[----:B------:R-:W-:Y:S02]  /*86070*/  @P0 LOP3.LUT R12, R12, 0x10000000, RZ, 0xfc, !PT ;  /* 0x100000000c0c0812 */ /* 0x000fe400078efcff */
[----:B------:R-:W-:Y:S01]  /*86080*/  LOP3.LUT P0, RZ, R15, 0x200000, RZ, 0xc0, !PT ;  /* 0x002000000fff7812 */ /* 0x000fe2000780c0ff */
[----:B--2---:R-:W-:-:S05]  /*86090*/  IMAD.WIDE R24, R144, 0x4, R2 ;  /* 0x0000000490187825 */ /* 0x004fca00078e0202 */
[----:B------:R1:W-:Y:S04]  /*860a0*/  @P4 STG.E desc[UR60][R24.64], R22 ;  /* 0x0000001618004986 */ /* 0x0003e8000c10193c */
[----:B-1----:R-:W2:Y:S04]  /*860b0*/  LDL.LU R22, [R1+0xc74] ;  /* 0x000c740001167983 */ /* 0x002ea80000300800 */
        /* <DEDUP_REMOVED lines=9> */
[----:B------:R-:W2:Y:S01]  /*86150*/  LDL.LU R148, [R1+0x1104] ;  /* 0x0011040001947983 */ /* 0x000ea20000300800 */
[----:B------:R-:W-:-:S03]  /*86160*/  IMAD.WIDE R24, R144, 0x4, R4 ;  /* 0x0000000490187825 */ /* 0x000fc600078e0204 */
[----:B------:R-:W2:Y:S04]  /*86170*/  LDL.LU R147, [R1+0x878] ;  /* 0x0008780001937983 */ /* 0x000ea80000300800 */
[----:B---3--:R1:W-:Y:S02]  /*86180*/  @P3 STG.E desc[UR60][R24.64], R145 ;  /* 0x0000009118003986 */ /* 0x0083e4000c10193c */
[C---:B-1----:R-:W-:Y:S02]  /*86190*/  IMAD.WIDE R24, R144.reuse, 0x4, R6 ;  /* 0x0000000490187825 */ /* 0x042fe400078e0206 */
[----:B------:R-:W3:Y:S04]  /*861a0*/  LDL.LU R145, [R1+0x688] ;  /* 0x0006880001917983 */ /* 0x000ee80000300800 */
[----:B------:R1:W-:Y:S02]  /*861b0*/  @P2 STG.E desc[UR60][R24.64], R146 ;  /* 0x0000009218002986 */ /* 0x0003e4000c10193c */
[----:B-1----:R-:W-:-:S02]  /*861c0*/  IMAD.WIDE R24, R144, 0x4, R8 ;  /* 0x0000000490187825 */ /* 0x002fc400078e0208 */
[----:B------:R-:W3:Y:S04]  /*861d0*/  LDL.LU R146, [R1+0x488] ;  /* 0x0004880001927983 */ /* 0x000ee80000300800 */
[----:B------:R-:W3:Y:S04]  /*861e0*/  LDL.LU R144, [R1+0x288] ;  /* 0x0002880001907983 */ /* 0x000ee80000300800 */
[----:B------:R-:W3:Y:S01]  /*861f0*/  LDL.LU R151, [R1+0x1108] ;  /* 0x0011080001977983 */ /* 0x000ee20000300800 */
        /* <DEDUP_REMOVED lines=14> */
[C---:B------:R-:W-:Y:S02]  /*862e0*/  LOP3.LUT P0, RZ, R15.reuse, 0x10000, RZ, 0xc0, !PT ;  /* 0x000100000fff7812 */ /* 0x040fe4000780c0ff */
[----:B------:R-:W-:Y:S02]  /*862f0*/  LOP3.LUT R10, R10, 0xfffffffb, RZ, 0xc0, !PT ;  /* 0xfffffffb0a0a7812 */ /* 0x000fe400078ec0ff */
[----:B------:R-:W-:-:S09]  /*86300*/  LOP3.LUT P1, RZ, R15, 0x2000, RZ, 0xc0, !PT ;  /* 0x000020000fff7812 */ /* 0x000fd2000782c0ff */
[----:B------:R-:W-:Y:S02]  /*86310*/  @P0 LOP3.LUT R10, R10, 0x4, RZ, 0xfc, !PT ;  /* 0x000000040a0a0812 */ /* 0x000fe400078efcff */
[----:B------:R-:W-:Y:S02]  /*86320*/  LOP3.LUT P0, RZ, R15, 0x8000, RZ, 0xc0, !PT ;  /* 0x000080000fff7812 */ /* 0x000fe4000780c0ff */
[----:B------:R-:W-:Y:S01]  /*86330*/  LOP3.LUT R10, R10, 0xfffffff7, RZ, 0xc0, !PT ;  /* 0xfffffff70a0a7812 */ /* 0x000fe200078ec0ff */
[----:B----4-:R1:W-:Y:S10]  /*86340*/  @P1 STG.E desc[UR60][R24.64], R20 ;  /* 0x0000001418001986 */ /* 0x0103f4000c10193c */
[----:B------:R-:W-:-:S02]  /*86350*/  @P0 LOP3.LUT R10, R10, 0x8, RZ, 0xfc, !PT ;  /* 0x000000080a0a0812 */ /* 0x000fc400078efcff */
[----:B------:R-:W-:Y:S01]  /*86360*/  LOP3.LUT P0, RZ, R15, 0x4000, RZ, 0xc0, !PT ;  /* 0x000040000fff7812 */ /* 0x000fe2000780c0ff */
[----:B-1----:R-:W-:Y:S01]  /*86370*/  IMAD.WIDE R24, R27, 0x4, R2 ;  /* 0x000000041b187825 */ /* 0x002fe200078e0202 */
[----:B------:R-:W-:Y:S01]  /*86380*/  LOP3.LUT P6, RZ, R15, 0x800000, RZ, 0xc0, !PT ;  /* 0x008000000fff7812 */ /* 0x000fe200078cc0ff */
[----:B------:R-:W4:Y:S10]  /*86390*/  LDL.LU R20, [R1+0x2bd8] ;  /* 0x002bd80001147983 */ /* 0x000f340000300800 */
[----:B------:R1:W-:Y:S01]  /*863a0*/  @P0 STG.E desc[UR60][R24.64], R21 ;  /* 0x0000001518000986 */ /* 0x0003e2000c10193c */
[C---:B------:R-:W-:Y:S01]  /*863b0*/  LOP3.LUT P0, RZ, R10.reuse, 0x8, RZ, 0xc0, !PT ;  /* 0x000000080aff7812 */ /* 0x040fe2000780c0ff */
[----:B-1----:R-:W-:Y:S01]  /*863c0*/  IMAD.WIDE R24, R27, 0x4, R4 ;  /* 0x000000041b187825 */ /* 0x002fe200078e0204 */
[----:B------:R-:W-:Y:S01]  /*863d0*/  LOP3.LUT P5, RZ, R15, 0x1000000, RZ, 0xc0, !PT ;  /* 0x010000000fff7812 */ /* 0x000fe200078ac0ff */
[----:B------:R-:W4:Y:S10]  /*863e0*/  LDL.LU R21, [R1+0x2bd4] ;  /* 0x002bd40001157983 */ /* 0x000f340000300800 */
[----:B--2---:R1:W-:Y:S01]  /*863f0*/  @P0 STG.E desc[UR60][R24.64], R22 ;  /* 0x0000001618000986 */ /* 0x0043e2000c10193c */
[C---:B------:R-:W-:Y:S01]  /*86400*/  LOP3.LUT P0, RZ, R10.reuse, 0x4, RZ, 0xc0, !PT ;  /* 0x000000040aff7812 */ /* 0x040fe2000780c0ff */
[----:B-1----:R-:W-:Y:S01]  /*86410*/  IMAD.WIDE R24, R27, 0x4, R6 ;  /* 0x000000041b187825 */ /* 0x002fe200078e0206 */
[----:B------:R-:W-:Y:S01]  /*86420*/  LOP3.LUT P4, RZ, R15, 0x2000000, RZ, 0xc0, !PT ;  /* 0x020000000fff7812 */ /* 0x000fe2000788c0ff */
[----:B------:R-:W2:Y:S10]  /*86430*/  LDL.LU R22, [R1+0x2bd0] ;  /* 0x002bd00001167983 */ /* 0x000eb40000300800 */
        /* <DEDUP_REMOVED lines=29> */
[----:B---3--:R-:W-:-:S05]  /*86610*/  IMAD.WIDE R24, R151, 0x4, R2 ;  /* 0x0000000497187825 */ /* 0x008fca00078e0202 */
[----:B------:R1:W-:Y:S02]  /*86620*/  @P3 STG.E desc[UR60][R24.64], R145 ;  /* 0x0000009118003986 */ /* 0x0003e4000c10193c */
[----:B-1----:R-:W-:-:S05]  /*86630*/  IMAD.WIDE R24, R151, 0x4, R4 ;  /* 0x0000000497187825 */ /* 0x002fca00078e0204 */
[----:B------:R1:W-:Y:S02]  /*86640*/  @P2 STG.E desc[UR60][R24.64], R146 ;  /* 0x0000009218002986 */ /* 0x0003e4000c10193c */
[----:B-1----:R-:W-:-:S05]  /*86650*/  IMAD.WIDE R24, R151, 0x4, R6 ;  /* 0x0000000497187825 */ /* 0x002fca00078e0206 */
[----:B------:R1:W-:Y:S04]  /*86660*/  @P1 STG.E desc[UR60][R24.64], R144 ;  /* 0x0000009018001986 */ /* 0x0003e8000c10193c */
[----:B-1----:R-:W3:Y:S04]  /*86670*/  LDL.LU R144, [R1+0x88] ;  /* 0x0000880001907983 */ /* 0x002ee80000300800 */
[----:B------:R-:W2:Y:S04]  /*86680*/  LDL.LU R149, [R1+0xeec] ;  /* 0x000eec0001957983 */ /* 0x000ea80000300800 */
[----:B------:R-:W4:Y:S04]  /*86690*/  LDL.LU R150, [R1+0xc7c] ;  /* 0x000c7c0001967983 */ /* 0x000f280000300800 */
[----:B------:R-:W4:Y:S04]  /*866a0*/  LDL.LU R148, [R1+0xa8c] ;  /* 0x000a8c0001947983 */ /* 0x000f280000300800 */
[----:B------:R-:W2:Y:S04]  /*866b0*/  LDL.LU R147, [R1+0x110c] ;  /* 0x00110c0001937983 */ /* 0x000ea80000300800 */
        /* <DEDUP_REMOVED lines=18> */
[----:B------:R-:W-:Y:S01]  /*867e0*/  LOP3.LUT P2, RZ, R15, 0x80000000, RZ, 0xc0, !PT ;  /* 0x800000000fff7812 */ /* 0x000fe2000784c0ff */
[----:B---3--:R1:W-:Y:S04]  /*867f0*/  @P4 STG.E desc[UR60][R24.64], R144 ;  /* 0x0000009018004986 */ /* 0x0083e8000c10193c */
[----:B-1----:R-:W3:Y:S04]  /*86800*/  LDL.LU R144, [R1+0x48c] ;  /* 0x00048c0001907983 */ /* 0x002ee80000300800 */
[----:B------:R-:W3:Y:S04]  /*86810*/  LDL.LU R27, [R1+0x28c] ;  /* 0x00028c00011b7983 */ /* 0x000ee80000300800 */
[----:B------:R-:W3:Y:S04]  /*86820*/  LDL.LU R252, [R1+0x8c] ;  /* 0x00008c0001fc7983 */ /* 0x000ee80000300800 */
[----:B------:R-:W3:Y:S04]  /*86830*/  LDL.LU R139, [R1+0x1114] ;  /* 0x00111400018b7983 */ /* 0x000ee80000300800 */
[----:B------:R-:W3:Y:S04]  /*86840*/  LDL.LU R159, [R1+0xef0] ;  /* 0x000ef000019f7983 */ /* 0x000ee80000300800 */
[----:B------:R-:W3:Y:S01]  /*86850*/  LDL.LU R137, [R1+0xc80] ;  /* 0x000c800001897983 */ /* 0x000ee20000300800 */
[----:B------:R-:W-:Y:S01]  /*86860*/  LOP3.LUT R12, R12, 0xfeffffff, RZ, 0xc0, !PT ;  /* 0xfeffffff0c0c7812 */ /* 0x000fe200078ec0ff */
[----:B--2---:R-:W-:Y:S01]  /*86870*/  IMAD.WIDE R24, R147, 0x4, R2 ;  /* 0x0000000493187825 */ /* 0x004fe200078e0202 */
[----:B------:R-:W-:Y:S01]  /*86880*/  LOP3.LUT P1, RZ, R16, 0x1, RZ, 0xc0, !PT ;  /* 0x0000000110ff7812 */ /* 0x000fe2000782c0ff */
[----:B------:R-:W2:Y:S01]  /*86890*/  LDL.LU R138, [R1+0xa90] ;  /* 0x000a9000018a7983 */ /* 0x000ea20000300800 */
[----:B------:R-:W-:-:S02]  /*868a0*/  @P0 LOP3.LUT R12, R12, 0x1000000, RZ, 0xfc, !PT ;  /* 0x010000000c0c0812 */ /* 0x000fc400078efcff */
[----:B------:R-:W-:Y:S01]  /*868b0*/  LOP3.LUT P0, RZ, R16, 0x10, RZ, 0xc0, !PT ;  /* 0x0000001010ff7812 */ /* 0x000fe2000780c0ff */
[----:B------:R1:W-:Y:S01]  /*868c0*/  @P3 STG.E desc[UR60][R24.64], R149 ;  /* 0x0000009518003986 */ /* 0x0003e2000c10193c */
[----:B------:R-:W-:Y:S01]  /*868d0*/  LOP3.LUT R12, R12, 0xfdffffff, RZ, 0xc0, !PT ;  /* 0xfdffffff0c0c7812 */ /* 0x000fe200078ec0ff */
[----:B-1----:R-:W-:-:S05]  /*868e0*/  IMAD.WIDE R24, R147, 0x4, R4 ;  /* 0x0000000493187825 */ /* 0x002fca00078e0204 */
[----:B----4-:R1:W-:Y:S05]  /*868f0*/  @P2 STG.E desc[UR60][R24.64], R150 ;  /* 0x0000009618002986 */ /* 0x0103ea000c10193c */
[----:B------:R-:W-:Y:S02]  /*86900*/  @P0 LOP3.LUT R12, R12, 0x2000000, RZ, 0xfc, !PT ;  /* 0x020000000c0c0812 */ /* 0x000fe400078efcff */
[----:B------:R-:W-:Y:S01]  /*86910*/  LOP3.LUT P0, RZ, R16, 0x8, RZ, 0xc0, !PT ;  /* 0x0000000810ff7812 */ /* 0x000fe2000780c0ff */
[----:B-1----:R-:W-:-:S05]  /*86920*/  IMAD.WIDE R24, R147, 0x4, R6 ;  /* 0x0000000493187825 */ /* 0x002fca00078e0206 */
[----:B------:R1:W-:Y:S01]  /*86930*/  @P1 STG.E desc[UR60][R24.64], R148 ;  /* 0x0000009418001986 */ /* 0x0003e2000c10193c */
[----:B------:R-:W-:-:S03]  /*86940*/  LOP3.LUT R12, R12, 0xfbffffff, RZ, 0xc0, !PT ;  /* 0xfbffffff0c0c7812 */ /* 0x000fc600078ec0ff */
[----:B-1----:R-:W4:Y:S04]  /*86950*/  LDL.LU R148, [R1+0x1118] ;  /* 0x0011180001947983 */ /* 0x002f280000300800 */
[----:B------:R-:W4:Y:S04]  /*86960*/  LDL.LU R156, [R1+0x880] ;  /* 0x00088000019c7983 */ /* 0x000f280000300800 */
[----:B------:R-:W4:Y:S01]  /*86970*/  LDL.LU R151, [R1+0x690] ;  /* 0x0006900001977983 */ /* 0x000f220000300800 */
[----:B------:R-:W-:Y:S02]  /*86980*/  @P0 LOP3.LUT R12, R12, 0x4000000, RZ, 0xfc, !PT ;  /* 0x040000000c0c0812 */ /* 0x000fe400078efcff */
[----:B------:R-:W-:Y:S01]  /*86990*/  LOP3.LUT P0, RZ, R16, 0x4, RZ, 0xc0, !PT ;  /* 0x0000000410ff7812 */ /* 0x000fe2000780c0ff */
[----:B------:R-:W4:Y:S01]  /*869a0*/  LDL.LU R149, [R1+0x490] ;  /* 0x0004900001957983 */ /* 0x000f220000300800 */
[----:B------:R-:W-:Y:S01]  /*869b0*/  LOP3.LUT R12, R12, 0xf7ffffff, RZ, 0xc0, !PT ;  /* 0xf7ffffff0c0c7812 */ /* 0x000fe200078ec0ff */
[----:B------:R-:W-:-:S02]  /*869c0*/  IMAD.WIDE R24, R147, 0x4, R8 ;  /* 0x0000000493187825 */ /* 0x000fc400078e0208 */
[----:B------:R-:W4:Y:S08]  /*869d0*/  LDL.LU R150, [R1+0x290] ;  /* 0x0002900001967983 */ /* 0x000f300000300800 */
[----:B------:R-:W-:Y:S02]  /*869e0*/  @P0 LOP3.LUT R12, R12, 0x8000000, RZ, 0xfc, !PT ;  /* 0x080000000c0c0812 */ /* 0x000fe400078efcff */
[----:B------:R-:W-:-:S13]  /*869f0*/  LOP3.LUT P0, RZ, R16, 0x2, RZ, 0xc0, !PT ;  /* 0x0000000210ff7812 */ /* 0x000fda000780c0ff */
[----:B------:R1:W-:Y:S01]  /*86a00*/  @P0 STG.E desc[UR60][R24.64], R145 ;  /* 0x0000009118000986 */ /* 0x0003e2000c10193c */
[----:B------:R-:W-:Y:S01]  /*86a10*/  LOP3.LUT P0, RZ, R12, 0x8000000, RZ, 0xc0, !PT ;  /* 0x080000000cff7812 */ /* 0x000fe2000780c0ff */
[----:B-1----:R-:W-:Y:S02]  /*86a20*/  IMAD.WIDE R24, R136, 0x4, R2 ;  /* 0x0000000488187825 */ /* 0x002fe400078e0202 */
[----:B------:R-:W4:Y:S10]  /*86a30*/  LDL.LU R145, [R1+0x90] ;  /* 0x0000900001917983 */ /* 0x000f340000300800 */
[----:B------:R1:W-:Y:S01]  /*86a40*/  @P0 STG.E desc[UR60][R24.64], R146 ;  /* 0x0000009218000986 */ /* 0x0003e2000c10193c */
[----:B------:R-:W-:-:S03]  /*86a50*/  LOP3.LUT P0, RZ, R12, 0x4000000, RZ, 0xc0, !PT ;  /* 0x040000000cff7812 */ /* 0x000fc6000780c0ff */
[----:B-1----:R-:W4:Y:S04]  /*86a60*/  LDL.LU R146, [R1+0xef4] ;  /* 0x000ef40001927983 */ /* 0x002f280000300800 */
[----:B------:R-:W4:Y:S01]  /*86a70*/  LDL.LU R147, [R1+0x111c] ;  /* 0x00111c0001937983 */ /* 0x000f220000300800 */
[----:B------:R-:W-:-:S05]  /*86a80*/  IMAD.WIDE R24, R136, 0x4, R4 ;  /* 0x0000000488187825 */ /* 0x000fca00078e0204 */
[----:B---3--:R1:W-:Y:S04]  /*86a90*/  @P0 STG.E desc[UR60][R24.64], R144 ;  /* 0x0000009018000986 */ /* 0x0083e8000c10193c */
[----:B-1----:R-:W3:Y:S01]  /*86aa0*/  LDL.LU R144, [R1+0xc84] ;  /* 0x000c840001907983 */ /* 0x002ee20000300800 */
[----:B------:R-:W-:Y:S01]  /*86ab0*/  LOP3.LUT P0, RZ, R12, 0x2000000, RZ, 0xc0, !PT ;  /* 0x020000000cff7812 */ /* 0x000fe2000780c0ff */
[----:B------:R-:W-:-:S12]  /*86ac0*/  IMAD.WIDE R24, R136, 0x4, R6 ;  /* 0x0000000488187825 */ /* 0x000fd800078e0206 */
[----:B------:R1:W-:Y:S01]  /*86ad0*/  @P0 STG.E desc[UR60][R24.64], R27 ;  /* 0x0000001b18000986 */ /* 0x0003e2000c10193c */
[----:B------:R-:W-:Y:S01]  /*86ae0*/  LOP3.LUT P0, RZ, R12, 0x1000000, RZ, 0xc0, !PT ;  /* 0x010000000cff7812 */ /* 0x000fe2000780c0ff */
[----:B-1----:R-:W-:-:S12]  /*86af0*/  IMAD.WIDE R24, R136, 0x4, R8 ;  /* 0x0000000488187825 */ /* 0x002fd800078e0208 */
[----:B------:R1:W-:Y:S01]  /*86b00*/  @P0 STG.E desc[UR60][R24.64], R252 ;  /* 0x000000fc18000986 */ /* 0x0003e2000c10193c */
[----:B------:R-:W-:Y:S01]  /*86b10*/  LOP3.LUT P0, RZ, R12, 0x800000, RZ, 0xc0, !PT ;  /* 0x008000000cff7812 */ /* 0x000fe2000780c0ff */
[C---:B-1----:R-:W-:Y:S01]  /*86b20*/  IMAD.WIDE R24, R139.reuse, 0x4, R2 ;  /* 0x000000048b187825 */ /* 0x042fe200078e0202 */
[----:B------:R-:W-:Y:S01]  /*86b30*/  LOP3.LUT P6, RZ, R16, 0x400, RZ, 0xc0, !PT ;  /* 0x0000040010ff7812 */ /* 0x000fe200078cc0ff */
[----:B------:R-:W3:Y:S10]  /*86b40*/  LDL.LU R252, [R1+0x1124] ;  /* 0x0011240001fc7983 */ /* 0x000ef40000300800 */
[----:B------:R1:W-:Y:S01]  /*86b50*/  @P0 STG.E desc[UR60][R24.64], R159 ;  /* 0x0000009f18000986 */ /* 0x0003e2000c10193c */
[----:B------:R-:W-:Y:S01]  /*86b60*/  LOP3.LUT P0, RZ, R12, 0x400000, RZ, 0xc0, !PT ;  /* 0x004000000cff7812 */ /* 0x000fe2000780c0ff */
[----:B-1----:R-:W-:-:S12]  /*86b70*/  IMAD.WIDE R24, R139, 0x4, R4 ;  /* 0x000000048b187825 */ /* 0x002fd800078e0204 */
[----:B------:R1:W-:Y:S01]  /*86b80*/  @P0 STG.E desc[UR60][R24.64], R137 ;  /* 0x0000008918000986 */ /* 0x0003e2000c10193c */
[----:B------:R-:W-:Y:S01]  /*86b90*/  LOP3.LUT P0, RZ, R12, 0x200000, RZ, 0xc0, !PT ;  /* 0x002000000cff7812 */ /* 0x000fe2000780c0ff */
[----:B-1----:R-:W-:-:S12]  /*86ba0*/  IMAD.WIDE R24, R139, 0x4, R6 ;  /* 0x000000048b187825 */ /* 0x002fd800078e0206 */
[----:B--2---:R1:W-:Y:S01]  /*86bb0*/  @P0 STG.E desc[UR60][R24.64], R138 ;  /* 0x0000008a18000986 */ /* 0x0043e2000c10193c */
[----:B------:R-:W-:Y:S02]  /*86bc0*/  LOP3.LUT P0, RZ, R12, 0x100000, RZ, 0xc0, !PT ;  /* 0x001000000cff7812 */ /* 0x000fe4000780c0ff */
[----:B------:R-:W-:Y:S01]  /*86bd0*/  LOP3.LUT P5, RZ, R16, 0x800, RZ, 0xc0, !PT ;  /* 0x0000080010ff7812 */ /* 0x000fe200078ac0ff */
[----:B-1----:R-:W-:-:S10]  /*86be0*/  IMAD.WIDE R24, R139, 0x4, R8 ;  /* 0x000000048b187825 */ /* 0x002fd400078e0208 */
[----:B----4-:R1:W-:Y:S02]  /*86bf0*/  @P0 STG.E desc[UR60][R24.64], R156 ;  /* 0x0000009c18000986 */ /* 0x0103e4000c10193c */
[----:B-1----:R-:W-:-:S05]  /*86c00*/  IMAD.WIDE R24, R148, 0x4, R2 ;  /* 0x0000000494187825 */ /* 0x002fca00078e0202 */
[----:B------:R1:W-:Y:S02]  /*86c10*/  @P6 STG.E desc[UR60][R24.64], R151 ;  /* 0x0000009718006986 */ /* 0x0003e4000c10193c */
[----:B-1----:R-:W-:-:S05]  /*86c20*/  IMAD.WIDE R24, R148, 0x4, R4 ;  /* 0x0000000494187825 */ /* 0x002fca00078e0204 */
[----:B------:R1:W-:Y:S04]  /*86c30*/  @P5 STG.E desc[UR60][R24.64], R149 ;  /* 0x0000009518005986 */ /* 0x0003e8000c10193c */
[----:B-1----:R-:W2:Y:S01]  /*86c40*/  LDL.LU R149, [R1+0xa94] ;  /* 0x000a940001957983 */ /* 0x002ea20000300800 */
[C---:B------:R-:W-:Y:S02]  /*86c50*/  LOP3.LUT P4, RZ, R16.reuse, 0x1000, RZ, 0xc0, !PT ;  /* 0x0000100010ff7812 */ /* 0x040fe4000788c0ff */
[----:B------:R-:W-:Y:S01]  /*86c60*/  LOP3.LUT P3, RZ, R16, 0x2000, RZ, 0xc0, !PT ;  /* 0x0000200010ff7812 */ /* 0x000fe2000786c0ff */
[----:B------:R-:W-:Y:S01]  /*86c70*/  IMAD.WIDE R24, R148, 0x4, R6 ;  /* 0x0000000494187825 */ /* 0x000fe200078e0206 */
[C---:B------:R-:W-:Y:S02]  /*86c80*/  LOP3.LUT P2, RZ, R16.reuse, 0x4000, RZ, 0xc0, !PT ;  /* 0x0000400010ff7812 */ /* 0x040fe4000784c0ff */
[----:B------:R-:W-:-:S07]  /*86c90*/  LOP3.LUT P1, RZ, R16, 0x8000, RZ, 0xc0, !PT ;  /* 0x0000800010ff7812 */ /* 0x000fce000782c0ff */
[----:B------:R1:W-:Y:S02]  /*86ca0*/  @P4 STG.E desc[UR60][R24.64], R150 ;  /* 0x0000009618004986 */ /* 0x0003e4000c10193c */
[----:B-1----:R-:W-:Y:S02]  /*86cb0*/  IMAD.WIDE R24, R148, 0x4, R8 ;  /* 0x0000000494187825 */ /* 0x002fe400078e0208 */
[----:B------:R-:W4:Y:S04]  /*86cc0*/  LDL.LU R150, [R1+0x884] ;  /* 0x0008840001967983 */ /* 0x000f280000300800 */
[----:B------:R1:W-:Y:S04]  /*86cd0*/  @P3 STG.E desc[UR60][R24.64], R145 ;  /* 0x0000009118003986 */ /* 0x0003e8000c10193c */
[----:B------:R-:W4:Y:S01]  /*86ce0*/  LDL.LU R148, [R1+0x694] ;  /* 0x0006940001947983 */ /* 0x000f220000300800 */
[----:B-1----:R-:W-:-:S03]  /*86cf0*/  IMAD.WIDE R24, R147, 0x4, R2 ;  /* 0x0000000493187825 */ /* 0x002fc600078e0202 */
[----:B------:R-:W4:Y:S04]  /*86d00*/  LDL.LU R145, [R1+0x494] ;  /* 0x0004940001917983 */ /* 0x000f280000300800 */
[----:B------:R1:W-:Y:S02]  /*86d10*/  @P2 STG.E desc[UR60][R24.64], R146 ;  /* 0x0000009218002986 */ /* 0x0003e4000c10193c */
[----:B-1----:R-:W-:Y:S02]  /*86d20*/  IMAD.WIDE R24, R147, 0x4, R4 ;  /* 0x0000000493187825 */ /* 0x002fe400078e0204 */
[----:B------:R-:W4:Y:S04]  /*86d30*/  LDL.LU R146, [R1+0x294] ;  /* 0x0002940001927983 */ /* 0x000f280000300800 */
[----:B---3--:R1:W-:Y:S04]  /*86d40*/  @P1 STG.E desc[UR60][R24.64], R144 ;  /* 0x0000009018001986 */ /* 0x0083e8000c10193c */
[----:B-1----:R-:W3:Y:S01]  /*86d50*/  LDL.LU R144, [R1+0x1120] ;  /* 0x0011200001907983 */ /* 0x002ee20000300800 */
[----:B------:R-:W-:-:S03]  /*86d60*/  LOP3.LUT P0, RZ, R16, 0x10000000, RZ, 0xc0, !PT ;  /* 0x1000000010ff7812 */ /* 0x000fc6000780c0ff */
[----:B------:R-:W3:Y:S01]  /*86d70*/  LDL.LU R10, [R1+0x94] ;  /* 0x00009400010a7983 */ /* 0x000ee20000300800 */
[----:B------:R-:W-:-:S03]  /*86d80*/  LOP3.LUT R12, R12, 0xffffefff, RZ, 0xc0, !PT ;  /* 0xffffefff0c0c7812 */ /* 0x000fc600078ec0ff */
[----:B------:R-:W3:Y:S04]  /*86d90*/  LDL.LU R26, [R1+0xef8] ;  /* 0x000ef800011a7983 */ /* 0x000ee80000300800 */
[----:B------:R-:W3:Y:S02]  /*86da0*/  LDL.LU R27, [R1+0xc88] ;  /* 0x000c8800011b7983 */ /* 0x000ee40000300800 */
[----:B------:R-:W-:Y:S02]  /*86db0*/  @P0 LOP3.LUT R12, R12, 0x1000, RZ, 0xfc, !PT ;  /* 0x000010000c0c0812 */ /* 0x000fe400078efcff */
[----:B------:R-:W-:Y:S01]  /*86dc0*/  LOP3.LUT P0, RZ, R16, 0x8000000, RZ, 0xc0, !PT ;  /* 0x0800000010ff7812 */ /* 0x000fe2000780c0ff */
[----:B------:R-:W3:Y:S01]  /*86dd0*/  LDL.LU R136, [R1+0xa98] ;  /* 0x000a980001887983 */ /* 0x000ee20000300800 */
[----:B------:R-:W-:-:S02]  /*86de0*/  LOP3.LUT R12, R12, 0xffffdfff, RZ, 0xc0, !PT ;  /* 0xffffdfff0c0c7812 */ /* 0x000fc400078ec0ff */
[----:B------:R-:W-:Y:S01]  /*86df0*/  LOP3.LUT P4, RZ, R16, 0x10000, RZ, 0xc0, !PT ;  /* 0x0001000010ff7812 */ /* 0x000fe2000788c0ff */
[----:B------:R-:W-:Y:S01]  /*86e00*/  IMAD.WIDE R24, R147, 0x4, R6 ;  /* 0x0000000493187825 */ /* 0x000fe200078e0206 */
[----:B------:R-:W3:Y:S04]  /*86e10*/  LDL.LU R137, [R1+0x698] ;  /* 0x0006980001897983 */ /* 0x000ee80000300800 */
[----:B------:R-:W3:Y:S03]  /*86e20*/  LDL.LU R138, [R1+0x498] ;  /* 0x00049800018a7983 */ /* 0x000ee60000300800 */
[----:B------:R-:W-:Y:S01]  /*86e30*/  @P0 LOP3.LUT R12, R12, 0x2000, RZ, 0xfc, !PT ;  /* 0x000020000c0c0812 */ /* 0x000fe200078efcff */
[----:B------:R-:W3:Y:S01]  /*86e40*/  LDL.LU R139, [R1+0x298] ;  /* 0x00029800018b7983 */ /* 0x000ee20000300800 */
[----:B------:R-:W-:-:S02]  /*86e50*/  LOP3.LUT P0, RZ, R16, 0x4000000, RZ, 0xc0, !PT ;  /* 0x0400000010ff7812 */ /* 0x000fc4000780c0ff */
[----:B------:R-:W-:Y:S01]  /*86e60*/  LOP3.LUT R12, R12, 0xffffbfff, RZ, 0xc0, !PT ;  /* 0xffffbfff0c0c7812 */ /* 0x000fe200078ec0ff */
[----:B------:R-:W3:Y:S04]  /*86e70*/  LDL.LU R156, [R1+0x1128] ;  /* 0x00112800019c7983 */ /* 0x000ee80000300800 */
[----:B------:R-:W3:Y:S06]  /*86e80*/  LDL.LU R151, [R1+0x98] ;  /* 0x0000980001977983 */ /* 0x000eec0000300800 */
        /* <DEDUP_REMOVED lines=11> */
[----:B--2---:R1:W-:Y:S02]  /*86f40*/  @P4 STG.E desc[UR60][R24.64], R149 ;  /* 0x0000009518004986 */ /* 0x0043e4000c10193c */
[----:B-1----:R-:W-:Y:S02]  /*86f50*/  IMAD.WIDE R24, R147, 0x4, R8 ;  /* 0x0000000493187825 */ /* 0x002fe400078e0208 */
[----:B------:R-:W2:Y:S04]  /*86f60*/  LDL.LU R147, [R1+0x112c] ;  /* 0x00112c0001937983 */ /* 0x000ea80000300800 */
[----:B------:R-:W2:Y:S01]  /*86f70*/  LDL.LU R159, [R1+0x888] ;  /* 0x00088800019f7983 */ /* 0x000ea20000300800 */
[----:B------:R-:W-:-:S02]  /*86f80*/  LOP3.LUT R12, R12, 0xfffbffff, RZ, 0xc0, !PT ;  /* 0xfffbffff0c0c7812 */ /* 0x000fc400078ec0ff */
[----:B------:R-:W-:Y:S01]  /*86f90*/  LOP3.LUT P3, RZ, R16, 0x20000, RZ, 0xc0, !PT ;  /* 0x0002000010ff7812 */ /* 0x000fe2000786c0ff */
[----:B------:R-:W2:Y:S01]  /*86fa0*/  LDL.LU R149, [R1+0xefc] ;  /* 0x000efc0001957983 */ /* 0x000ea20000300800 */
[----:B------:R-:W-:Y:S02]  /*86fb0*/  @P0 LOP3.LUT R12, R12, 0x40000, RZ, 0xfc, !PT ;  /* 0x000400000c0c0812 */ /* 0x000fe400078efcff */
[C---:B------:R-:W-:Y:S02]  /*86fc0*/  LOP3.LUT P0, RZ, R16.reuse, 0x200000, RZ, 0xc0, !PT ;  /* 0x0020000010ff7812 */ /* 0x040fe4000780c0ff */
[C---:B------:R-:W-:Y:S02]  /*86fd0*/  LOP3.LUT P2, RZ, R16.reuse, 0x40000, RZ, 0xc0, !PT ;  /* 0x0004000010ff7812 */ /* 0x040fe4000784c0ff */
[----:B------:R-:W-:Y:S02]  /*86fe0*/  LOP3.LUT P1, RZ, R16, 0x80000, RZ, 0xc0, !PT ;  /* 0x0008000010ff7812 */ /* 0x000fe4000782c0ff */
[----:B------:R-:W-:-:S03]  /*86ff0*/  LOP3.LUT R12, R12, 0xfff7ffff, RZ, 0xc0, !PT ;  /* 0xfff7ffff0c0c7812 */ /* 0x000fc600078ec0ff */
[----:B----4-:R1:W-:Y:S04]  /*87000*/  @P3 STG.E desc[UR60][R24.64], R150 ;  /* 0x0000009618003986 */ /* 0x0103e8000c10193c */
[----:B------:R-:W-:Y:S02]  /*87010*/  @P0 LOP3.LUT R12, R12, 0x80000, RZ, 0xfc, !PT ;  /* 0x000800000c0c0812 */ /* 0x000fe400078efcff */
[----:B------:R-:W-:Y:S01]  /*87020*/  LOP3.LUT P0, RZ, R16, 0x100000, RZ, 0xc0, !PT ;  /* 0x0010000010ff7812 */ /* 0x000fe2000780c0ff */
[----:B-1----:R-:W4:Y:S01]  /*87030*/  LDL.LU R150, [R1+0xc8c] ;  /* 0x000c8c0001967983 */ /* 0x002f220000300800 */
[----:B---3--:R-:W-:-:S05]  /*87040*/  IMAD.WIDE R24, R144, 0x4, R2 ;  /* 0x0000000490187825 */ /* 0x008fca00078e0202 */
[----:B------:R1:W-:Y:S02]  /*87050*/  @P2 STG.E desc[UR60][R24.64], R148 ;  /* 0x0000009418002986 */ /* 0x0003e4000c10193c */
[C---:B-1----:R-:W-:Y:S02]  /*87060*/  IMAD.WIDE R24, R144.reuse, 0x4, R4 ;  /* 0x0000000490187825 */ /* 0x042fe400078e0204 */
[----:B------:R-:W3:Y:S04]  /*87070*/  LDL.LU R148, [R1+0xa9c] ;  /* 0x000a9c0001947983 */ /* 0x000ee80000300800 */
[----:B------:R1:W-:Y:S02]  /*87080*/  @P1 STG.E desc[UR60][R24.64], R145 ;  /* 0x0000009118001986 */ /* 0x0003e4000c10193c */
[----:B-1----:R-:W-:-:S05]  /*87090*/  IMAD.WIDE R24, R144, 0x4, R6 ;  /* 0x0000000490187825 */ /* 0x002fca00078e0206 */
[----:B------:R1:W-:Y:S02]  /*870a0*/  @P0 STG.E desc[UR60][R24.64], R146 ;  /* 0x0000009218000986 */ /* 0x0003e4000c10193c */
[----:B-1----:R-:W-:Y:S02]  /*870b0*/  IMAD.WIDE R24, R144, 0x4, R8 ;  /* 0x0000000490187825 */ /* 0x002fe400078e0208 */
[----:B------:R-:W3:Y:S04]  /*870c0*/  LDL.LU R146, [R1+0x88c] ;  /* 0x00088c0001927983 */ /* 0x000ee80000300800 */
[----:B------:R-:W3:Y:S04]  /*870d0*/  LDL.LU R144, [R1+0x69c] ;  /* 0x00069c0001907983 */ /* 0x000ee80000300800 */
[----:B------:R-:W3:Y:S01]  /*870e0*/  LDL.LU R145, [R1+0x1130] ;  /* 0x0011300001917983 */ /* 0x000ee20000300800 */
        /* <DEDUP_REMOVED lines=13> */
[----:B--2---:R1:W-:Y:S01]  /*871c0*/  @P0 STG.E desc[UR60][R24.64], R159 ;  /* 0x0000009f18000986 */ /* 0x0043e2000c10193c */
        /* <DEDUP_REMOVED lines=22> */
[----:B---3--:R1:W-:Y:S04]  /*87330*/  @P3 STG.E desc[UR60][R24.64], R148 ;  /* 0x0000009418003986 */ /* 0x0083e8000c10193c */
[----:B-1----:R-:W2:Y:S01]  /*87340*/  LDL.LU R148, [R1+0x49c] ;  /* 0x00049c0001947983 */ /* 0x002ea20000300800 */
[----:B------:R-:W-:-:S03]  /*87350*/  IMAD.WIDE R24, R147, 0x4, R8 ;  /* 0x0000000493187825 */ /* 0x000fc600078e0208 */
[----:B------:R-:W3:Y:S04]  /*87360*/  LDL.LU R147, [R1+0x29c] ;  /* 0x00029c0001937983 */ /* 0x000ee80000300800 */
[----:B------:R1:W-:Y:S02]  /*87370*/  @P2 STG.E desc[UR60][R24.64], R146 ;  /* 0x0000009218002986 */ /* 0x0003e4000c10193c */
[----:B-1----:R-:W-:Y:S02]  /*87380*/  IMAD.WIDE R24, R145, 0x4, R2 ;  /* 0x0000000491187825 */ /* 0x002fe400078e0202 */
[----:B------:R-:W4:Y:S04]  /*87390*/  LDL.LU R146, [R1+0x9c] ;  /* 0x00009c0001927983 */ /* 0x000f280000300800 */
[----:B------:R-:W4:Y:S04]  /*873a0*/  LDL.LU R15, [R1+0xf00] ;  /* 0x000f0000010f7983 */ /* 0x000f280000300800 */
[----:B------:R1:W-:Y:S04]  /*873b0*/  @P1 STG.E desc[UR60][R24.64], R144 ;  /* 0x0000009018001986 */ /* 0x0003e8000c10193c */
[----:B------:R-:W4:Y:S04]  /*873c0*/  LDL.LU R10, [R1+0xc90] ;  /* 0x000c9000010a7983 */ /* 0x000f280000300800 */
[----:B-1----:R-:W4:Y:S04]  /*873d0*/  LDL.LU R144, [R1+0x1134] ;  /* 0x0011340001907983 */ /* 0x002f280000300800 */
[----:B------:R-:W4:Y:S01]  /*873e0*/  LDL.LU R26, [R1+0xaa0] ;  /* 0x000aa000011a7983 */ /* 0x000f220000300800 */
[----:B------:R-:W-:-:S02]  /*873f0*/  LOP3.LUT P0, RZ, R17, 0x8000, RZ, 0xc0, !PT ;  /* 0x0000800011ff7812 */ /* 0x000fc4000780c0ff */
[----:B------:R-:W-:Y:S01]  /*87400*/  LOP3.LUT R12, R12, 0xffffffef, RZ, 0xc0, !PT ;  /* 0xffffffef0c0c7812 */ /* 0x000fe200078ec0ff */
[----:B------:R-:W4:Y:S04]  /*87410*/  LDL.LU R27, [R1+0x890] ;  /* 0x00089000011b7983 */ /* 0x000f280000300800 */
[----:B------:R-:W4:Y:S04]  /*87420*/  LDL.LU R137, [R1+0x1138] ;  /* 0x0011380001897983 */ /* 0x000f280000300800 */
[----:B------:R-:W4:Y:S02]  /*87430*/  LDL.LU R136, [R1+0x6a0] ;  /* 0x0006a00001887983 */ /* 0x000f240000300800 */
[----:B------:R-:W-:-:S02]  /*87440*/  @P0 LOP3.LUT R12, R12, 0x10, RZ, 0xfc, !PT ;  /* 0x000000100c0c0812 */ /* 0x000fc400078efcff */
[----:B------:R-:W-:Y:S01]  /*87450*/  LOP3.LUT P0, RZ, R17, 0x4000, RZ, 0xc0, !PT ;  /* 0x0000400011ff7812 */ /* 0x000fe2000780c0ff */
[----:B------:R-:W4:Y:S01]  /*87460*/  LDL.LU R252, [R1+0x4a0] ;  /* 0x0004a00001fc7983 */ /* 0x000f220000300800 */
[----:B------:R-:W-:-:S03]  /*87470*/  LOP3.LUT R12, R12, 0xffffffdf, RZ, 0xc0, !PT ;  /* 0xffffffdf0c0c7812 */ /* 0x000fc600078ec0ff */
[----:B------:R-:W4:Y:S04]  /*87480*/  LDL.LU R159, [R1+0x2a0] ;  /* 0x0002a000019f7983 */ /* 0x000f280000300800 */
[----:B------:R-:W4:Y:S04]  /*87490*/  LDL.LU R138, [R1+0xa0] ;  /* 0x0000a000018a7983 */ /* 0x000f280000300800 */
[----:B------:R-:W-:Y:S01]  /*874a0*/  @P0 LOP3.LUT R12, R12, 0x20, RZ, 0xfc, !PT ;  /* 0x000000200c0c0812 */ /* 0x000fe200078efcff */
[----:B------:R-:W4:Y:S01]  /*874b0*/  LDL.LU R139, [R1+0xf04] ;  /* 0x000f0400018b7983 */ /* 0x000f220000300800 */
[----:B------:R-:W-:-:S02]  /*874c0*/  LOP3.LUT P0, RZ, R17, 0x2000, RZ, 0xc0, !PT ;  /* 0x0000200011ff7812 */ /* 0x000fc4000780c0ff */
[----:B------:R-:W-:Y:S01]  /*874d0*/  LOP3.LUT R12, R12, 0xffffffbf, RZ, 0xc0, !PT ;  /* 0xffffffbf0c0c7812 */ /* 0x000fe200078ec0ff */
[----:B------:R-:W4:Y:S01]  /*874e0*/  LDL.LU R156, [R1+0xc94] ;  /* 0x000c9400019c7983 */ /* 0x000f220000300800 */
[----:B------:R-:W-:-:S03]  /*874f0*/  LOP3.LUT P4, RZ, R17, 0x8, RZ, 0xc0, !PT ;  /* 0x0000000811ff7812 */ /* 0x000fc6000788c0ff */
[----:B------:R-:W4:Y:S04]  /*87500*/  LDL.LU R151, [R1+0xaa4] ;  /* 0x000aa40001977983 */ /* 0x000f280000300800 */
[----:B------:R-:W4:Y:S02]  /*87510*/  LDL.LU R149, [R1+0x113c] ;  /* 0x00113c0001957983 */ /* 0x000f240000300800 */
[----:B------:R-:W-:Y:S02]  /*87520*/  @P0 LOP3.LUT R12, R12, 0x40, RZ, 0xfc, !PT ;  /* 0x000000400c0c0812 */ /* 0x000fe400078efcff */
[C---:B------:R-:W-:Y:S02]  /*87530*/  LOP3.LUT P0, RZ, R17.reuse, 0x1000, RZ, 0xc0, !PT ;  /* 0x0000100011ff7812 */ /* 0x040fe4000780c0ff */
[----:B------:R-:W-:Y:S01]  /*87540*/  LOP3.LUT P3, RZ, R17, 0x10, RZ, 0xc0, !PT ;  /* 0x0000001011ff7812 */ /* 0x000fe2000786c0ff */
[----:B------:R-:W-:Y:S01]  /*87550*/  IMAD.WIDE R24, R145, 0x4, R4 ;  /* 0x0000000491187825 */ /* 0x000fe200078e0204 */
[----:B------:R-:W-:Y:S01]  /*87560*/  LOP3.LUT R12, R12, 0xffffff7f, RZ, 0xc0, !PT ;  /* 0xffffff7f0c0c7812 */ /* 0x000fe200078ec0ff */
[----:B------:R-:W4:Y:S08]  /*87570*/  LDL.LU R150, [R1+0x894] ;  /* 0x0008940001967983 */ /* 0x000f300000300800 */
[----:B------:R-:W-:-:S02]  /*87580*/  @P0 LOP3.LUT R12, R12, 0x80, RZ, 0xfc, !PT ;  /* 0x000000800c0c0812 */ /* 0x000fc400078efcff */
        /* <DEDUP_REMOVED lines=10> */
[C---:B------:R-:W-:Y:S02]  /*87630*/  LOP3.LUT P0, RZ, R17.reuse, 0x100, RZ, 0xc0, !PT ;  /* 0x0000010011ff7812 */ /* 0x040fe4000780c0ff */
[----:B------:R-:W-:Y:S02]  /*87640*/  LOP3.LUT P1, RZ, R17, 0x40, RZ, 0xc0, !PT ;  /* 0x0000004011ff7812 */ /* 0x000fe4000782c0ff */
[----:B------:R-:W-:-:S09]  /*87650*/  LOP3.LUT R12, R12, 0xfffff7ff, RZ, 0xc0, !PT ;  /* 0xfffff7ff0c0c7812 */ /* 0x000fd200078ec0ff */
[----:B------:R-:W-:Y:S02]  /*87660*/  @P0 LOP3.LUT R12, R12, 0x800, RZ, 0xfc, !PT ;  /* 0x000008000c0c0812 */ /* 0x000fe400078efcff */
[----:B------:R-:W-:Y:S01]  /*87670*/  LOP3.LUT P0, RZ, R17, 0x80, RZ, 0xc0, !PT ;  /* 0x0000008011ff7812 */ /* 0x000fe2000780c0ff */
[----:B--2---:R1:W-:Y:S02]  /*87680*/  @P4 STG.E desc[UR60][R24.64], R148 ;  /* 0x0000009418004986 */ /* 0x0043e4000c10193c */
[C---:B-1----:R-:W-:Y:S02]  /*87690*/  IMAD.WIDE R24, R145.reuse, 0x4, R6 ;  /* 0x0000000491187825 */ /* 0x042fe400078e0206 */
[----:B------:R-:W2:Y:S04]  /*876a0*/  LDL.LU R148, [R1+0x6a4] ;  /* 0x0006a40001947983 */ /* 0x000ea80000300800 */
[----:B---3--:R1:W-:Y:S02]  /*876b0*/  @P3 STG.E desc[UR60][R24.64], R147 ;  /* 0x0000009318003986 */ /* 0x0083e4000c10193c */
[----:B-1----:R-:W-:-:S02]  /*876c0*/  IMAD.WIDE R24, R145, 0x4, R8 ;  /* 0x0000000491187825 */ /* 0x002fc400078e0208 */
[----:B------:R-:W3:Y:S04]  /*876d0*/  LDL.LU R147, [R1+0x4a4] ;  /* 0x0004a40001937983 */ /* 0x000ee80000300800 */
[----:B------:R-:W3:Y:S04]  /*876e0*/  LDL.LU R145, [R1+0x2a4] ;  /* 0x0002a40001917983 */ /* 0x000ee80000300800 */
[----:B----4-:R1:W-:Y:S04]  /*876f0*/  @P2 STG.E desc[UR60][R24.64], R146 ;  /* 0x0000009218002986 */ /* 0x0103e8000c10193c */
[----:B-1----:R-:W4:Y:S01]  /*87700*/  LDL.LU R146, [R1+0x1140] ;  /* 0x0011400001927983 */ /* 0x002f220000300800 */
[----:B------:R-:W-:-:S05]  /*87710*/  IMAD.WIDE R24, R144, 0x4, R2 ;  /* 0x0000000490187825 */ /* 0x000fca00078e0202 */
[----:B------:R1:W-:Y:S02]  /*87720*/  @P1 STG.E desc[UR60][R24.64], R15 ;  /* 0x0000000f18001986 */ /* 0x0003e4000c10193c */
[----:B-1----:R-:W-:-:S05]  /*87730*/  IMAD.WIDE R24, R144, 0x4, R4 ;  /* 0x0000000490187825 */ /* 0x002fca00078e0204 */
[----:B------:R1:W-:Y:S01]  /*87740*/  @P0 STG.E desc[UR60][R24.64], R10 ;  /* 0x0000000a18000986 */ /* 0x0003e2000c10193c */
[----:B------:R-:W-:Y:S01]  /*87750*/  LOP3.LUT P0, RZ, R12, 0x800, RZ, 0xc0, !PT ;  /* 0x000008000cff7812 */ /* 0x000fe2000780c0ff */
[----:B-1----:R-:W-:-:S12]  /*87760*/  IMAD.WIDE R24, R144, 0x4, R6 ;  /* 0x0000000490187825 */ /* 0x002fd800078e0206 */
[----:B------:R1:W-:Y:S02]  /*87770*/  @P0 STG.E desc[UR60][R24.64], R26 ;  /* 0x0000001a18000986 */ /* 0x0003e4000c10193c */
[----:B-1----:R-:W-:Y:S02]  /*87780*/  IMAD.WIDE R24, R144, 0x4, R8 ;  /* 0x0000000490187825 */ /* 0x002fe400078e0208 */
        /* <DEDUP_REMOVED lines=15> */
[C---:B------:R-:W-:Y:S01]  /*87880*/  LOP3.LUT P0, RZ, R12.reuse, 0x20, RZ, 0xc0, !PT ;  /* 0x000000200cff7812 */ /* 0x040fe2000780c0ff */
[----:B-1----:R-:W-:Y:S01]  /*87890*/  IMAD.WIDE R24, R149, 0x4, R2 ;  /* 0x0000000495187825 */ /* 0x002fe200078e0202 */
[----:B------:R-:W-:Y:S01]  /*878a0*/  LOP3.LUT P6, RZ, R17, 0x10000, RZ, 0xc0, !PT ;  /* 0x0001000011ff7812 */ /* 0x000fe200078cc0ff */
[----:B------:R-:W3:Y:S10]  /*878b0*/  LDL.LU R138, [R1+0x114c] ;  /* 0x00114c00018a7983 */ /* 0x000ef40000300800 */
        /* <DEDUP_REMOVED lines=10> */
[----:B------:R4:W-:Y:S01]  /*87960*/  @P5 STG.E desc[UR60][R24.64], R150 ;  /* 0x0000009618005986 */ /* 0x0009e2000c10193c */
[C---:B------:R-:W-:Y:S02]  /*87970*/  LOP3.LUT P2, RZ, R17.reuse, 0x100000, RZ, 0xc0, !PT ;  /* 0x0010000011ff7812 */ /* 0x040fe4000784c0ff */
[----:B------:R-:W-:Y:S01]  /*87980*/  LOP3.LUT P1, RZ, R17, 0x200000, RZ, 0xc0, !PT ;  /* 0x0020000011ff7812 */ /* 0x000fe2000782c0ff */
[----:B----4-:R-:W-:-:S05]  /*87990*/  IMAD.WIDE R24, R146, 0x4, R2 ;  /* 0x0000000492187825 */ /* 0x010fca00078e0202 */
[----:B--2---:R1:W-:Y:S02]  /*879a0*/  @P4 STG.E desc[UR60][R24.64], R148 ;  /* 0x0000009418004986 */ /* 0x0043e4000c10193c */
[----:B-1----:R-:W-:-:S05]  /*879b0*/  IMAD.WIDE R24, R146, 0x4, R4 ;  /* 0x0000000492187825 */ /* 0x002fca00078e0204 */
[----:B---3--:R1:W-:Y:S02]  /*879c0*/  @P3 STG.E desc[UR60][R24.64], R147 ;  /* 0x0000009318003986 */ /* 0x0083e4000c10193c */
[C---:B-1----:R-:W-:Y:S02]  /*879d0*/  IMAD.WIDE R24, R146.reuse, 0x4, R6 ;  /* 0x0000000492187825 */ /* 0x042fe400078e0206 */
[----:B------:R-:W2:Y:S04]  /*879e0*/  LDL.LU R147, [R1+0xf08] ;  /* 0x000f080001937983 */ /* 0x000ea80000300800 */
[----:B------:R1:W-:Y:S02]  /*879f0*/  @P2 STG.E desc[UR60][R24.64], R145 ;  /* 0x0000009118002986 */ /* 0x0003e4000c10193c */
[----:B-1----:R-:W-:-:S02]  /*87a00*/  IMAD.WIDE R24, R146, 0x4, R8 ;  /* 0x0000000492187825 */ /* 0x002fc400078e0208 */
[----:B------:R-:W3:Y:S04]  /*87a10*/  LDL.LU R145, [R1+0xc98] ;  /* 0x000c980001917983 */ /* 0x000ee80000300800 */
[----:B------:R-:W4:Y:S04]  /*87a20*/  LDL.LU R146, [R1+0xaa8] ;  /* 0x000aa80001927983 */ /* 0x000f280000300800 */
[----:B------:R1:W-:Y:S04]  /*87a30*/  @P1 STG.E desc[UR60][R24.64], R144 ;  /* 0x0000009018001986 */ /* 0x0003e8000c10193c */
[----:B-1----:R-:W2:Y:S04]  /*87a40*/  LDL.LU R144, [R1+0x1144] ;  /* 0x0011440001907983 */ /* 0x002ea80000300800 */
[----:B------:R-:W4:Y:S04]  /*87a50*/  LDL.LU R25, [R1+0x898] ;  /* 0x0008980001197983 */ /* 0x000f280000300800 */
[----:B------:R-:W4:Y:S01]  /*87a60*/  LDL.LU R15, [R1+0x6a8] ;  /* 0x0006a800010f7983 */ /* 0x000f220000300800 */
[----:B------:R-:W-:-:S03]  /*87a70*/  LOP3.LUT P0, RZ, R18, 0x4, RZ, 0xc0, !PT ;  /* 0x0000000412ff7812 */ /* 0x000fc6000780c0ff */
[----:B------:R-:W4:Y:S01]  /*87a80*/  LDL.LU R27, [R1+0x1148] ;  /* 0x00114800011b7983 */ /* 0x000f220000300800 */
[----:B------:R-:W-:-:S03]  /*87a90*/  LOP3.LUT R13, R13, 0xefffffff, RZ, 0xc0, !PT ;  /* 0xefffffff0d0d7812 */ /* 0x000fc600078ec0ff */
[----:B------:R-:W4:Y:S04]  /*87aa0*/  LDL.LU R10, [R1+0x4a8] ;  /* 0x0004a800010a7983 */ /* 0x000f280000300800 */
[----:B------:R-:W4:Y:S02]  /*87ab0*/  LDL.LU R26, [R1+0x2a8] ;  /* 0x0002a800011a7983 */ /* 0x000f240000300800 */
[----:B------:R-:W-:Y:S02]  /*87ac0*/  @P0 LOP3.LUT R13, R13, 0x10000000, RZ, 0xfc, !PT ;  /* 0x100000000d0d0812 */ /* 0x000fe400078efcff */
[----:B------:R-:W-:Y:S01]  /*87ad0*/  LOP3.LUT P0, RZ, R18, 0x2, RZ, 0xc0, !PT ;  /* 0x0000000212ff7812 */ /* 0x000fe2000780c0ff */
[----:B------:R-:W4:Y:S01]  /*87ae0*/  LDL.LU R136, [R1+0xa8] ;  /* 0x0000a80001887983 */ /* 0x000f220000300800 */
[----:B------:R-:W-:-:S03]  /*87af0*/  LOP3.LUT R13, R13, 0xdfffffff, RZ, 0xc0, !PT ;  /* 0xdfffffff0d0d7812 */ /* 0x000fc600078ec0ff */
[----:B------:R-:W4:Y:S01]  /*87b00*/  LDL.LU R252, [R1+0xf0c] ;  /* 0x000f0c0001fc7983 */ /* 0x000f220000300800 */
[----:B------:R-:W-:-:S03]  /*87b10*/  LOP3.LUT R12, R12, 0xfffffffe, RZ, 0xc0, !PT ;  /* 0xfffffffe0c0c7812 */ /* 0x000fc600078ec0ff */
[----:B------:R-:W4:Y:S04]  /*87b20*/  LDL.LU R159, [R1+0xc9c] ;  /* 0x000c9c00019f7983 */ /* 0x000f280000300800 */
[----:B------:R-:W-:Y:S01]  /*87b30*/  @P0 LOP3.LUT R13, R13, 0x20000000, RZ, 0xfc, !PT ;  /* 0x200000000d0d0812 */ /* 0x000fe200078efcff */
[----:B------:R-:W4:Y:S01]  /*87b40*/  LDL.LU R137, [R1+0xaac] ;  /* 0x000aac0001897983 */ /* 0x000f220000300800 */
[----:B------:R-:W-:Y:S02]  /*87b50*/  LOP3.LUT P0, RZ, R18, 0x1, RZ, 0xc0, !PT ;  /* 0x0000000112ff7812 */ /* 0x000fe4000780c0ff */
[----:B------:R-:W-:Y:S01]  /*87b60*/  LOP3.LUT R13, R13, 0xbfffffff, RZ, 0xc0, !PT ;  /* 0xbfffffff0d0d7812 */ /* 0x000fe200078ec0ff */
[----:B------:R-:W4:Y:S01]  /*87b70*/  LDL.LU R139, [R1+0x89c] ;  /* 0x00089c00018b7983 */ /* 0x000f220000300800 */
[----:B------:R-:W-:-:S03]  /*87b80*/  LOP3.LUT P4, RZ, R17, 0x400000, RZ, 0xc0, !PT ;  /* 0x0040000011ff7812 */ /* 0x000fc6000788c0ff */
[----:B------:R-:W4:Y:S04]  /*87b90*/  LDL.LU R156, [R1+0x6ac] ;  /* 0x0006ac00019c7983 */ /* 0x000f280000300800 */
[----:B------:R-:W4:Y:S02]  /*87ba0*/  LDL.LU R151, [R1+0x4ac] ;  /* 0x0004ac0001977983 */ /* 0x000f240000300800 */
[----:B------:R-:W-:Y:S02]  /*87bb0*/  @P0 LOP3.LUT R13, R13, 0x40000000, RZ, 0xfc, !PT ;  /* 0x400000000d0d0812 */ /* 0x000fe400078efcff */
[----:B------:R-:W-:Y:S01]  /*87bc0*/  LOP3.LUT P0, RZ, R17, 0x80000000, RZ, 0xc0, !PT ;  /* 0x8000000011ff7812 */ /* 0x000fe2000780c0ff */
[----:B------:R-:W4:Y:S01]  /*87bd0*/  LDL.LU R149, [R1+0x2ac] ;  /* 0x0002ac0001957983 */ /* 0x000f220000300800 */
[----:B------:R-:W-:-:S03]  /*87be0*/  LOP3.LUT R13, R13, 0x7fffffff, RZ, 0xc0, !PT ;  /* 0x7fffffff0d0d7812 */ /* 0x000fc600078ec0ff */
[----:B------:R-:W4:Y:S01]  /*87bf0*/  LDL.LU R150, [R1+0x1150] ;  /* 0x0011500001967983 */ /* 0x000f220000300800 */
[C---:B------:R-:W-:Y:S02]  /*87c00*/  LOP3.LUT P3, RZ, R17.reuse, 0x800000, RZ, 0xc0, !PT ;  /* 0x0080000011ff7812 */ /* 0x040fe4000786c0ff */
[----:B------:R-:W-:Y:S01]  /*87c10*/  LOP3.LUT P2, RZ, R17, 0x1000000, RZ, 0xc0, !PT ;  /* 0x0100000011ff7812 */ /* 0x000fe2000784c0ff */
[----:B------:R-:W4:Y:S04]  /*87c20*/  LDL.LU R148, [R1+0xac] ;  /* 0x0000ac0001947983 */ /* 0x000f280000300800 */
[----:B------:R-:W-:Y:S02]  /*87c30*/  @P0 LOP3.LUT R13, R13, 0x80000000, RZ, 0xfc, !PT ;  /* 0x800000000d0d0812 */ /* 0x000fe400078efcff */
[----:B------:R-:W-:-:S13]  /*87c40*/  LOP3.LUT P0, RZ, R17, 0x40000000, RZ, 0xc0, !PT ;  /* 0x4000000011ff7812 */ /* 0x000fda000780c0ff */
        /* <DEDUP_REMOVED lines=11> */
[----:B------:R-:W-:Y:S01]  /*87d00*/  LOP3.LUT P0, RZ, R17, 0x4000000, RZ, 0xc0, !PT ;  /* 0x0400000011ff7812 */ /* 0x000fe2000780c0ff */
[----:B--2---:R-:W-:-:S05]  /*87d10*/  IMAD.WIDE R16, R144, 0x4, R2 ;  /* 0x0000000490107825 */ /* 0x004fca00078e0202 */
[----:B------:R1:W-:Y:S02]  /*87d20*/  @P4 STG.E desc[UR60][R16.64], R147 ;  /* 0x0000009310004986 */ /* 0x0003e4000c10193c */
[----:B-1----:R-:W-:-:S05]  /*87d30*/  IMAD.WIDE R16, R144, 0x4, R4 ;  /* 0x0000000490107825 */ /* 0x002fca00078e0204 */
[----:B---3--:R1:W-:Y:S02]  /*87d40*/  @P3 STG.E desc[UR60][R16.64], R145 ;  /* 0x0000009110003986 */ /* 0x0083e4000c10193c */
[C---:B-1----:R-:W-:Y:S02]  /*87d50*/  IMAD.WIDE R16, R144.reuse, 0x4, R6 ;  /* 0x0000000490107825 */ /* 0x042fe400078e0206 */
[----:B------:R-:W2:Y:S04]  /*87d60*/  LDL.LU R145, [R1+0xf10] ;  /* 0x000f100001917983 */ /* 0x000ea80000300800 */
[----:B----4-:R1:W-:Y:S02]  /*87d70*/  @P2 STG.E desc[UR60][R16.64], R146 ;  /* 0x0000009210002986 */ /* 0x0103e4000c10193c */
[----:B-1----:R-:W-:-:S02]  /*87d80*/  IMAD.WIDE R16, R144, 0x4, R8 ;  /* 0x0000000490107825 */ /* 0x002fc400078e0208 */
[----:B------:R-:W3:Y:S04]  /*87d90*/  LDL.LU R146, [R1+0xca0] ;  /* 0x000ca00001927983 */ /* 0x000ee80000300800 */
[----:B------:R-:W4:Y:S04]  /*87da0*/  LDL.LU R144, [R1+0xab0] ;  /* 0x000ab00001907983 */ /* 0x000f280000300800 */
[----:B------:R-:W2:Y:S04]  /*87db0*/  LDL.LU R147, [R1+0x1154] ;  /* 0x0011540001937983 */ /* 0x000ea80000300800 */
[----:B------:R1:W-:Y:S02]  /*87dc0*/  @P1 STG.E desc[UR60][R16.64], R25 ;  /* 0x0000001910001986 */ /* 0x0003e4000c10193c */
[----:B-1----:R-:W-:-:S05]  /*87dd0*/  IMAD.WIDE R16, R27, 0x4, R2 ;  /* 0x000000041b107825 */ /* 0x002fca00078e0202 */
        /* <DEDUP_REMOVED lines=36> */
[----:B------:R-:W4:Y:S04]  /*88020*/  LDL.LU R150, [R1+0x8a0] ;  /* 0x0008a00001967983 */ /* 0x000f280000300800 */
[----:B------:R1:W-:Y:S04]  /*88030*/  @P4 STG.E desc[UR60][R16.64], R148 ;  /* 0x0000009410004986 */ /* 0x0003e8000c10193c */
[----:B-1----:R-:W4:Y:S01]  /*88040*/  LDL.LU R148, [R1+0x6b0] ;  /* 0x0006b00001947983 */ /* 0x002f220000300800 */
[----:B--2---:R-:W-:-:S05]  /*88050*/  IMAD.WIDE R16, R147, 0x4, R2 ;  /* 0x0000000493107825 */ /* 0x004fca00078e0202 */
[----:B------:R1:W-:Y:S02]  /*88060*/  @P3 STG.E desc[UR60][R16.64], R145 ;  /* 0x0000009110003986 */ /* 0x0003e4000c10193c */
[C---:B-1----:R-:W-:Y:S02]  /*88070*/  IMAD.WIDE R16, R147.reuse, 0x4, R4 ;  /* 0x0000000493107825 */ /* 0x042fe400078e0204 */
[----:B------:R-:W2:Y:S04]  /*88080*/  LDL.LU R145, [R1+0x4b0] ;  /* 0x0004b00001917983 */ /* 0x000ea80000300800 */
[----:B---3--:R1:W-:Y:S02]  /*88090*/  @P2 STG.E desc[UR60][R16.64], R146 ;  /* 0x0000009210002986 */ /* 0x0083e4000c10193c */
[----:B-1----:R-:W-:-:S02]  /*880a0*/  IMAD.WIDE R16, R147, 0x4, R6 ;  /* 0x0000000493107825 */ /* 0x002fc400078e0206 */
[----:B------:R-:W3:Y:S04]  /*880b0*/  LDL.LU R146, [R1+0x2b0] ;  /* 0x0002b00001927983 */ /* 0x000ee80000300800 */
[----:B----4-:R1:W-:Y:S04]  /*880c0*/  @P1 STG.E desc[UR60][R16.64], R144 ;  /* 0x0000009010001986 */ /* 0x0103e8000c10193c */
[----:B-1----:R-:W4:Y:S04]  /*880d0*/  LDL.LU R144, [R1+0x1158] ;  /* 0x0011580001907983 */ /* 0x002f280000300800 */
[----:B------:R-:W3:Y:S01]  /*880e0*/  LDL.LU R15, [R1+0xb0] ;  /* 0x0000b000010f7983 */ /* 0x000ee20000300800 */
[----:B------:R-:W-:-:S03]  /*880f0*/  IMAD.WIDE R16, R147, 0x4, R8 ;  /* 0x0000000493107825 */ /* 0x000fc600078e0208 */
[----:B------:R-:W3:Y:S04]  /*88100*/  LDL.LU R136, [R1+0x115c] ;  /* 0x00115c0001887983 */ /* 0x000ee80000300800 */
        /* <DEDUP_REMOVED lines=8> */
[----:B------:R-:W3:Y:S01]  /*88190*/  LDL.LU R138, [R1+0x2b4] ;  /* 0x0002b400018a7983 */ /* 0x000ee20000300800 */
[----:B------:R-:W-:-:S02]  /*881a0*/  LOP3.LUT P4, RZ, R18, 0x200, RZ, 0xc0, !PT ;  /* 0x0000020012ff7812 */ /* 0x000fc4000788c0ff */
[C---:B------:R-:W-:Y:S01]  /*881b0*/  LOP3.LUT P3, RZ, R18.reuse, 0x400, RZ, 0xc0, !PT ;  /* 0x0000040012ff7812 */ /* 0x040fe2000786c0ff */
[----:B------:R-:W3:Y:S01]  /*881c0*/  LDL.LU R156, [R1+0xb4] ;  /* 0x0000b400019c7983 */ /* 0x000ee20000300800 */
[----:B------:R-:W-:-:S03]  /*881d0*/  LOP3.LUT P2, RZ, R18, 0x800, RZ, 0xc0, !PT ;  /* 0x0000080012ff7812 */ /* 0x000fc6000784c0ff */
[----:B------:R-:W3:Y:S01]  /*881e0*/  LDL.LU R149, [R1+0xf18] ;  /* 0x000f180001957983 */ /* 0x000ee20000300800 */
[C---:B------:R-:W-:Y:S02]  /*881f0*/  LOP3.LUT P1, RZ, R18.reuse, 0x1000, RZ, 0xc0, !PT ;  /* 0x0000100012ff7812 */ /* 0x040fe4000782c0ff */
[----:B------:R-:W-:Y:S02]  /*88200*/  LOP3.LUT P0, RZ, R18, 0x200000, RZ, 0xc0, !PT ;  /* 0x0020000012ff7812 */ /* 0x000fe4000780c0ff */
[----:B------:R-:W-:-:S11]  /*88210*/  LOP3.LUT R13, R13, 0xffefffff, RZ, 0xc0, !PT ;  /* 0xffefffff0d0d7812 */ /* 0x000fd600078ec0ff */
[----:B------:R-:W-:Y:S02]  /*88220*/  @P0 LOP3.LUT R13, R13, 0x100000, RZ, 0xfc, !PT ;  /* 0x001000000d0d0812 */ /* 0x000fe400078efcff */
[----:B------:R-:W-:Y:S02]  /*88230*/  LOP3.LUT P0, RZ, R18, 0x100000, RZ, 0xc0, !PT ;  /* 0x0010000012ff7812 */ /* 0x000fe4000780c0ff */
[----:B------:R-:W-:Y:S01]  /*88240*/  LOP3.LUT R13, R13, 0xffdfffff, RZ, 0xc0, !PT ;  /* 0xffdfffff0d0d7812 */ /* 0x000fe200078ec0ff */
[----:B------:R1:W-:Y:S04]  /*88250*/  @P4 STG.E desc[UR60][R16.64], R150 ;  /* 0x0000009610004986 */ /* 0x0003e8000c10193c */
[----:B-1----:R-:W3:Y:S06]  /*88260*/  LDL.LU R150, [R1+0xca8] ;  /* 0x000ca80001967983 */ /* 0x002eec0000300800 */
[----:B------:R-:W-:-:S02]  /*88270*/  @P0 LOP3.LUT R13, R13, 0x200000, RZ, 0xfc, !PT ;  /* 0x002000000d0d0812 */ /* 0x000fc400078efcff */
[----:B------:R-:W-:Y:S02]  /*88280*/  LOP3.LUT P0, RZ, R18, 0x80000, RZ, 0xc0, !PT ;  /* 0x0008000012ff7812 */ /* 0x000fe4000780c0ff */
[----:B------:R-:W-:-:S11]  /*88290*/  LOP3.LUT R13, R13, 0xffbfffff, RZ, 0xc0, !PT ;  /* 0xffbfffff0d0d7812 */ /* 0x000fd600078ec0ff */
[----:B------:R-:W-:Y:S02]  /*882a0*/  @P0 LOP3.LUT R13, R13, 0x400000, RZ, 0xfc, !PT ;  /* 0x004000000d0d0812 */ /* 0x000fe400078efcff */
[----:B------:R-:W-:Y:S02]  /*882b0*/  LOP3.LUT P0, RZ, R18, 0x40000, RZ, 0xc0, !PT ;  /* 0x0004000012ff7812 */ /* 0x000fe4000780c0ff */
[----:B------:R-:W-:Y:S01]  /*882c0*/  LOP3.LUT R13, R13, 0xff7fffff, RZ, 0xc0, !PT ;  /* 0xff7fffff0d0d7812 */ /* 0x000fe200078ec0ff */
[----:B----4-:R-:W-:-:S05]  /*882d0*/  IMAD.WIDE R16, R144, 0x4, R2 ;  /* 0x0000000490107825 */ /* 0x010fca00078e0202 */
[----:B------:R1:W-:Y:S02]  /*882e0*/  @P3 STG.E desc[UR60][R16.64], R148 ;  /* 0x0000009410003986 */ /* 0x0003e4000c10193c */
[C---:B-1----:R-:W-:Y:S02]  /*882f0*/  IMAD.WIDE R16, R144.reuse, 0x4, R4 ;  /* 0x0000000490107825 */ /* 0x042fe400078e0204 */
[----:B------:R-:W4:Y:S04]  /*88300*/  LDL.LU R148, [R1+0xab8] ;  /* 0x000ab80001947983 */ /* 0x000f280000300800 */
[----:B--2---:R1:W-:Y:S02]  /*88310*/  @P2 STG.E desc[UR60][R16.64], R145 ;  /* 0x0000009110002986 */ /* 0x0043e4000c10193c */
[----:B-1----:R-:W-:-:S02]  /*88320*/  IMAD.WIDE R16, R144, 0x4, R6 ;  /* 0x0000000490107825 */ /* 0x002fc400078e0206 */
[----:B------:R-:W2:Y:S04]  /*88330*/  LDL.LU R145, [R1+0x8a8] ;  /* 0x0008a80001917983 */ /* 0x000ea80000300800 */
[----:B---3--:R1:W-:Y:S02]  /*88340*/  @P1 STG.E desc[UR60][R16.64], R146 ;  /* 0x0000009210001986 */ /* 0x0083e4000c10193c */
[----:B-1----:R-:W-:Y:S02]  /*88350*/  IMAD.WIDE R16, R144, 0x4, R8 ;  /* 0x0000000490107825 */ /* 0x002fe400078e0208 */
[----:B------:R-:W3:Y:S04]  /*88360*/  LDL.LU R146, [R1+0x6b8] ;  /* 0x0006b80001927983 */ /* 0x000ee80000300800 */
[----:B------:R-:W3:Y:S04]  /*88370*/  LDL.LU R144, [R1+0x4b8] ;  /* 0x0004b80001907983 */ /* 0x000ee80000300800 */
[----:B------:R-:W3:Y:S01]  /*88380*/  LDL.LU R151, [R1+0x1168] ;  /* 0x0011680001977983 */ /* 0x000ee20000300800 */
        /* <DEDUP_REMOVED lines=53> */
[----:B--2---:R3:W-:Y:S02]  /*886e0*/  @P3 STG.E desc[UR60][R16.64], R145 ;  /* 0x0000009110003986 */ /* 0x0047e4000c10193c */
[----:B---3--:R-:W-:-:S05]  /*886f0*/  IMAD.WIDE R16, R151, 0x4, R2 ;  /* 0x0000000497107825 */ /* 0x008fca00078e0202 */
[----:B------:R1:W-:Y:S02]  /*88700*/  @P2 STG.E desc[UR60][R16.64], R146 ;  /* 0x0000009210002986 */ /* 0x0003e4000c10193c */
[----:B-1----:R-:W-:-:S05]  /*88710*/  IMAD.WIDE R16, R151, 0x4, R4 ;  /* 0x0000000497107825 */ /* 0x002fca00078e0204 */
[----:B------:R1:W-:Y:S04]  /*88720*/  @P1 STG.E desc[UR60][R16.64], R144 ;  /* 0x0000009010001986 */ /* 0x0003e8000c10193c */
        /* <DEDUP_REMOVED lines=24> */
[----:B------:R-:W2:Y:S04]  /*888b0*/  LDL.LU R27, [R1+0x4bc] ;  /* 0x0004bc00011b7983 */ /* 0x000ea80000300800 */
[----:B------:R-:W2:Y:S01]  /*888c0*/  LDL.LU R136, [R1+0x2bc] ;  /* 0x0002bc0001887983 */ /* 0x000ea20000300800 */
[----:B------:R-:W-:-:S03]  /*888d0*/  LOP3.LUT R13, R13, 0xfffeffff, RZ, 0xc0, !PT ;  /* 0xfffeffff0d0d7812 */ /* 0x000fc600078ec0ff */
[----:B------:R-:W2:Y:S01]  /*888e0*/  LDL.LU R159, [R1+0xbc] ;  /* 0x0000bc00019f7983 */ /* 0x000ea20000300800 */
[----:B------:R-:W-:Y:S02]  /*888f0*/  @P0 LOP3.LUT R13, R13, 0x10000, RZ, 0xfc, !PT ;  /* 0x000100000d0d0812 */ /* 0x000fe400078efcff */
[----:B------:R-:W-:Y:S01]  /*88900*/  LOP3.LUT P0, RZ, R19, 0x8, RZ, 0xc0, !PT ;  /* 0x0000000813ff7812 */ /* 0x000fe2000780c0ff */
[----:B------:R-:W2:Y:S01]  /*88910*/  LDL.LU R156, [R1+0x1174] ;  /* 0x00117400019c7983 */ /* 0x000ea20000300800 */
[----:B------:R-:W-:Y:S02]  /*88920*/  LOP3.LUT R13, R13, 0xfffdffff, RZ, 0xc0, !PT ;  /* 0xfffdffff0d0d7812 */ /* 0x000fe400078ec0ff */
[C---:B------:R-:W-:Y:S01]  /*88930*/  LOP3.LUT P3, RZ, R18.reuse, 0x20000000, RZ, 0xc0, !PT ;  /* 0x2000000012ff7812 */ /* 0x040fe2000786c0ff */
[----:B------:R-:W2:Y:S01]  /*88940*/  LDL.LU R137, [R1+0xf20] ;  /* 0x000f200001897983 */ /* 0x000ea20000300800 */
[C---:B------:R-:W-:Y:S01]  /*88950*/  LOP3.LUT P2, RZ, R18.reuse, 0x40000000, RZ, 0xc0, !PT ;  /* 0x4000000012ff7812 */ /* 0x040fe2000784c0ff */
[----:B------:R-:W-:Y:S01]  /*88960*/  IMAD.WIDE R16, R151, 0x4, R8 ;  /* 0x0000000497107825 */ /* 0x000fe200078e0208 */
[----:B------:R-:W-:Y:S01]  /*88970*/  LOP3.LUT P1, RZ, R18, 0x80000000, RZ, 0xc0, !PT ;  /* 0x8000000012ff7812 */ /* 0x000fe2000782c0ff */
[----:B------:R-:W2:Y:S04]  /*88980*/  LDL.LU R138, [R1+0xcb0] ;  /* 0x000cb000018a7983 */ /* 0x000ea80000300800 */
[----:B------:R-:W-:-:S02]  /*88990*/  @P0 LOP3.LUT R13, R13, 0x20000, RZ, 0xfc, !PT ;  /* 0x000200000d0d0812 */ /* 0x000fc400078efcff */
[----:B------:R-:W-:Y:S02]  /*889a0*/  LOP3.LUT P0, RZ, R19, 0x4, RZ, 0xc0, !PT ;  /* 0x0000000413ff7812 */ /* 0x000fe4000780c0ff */
[----:B------:R-:W-:Y:S01]  /*889b0*/  LOP3.LUT R13, R13, 0xfffbffff, RZ, 0xc0, !PT ;  /* 0xfffbffff0d0d7812 */ /* 0x000fe200078ec0ff */
[----:B---3--:R4:W-:Y:S10]  /*889c0*/  @P3 STG.E desc[UR60][R16.64], R149 ;  /* 0x0000009510003986 */ /* 0x0089f4000c10193c */
[----:B------:R-:W-:-:S02]  /*889d0*/  @P0 LOP3.LUT R13, R13, 0x40000, RZ, 0xfc, !PT ;  /* 0x000400000d0d0812 */ /* 0x000fc400078efcff */
[----:B------:R-:W-:Y:S01]  /*889e0*/  LOP3.LUT P0, RZ, R19, 0x2, RZ, 0xc0, !PT ;  /* 0x0000000213ff7812 */ /* 0x000fe2000780c0ff */
[----:B----4-:R-:W-:Y:S01]  /*889f0*/  IMAD.WIDE R16, R145, 0x4, R2 ;  /* 0x0000000491107825 */ /* 0x010fe200078e0202 */
[----:B------:R-:W-:-:S04]  /*88a00*/  LOP3.LUT R13, R13, 0xfff7ffff, RZ, 0xc0, !PT ;  /* 0xfff7ffff0d0d7812 */ /* 0x000fc800078ec0ff */
[----:B------:R1:W-:Y:S07]  /*88a10*/  @P2 STG.E desc[UR60][R16.64], R150 ;  /* 0x0000009610002986 */ /* 0x0003ee000c10193c */
[----:B------:R-:W-:Y:S01]  /*88a20*/  @P0 LOP3.LUT R13, R13, 0x80000, RZ, 0xfc, !PT ;  /* 0x000800000d0d0812 */ /* 0x000fe200078efcff */
[----:B-1----:R-:W-:Y:S01]  /*88a30*/  IMAD.WIDE R16, R145, 0x4, R4 ;  /* 0x0000000491107825 */ /* 0x002fe200078e0204 */
[----:B------:R-:W-:-:S04]  /*88a40*/  LOP3.LUT P0, RZ, R19, 0x1, RZ, 0xc0, !PT ;  /* 0x0000000113ff7812 */ /* 0x000fc8000780c0ff */
[----:B------:R1:W-:Y:S04]  /*88a50*/  @P1 STG.E desc[UR60][R16.64], R147 ;  /* 0x0000009310001986 */ /* 0x0003e8000c10193c */
[----:B-1----:R-:W3:Y:S04]  /*88a60*/  LDL.LU R147, [R1+0x1178] ;  /* 0x0011780001937983 */ /* 0x002ee80000300800 */
[----:B------:R-:W4:Y:S01]  /*88a70*/  LDL.LU R139, [R1+0xac0] ;  /* 0x000ac000018b7983 */ /* 0x000f220000300800 */
[----:B------:R-:W-:-:S03]  /*88a80*/  IMAD.WIDE R16, R145, 0x4, R6 ;  /* 0x0000000491107825 */ /* 0x000fc600078e0206 */
[----:B------:R-:W3:Y:S04]  /*88a90*/  LDL.LU R151, [R1+0x8b0] ;  /* 0x0008b00001977983 */ /* 0x000ee80000300800 */
[----:B------:R1:W-:Y:S01]  /*88aa0*/  @P0 STG.E desc[UR60][R16.64], R148 ;  /* 0x0000009410000986 */ /* 0x0003e2000c10193c */
[----:B------:R-:W-:-:S03]  /*88ab0*/  LOP3.LUT P0, RZ, R13, 0x80000, RZ, 0xc0, !PT ;  /* 0x000800000dff7812 */ /* 0x000fc6000780c0ff */
[----:B------:R-:W3:Y:S04]  /*88ac0*/  LDL.LU R149, [R1+0x6c0] ;  /* 0x0006c00001957983 */ /* 0x000ee80000300800 */
[----:B------:R-:W3:Y:S01]  /*88ad0*/  LDL.LU R150, [R1+0x4c0] ;  /* 0x0004c00001967983 */ /* 0x000ee20000300800 */
[----:B-1----:R-:W-:-:S03]  /*88ae0*/  IMAD.WIDE R16, R145, 0x4, R8 ;  /* 0x0000000491107825 */ /* 0x002fc600078e0208 */
[----:B------:R-:W3:Y:S04]  /*88af0*/  LDL.LU R148, [R1+0x2c0] ;  /* 0x0002c00001947983 */ /* 0x000ee80000300800 */
[----:B------:R1:W-:Y:S01]  /*88b00*/  @P0 STG.E desc[UR60][R16.64], R146 ;  /* 0x0000009210000986 */ /* 0x0003e2000c10193c */
[----:B------:R-:W-:-:S03]  /*88b10*/  LOP3.LUT P0, RZ, R13, 0x40000, RZ, 0xc0, !PT ;  /* 0x000400000dff7812 */ /* 0x000fc6000780c0ff */
[----:B------:R-:W3:Y:S01]  /*88b20*/  LDL.LU R145, [R1+0xc0] ;  /* 0x0000c00001917983 */ /* 0x000ee20000300800 */
[----:B-1----:R-:W-:-:S09]  /*88b30*/  IMAD.WIDE R16, R252, 0x4, R2 ;  /* 0x00000004fc107825 */ /* 0x002fd200078e0202 */
        /* <DEDUP_REMOVED lines=18> */
[----:B------:R-:W2:Y:S10]  /*88c60*/  LDL.LU R137, [R1+0x1184] ;  /* 0x0011840001897983 */ /* 0x000eb40000300800 */
[----:B------:R1:W-:Y:S01]  /*88c70*/  @P0 STG.E desc[UR60][R16.64], R138 ;  /* 0x0000008a10000986 */ /* 0x0003e2000c10193c */
[----:B------:R-:W-:-:S02]  /*88c80*/  LOP3.LUT P0, RZ, R13, 0x1000, RZ, 0xc0, !PT ;  /* 0x000010000dff7812 */ /* 0x000fc4000780c0ff */
[----:B------:R-:W-:Y:S01]  /*88c90*/  LOP3.LUT P5, RZ, R19, 0x400, RZ, 0xc0, !PT ;  /* 0x0000040013ff7812 */ /* 0x000fe200078ac0ff */
[----:B-1----:R-:W-:-:S10]  /*88ca0*/  IMAD.WIDE R16, R156, 0x4, R6 ;  /* 0x000000049c107825 */ /* 0x002fd400078e0206 */
[----:B----4-:R1:W-:Y:S01]  /*88cb0*/  @P0 STG.E desc[UR60][R16.64], R139 ;  /* 0x0000008b10000986 */ /* 0x0103e2000c10193c */
[----:B------:R-:W-:Y:S01]  /*88cc0*/  LOP3.LUT P4, RZ, R19, 0x800, RZ, 0xc0, !PT ;  /* 0x0000080013ff7812 */ /* 0x000fe2000788c0ff */
[----:B-1----:R-:W-:-:S05]  /*88cd0*/  IMAD.WIDE R16, R156, 0x4, R8 ;  /* 0x000000049c107825 */ /* 0x002fca00078e0208 */
[----:B---3--:R1:W-:Y:S01]  /*88ce0*/  @P6 STG.E desc[UR60][R16.64], R151 ;  /* 0x0000009710006986 */ /* 0x0083e2000c10193c */
[----:B------:R-:W-:Y:S01]  /*88cf0*/  LOP3.LUT P3, RZ, R19, 0x1000, RZ, 0xc0, !PT ;  /* 0x0000100013ff7812 */ /* 0x000fe2000786c0ff */
[----:B-1----:R-:W-:-:S05]  /*88d00*/  IMAD.WIDE R16, R147, 0x4, R2 ;  /* 0x0000000493107825 */ /* 0x002fca00078e0202 */
[----:B------:R1:W-:Y:S01]  /*88d10*/  @P5 STG.E desc[UR60][R16.64], R149 ;  /* 0x0000009510005986 */ /* 0x0003e2000c10193c */
[----:B------:R-:W-:Y:S01]  /*88d20*/  LOP3.LUT P2, RZ, R19, 0x2000, RZ, 0xc0, !PT ;  /* 0x0000200013ff7812 */ /* 0x000fe2000784c0ff */
[----:B-1----:R-:W-:-:S05]  /*88d30*/  IMAD.WIDE R16, R147, 0x4, R4 ;  /* 0x0000000493107825 */ /* 0x002fca00078e0204 */
[----:B------:R1:W-:Y:S02]  /*88d40*/  @P4 STG.E desc[UR60][R16.64], R150 ;  /* 0x0000009610004986 */ /* 0x0003e4000c10193c */
[----:B-1----:R-:W-:-:S05]  /*88d50*/  IMAD.WIDE R16, R147, 0x4, R6 ;  /* 0x0000000493107825 */ /* 0x002fca00078e0206 */
[----:B------:R1:W-:Y:S01]  /*88d60*/  @P3 STG.E desc[UR60][R16.64], R148 ;  /* 0x0000009410003986 */ /* 0x0003e2000c10193c */
[----:B------:R-:W-:Y:S01]  /*88d70*/  LOP3.LUT P1, RZ, R19, 0x4000, RZ, 0xc0, !PT ;  /* 0x0000400013ff7812 */ /* 0x000fe2000782c0ff */
[----:B-1----:R-:W-:Y:S02]  /*88d80*/  IMAD.WIDE R16, R147, 0x4, R8 ;  /* 0x0000000493107825 */ /* 0x002fe400078e0208 */
[----:B------:R-:W3:Y:S04]  /*88d90*/  LDL.LU R147, [R1+0xcb4] ;  /* 0x000cb40001937983 */ /* 0x000ee80000300800 */
[----:B------:R1:W-:Y:S04]  /*88da0*/  @P2 STG.E desc[UR60][R16.64], R145 ;  /* 0x0000009110002986 */ /* 0x0003e8000c10193c */
[----:B-1----:R-:W4:Y:S04]  /*88db0*/  LDL.LU R145, [R1+0xac4] ;  /* 0x000ac40001917983 */ /* 0x002f280000300800 */
[----:B------:R-:W4:Y:S04]  /*88dc0*/  LDL.LU R25, [R1+0x8b4] ;  /* 0x0008b40001197983 */ /* 0x000f280000300800 */
[----:B------:R-:W4:Y:S04]  /*88dd0*/  LDL.LU R15, [R1+0x6c4] ;  /* 0x0006c400010f7983 */ /* 0x000f280000300800 */
[----:B------:R-:W4:Y:S01]  /*88de0*/  LDL.LU R10, [R1+0x4c4] ;  /* 0x0004c400010a7983 */ /* 0x000f220000300800 */
[----:B--2---:R-:W-:-:S05]  /*88df0*/  IMAD.WIDE R16, R146, 0x4, R2 ;  /* 0x0000000492107825 */ /* 0x004fca00078e0202 */
[----:B------:R1:W-:Y:S04]  /*88e00*/  @P1 STG.E desc[UR60][R16.64], R144 ;  /* 0x0000009010001986 */ /* 0x0003e8000c10193c */
[----:B-1----:R-:W2:Y:S04]  /*88e10*/  LDL.LU R144, [R1+0x1180] ;  /* 0x0011800001907983 */ /* 0x002ea80000300800 */
[----:B------:R-:W2:Y:S01]  /*88e20*/  LDL.LU R26, [R1+0x2c4] ;  /* 0x0002c400011a7983 */ /* 0x000ea20000300800 */
[----:B------:R-:W-:-:S03]  /*88e30*/  LOP3.LUT P0, RZ, R19, 0x8000000, RZ, 0xc0, !PT ;  /* 0x0800000013ff7812 */ /* 0x000fc6000780c0ff */
[----:B------:R-:W2:Y:S01]  /*88e40*/  LDL.LU R27, [R1+0xc4] ;  /* 0x0000c400011b7983 */ /* 0x000ea20000300800 */
[----:B------:R-:W-:-:S03]  /*88e50*/  LOP3.LUT R13, R13, 0xffffffef, RZ, 0xc0, !PT ;  /* 0xffffffef0d0d7812 */ /* 0x000fc600078ec0ff */
[----:B------:R-:W2:Y:S04]  /*88e60*/  LDL.LU R136, [R1+0xf28] ;  /* 0x000f280001887983 */ /* 0x000ea80000300800 */
[----:B------:R-:W2:Y:S02]  /*88e70*/  LDL.LU R252, [R1+0xcb8] ;  /* 0x000cb80001fc7983 */ /* 0x000ea40000300800 */
[----:B------:R-:W-:Y:S02]  /*88e80*/  @P0 LOP3.LUT R13, R13, 0x10, RZ, 0xfc, !PT ;  /* 0x000000100d0d0812 */ /* 0x000fe400078efcff */
        /* <DEDUP_REMOVED lines=9> */
[----:B------:R-:W2:Y:S04]  /*88f20*/  LDL.LU R151, [R1+0x2c8] ;  /* 0x0002c80001977983 */ /* 0x000ea80000300800 */
[----:B------:R-:W2:Y:S01]  /*88f30*/  LDL.LU R149, [R1+0x1188] ;  /* 0x0011880001957983 */ /* 0x000ea20000300800 */
[C---:B------:R-:W-:Y:S02]  /*88f40*/  LOP3.LUT P4, RZ, R19.reuse, 0x8000, RZ, 0xc0, !PT ;  /* 0x0000800013ff7812 */ /* 0x040fe4000788c0ff */
[----:B------:R-:W-:Y:S01]  /*88f50*/  LOP3.LUT P3, RZ, R19, 0x10000, RZ, 0xc0, !PT ;  /* 0x0001000013ff7812 */ /* 0x000fe2000786c0ff */
[----:B------:R-:W-:Y:S01]  /*88f60*/  IMAD.WIDE R16, R146, 0x4, R4 ;  /* 0x0000000492107825 */ /* 0x000fe200078e0204 */
[----:B------:R-:W2:Y:S01]  /*88f70*/  LDL.LU R150, [R1+0xc8] ;  /* 0x0000c80001967983 */ /* 0x000ea20000300800 */
[----:B------:R-:W-:-:S02]  /*88f80*/  @P0 LOP3.LUT R13, R13, 0x40, RZ, 0xfc, !PT ;  /* 0x000000400d0d0812 */ /* 0x000fc400078efcff */
        /* <DEDUP_REMOVED lines=19> */
[----:B---3--:R1:W-:Y:S02]  /*890c0*/  @P4 STG.E desc[UR60][R16.64], R147 ;  /* 0x0000009310004986 */ /* 0x0083e4000c10193c */
[C---:B-1----:R-:W-:Y:S02]  /*890d0*/  IMAD.WIDE R16, R146.reuse, 0x4, R6 ;  /* 0x0000000492107825 */ /* 0x042fe400078e0206 */
[----:B------:R-:W3:Y:S04]  /*890e0*/  LDL.LU R147, [R1+0xcbc] ;  /* 0x000cbc0001937983 */ /* 0x000ee80000300800 */
[----:B----4-:R1:W-:Y:S02]  /*890f0*/  @P3 STG.E desc[UR60][R16.64], R145 ;  /* 0x0000009110003986 */ /* 0x0103e4000c10193c */
[----:B-1----:R-:W-:-:S02]  /*89100*/  IMAD.WIDE R16, R146, 0x4, R8 ;  /* 0x0000000492107825 */ /* 0x002fc400078e0208 */
[----:B------:R-:W4:Y:S04]  /*89110*/  LDL.LU R145, [R1+0xacc] ;  /* 0x000acc0001917983 */ /* 0x000f280000300800 */
[----:B------:R-:W3:Y:S04]  /*89120*/  LDL.LU R146, [R1+0x118c] ;  /* 0x00118c0001927983 */ /* 0x000ee80000300800 */
[----:B------:R2:W-:Y:S02]  /*89130*/  @P2 STG.E desc[UR60][R16.64], R25 ;  /* 0x0000001910002986 */ /* 0x0005e4000c10193c */
[----:B--2---:R-:W-:-:S05]  /*89140*/  IMAD.WIDE R16, R144, 0x4, R2 ;  /* 0x0000000490107825 */ /* 0x004fca00078e0202 */
        /* <DEDUP_REMOVED lines=37> */
[----:B---3--:R-:W-:-:S05]  /*893a0*/  IMAD.WIDE R16, R146, 0x4, R2 ;  /* 0x0000000492107825 */ /* 0x008fca00078e0202 */
[----:B------:R1:W-:Y:S02]  /*893b0*/  @P4 STG.E desc[UR60][R16.64], R148 ;  /* 0x0000009410004986 */ /* 0x0003e4000c10193c */
[C---:B-1----:R-:W-:Y:S02]  /*893c0*/  IMAD.WIDE R16, R146.reuse, 0x4, R4 ;  /* 0x0000000492107825 */ /* 0x042fe400078e0204 */
[----:B------:R-:W3:Y:S04]  /*893d0*/  LDL.LU R148, [R1+0x6cc] ;  /* 0x0006cc0001947983 */ /* 0x000ee80000300800 */
[----:B------:R1:W-:Y:S02]  /*893e0*/  @P3 STG.E desc[UR60][R16.64], R147 ;  /* 0x0000009310003986 */ /* 0x0003e4000c10193c */
[----:B-1----:R-:W-:-:S02]  /*893f0*/  IMAD.WIDE R16, R146, 0x4, R6 ;  /* 0x0000000492107825 */ /* 0x002fc400078e0206 */
[----:B------:R-:W3:Y:S04]  /*89400*/  LDL.LU R147, [R1+0x4cc] ;  /* 0x0004cc0001937983 */ /* 0x000ee80000300800 */
[----:B----4-:R1:W-:Y:S01]  /*89410*/  @P2 STG.E desc[UR60][R16.64], R145 ;  /* 0x0000009110002986 */ /* 0x0103e2000c10193c */
[----:B------:R-:W-:Y:S01]  /*89420*/  LOP3.LUT P1, RZ, R20, 0x2, RZ, 0xc0, !PT ;  /* 0x0000000214ff7812 */ /* 0x000fe2000782c0ff */
[----:B-1----:R-:W-:Y:S02]  /*89430*/  IMAD.WIDE R16, R146, 0x4, R8 ;  /* 0x0000000492107825 */ /* 0x002fe400078e0208 */
[----:B------:R-:W4:Y:S04]  /*89440*/  LDL.LU R145, [R1+0x2cc] ;  /* 0x0002cc0001917983 */ /* 0x000f280000300800 */
[----:B------:R-:W3:Y:S06]  /*89450*/  LDL.LU R146, [R1+0x1190] ;  /* 0x0011900001927983 */ /* 0x000eec0000300800 */
[----:B--2---:R1:W-:Y:S04]  /*89460*/  @P1 STG.E desc[UR60][R16.64], R144 ;  /* 0x0000009010001986 */ /* 0x0043e8000c10193c */
        /* <DEDUP_REMOVED lines=10> */
[----:B------:R-:W-:-:S03]  /*89510*/  LOP3.LUT P4, RZ, R20, 0x4, RZ, 0xc0, !PT ;  /* 0x0000000414ff7812 */ /* 0x000fc6000788c0ff */
[----:B------:R-:W2:Y:S01]  /*89520*/  LDL.LU R139, [R1+0xd0] ;  /* 0x0000d000018b7983 */ /* 0x000ea20000300800 */
[----:B------:R-:W-:-:S03]  /*89530*/  LOP3.LUT P3, RZ, R20, 0x8, RZ, 0xc0, !PT ;  /* 0x0000000814ff7812 */ /* 0x000fc6000786c0ff */
[----:B------:R-:W2:Y:S04]  /*89540*/  LDL.LU R156, [R1+0xf34] ;  /* 0x000f3400019c7983 */ /* 0x000ea80000300800 */
[----:B------:R-:W2:Y:S04]  /*89550*/  LDL.LU R151, [R1+0xcc4] ;  /* 0x000cc40001977983 */ /* 0x000ea80000300800 */
[----:B------:R-:W2:Y:S01]  /*89560*/  LDL.LU R149, [R1+0xad4] ;  /* 0x000ad40001957983 */ /* 0x000ea20000300800 */
[----:B------:R-:W-:-:S03]  /*89570*/  LOP3.LUT P2, RZ, R20, 0x10, RZ, 0xc0, !PT ;  /* 0x0000001014ff7812 */ /* 0x000fc6000784c0ff */
[----:B------:R-:W2:Y:S01]  /*89580*/  LDL.LU R150, [R1+0x119c] ;  /* 0x00119c0001967983 */ /* 0x000ea20000300800 */
        /* <DEDUP_REMOVED lines=9> */
[----:B---3--:R-:W-:-:S05]  /*89620*/  IMAD.WIDE R16, R146, 0x4, R2 ;  /* 0x0000000492107825 */ /* 0x008fca00078e0202 */
[----:B------:R1:W-:Y:S02]  /*89630*/  @P4 STG.E desc[UR60][R16.64], R148 ;  /* 0x0000009410004986 */ /* 0x0003e4000c10193c */
[----:B-1----:R-:W-:-:S05]  /*89640*/  IMAD.WIDE R16, R146, 0x4, R4 ;  /* 0x0000000492107825 */ /* 0x002fca00078e0204 */
[----:B------:R1:W-:Y:S02]  /*89650*/  @P3 STG.E desc[UR60][R16.64], R147 ;  /* 0x0000009310003986 */ /* 0x0003e4000c10193c */
[C---:B-1----:R-:W-:Y:S02]  /*89660*/  IMAD.WIDE R16, R146.reuse, 0x4, R6 ;  /* 0x0000000492107825 */ /* 0x042fe400078e0206 */
[----:B------:R-:W3:Y:S04]  /*89670*/  LDL.LU R147, [R1+0x8c4] ;  /* 0x0008c40001937983 */ /* 0x000ee80000300800 */
[----:B----4-:R1:W-:Y:S02]  /*89680*/  @P2 STG.E desc[UR60][R16.64], R145 ;  /* 0x0000009110002986 */ /* 0x0103e4000c10193c */
[----:B-1----:R-:W-:-:S02]  /*89690*/  IMAD.WIDE R16, R146, 0x4, R8 ;  /* 0x0000000492107825 */ /* 0x002fc400078e0208 */
[----:B------:R-:W4:Y:S04]  /*896a0*/  LDL.LU R145, [R1+0x6d4] ;  /* 0x0006d40001917983 */ /* 0x000f280000300800 */
[----:B------:R-:W4:Y:S04]  /*896b0*/  LDL.LU R146, [R1+0x4d4] ;  /* 0x0004d40001927983 */ /* 0x000f280000300800 */
[----:B--2---:R1:W-:Y:S04]  /*896c0*/  @P1 STG.E desc[UR60][R16.64], R144 ;  /* 0x0000009010001986 */ /* 0x0043e8000c10193c */
[----:B-1----:R-:W2:Y:S04]  /*896d0*/  LDL.LU R144, [R1+0x2d4] ;  /* 0x0002d40001907983 */ /* 0x002ea80000300800 */
[----:B------:R-:W4:Y:S01]  /*896e0*/  LDL.LU R148, [R1+0x11a0] ;  /* 0x0011a00001947983 */ /* 0x000f220000300800 */
        /* <DEDUP_REMOVED lines=54> */
[----:B------:R-:W2:Y:S04]  /*89a50*/  LDL.LU R150, [R1+0xd4] ;  /* 0x0000d40001967983 */ /* 0x000ea80000300800 */
[----:B---3--:R1:W-:Y:S04]  /*89a60*/  @P4 STG.E desc[UR60][R12.64], R147 ;  /* 0x000000930c004986 */ /* 0x0083e8000c10193c */
[----:B-1----:R-:W3:Y:S01]  /*89a70*/  LDL.LU R147, [R1+0xf38] ;  /* 0x000f380001937983 */ /* 0x002ee20000300800 */
[----:B----4-:R-:W-:-:S05]  /*89a80*/  IMAD.WIDE R12, R148, 0x4, R2 ;  /* 0x00000004940c7825 */ /* 0x010fca00078e0202 */
        /* <DEDUP_REMOVED lines=24> */
[C---:B------:R-:W-:Y:S02]  /*89c10*/  LOP3.LUT P3, RZ, R20.reuse, 0x400000, RZ, 0xc0, !PT ;  /* 0x0040000014ff7812 */ /* 0x040fe4000786c0ff */
[C---:B------:R-:W-:Y:S02]  /*89c20*/  LOP3.LUT P2, RZ, R20.reuse, 0x800000, RZ, 0xc0, !PT ;  /* 0x0080000014ff7812 */ /* 0x040fe4000784c0ff */
[----:B------:R-:W-:Y:S02]  /*89c30*/  LOP3.LUT P1, RZ, R20, 0x1000000, RZ, 0xc0, !PT ;  /* 0x0100000014ff7812 */ /* 0x000fe4000782c0ff */
        /* <DEDUP_REMOVED lines=14> */
[----:B------:R1:W-:Y:S04]  /*89d20*/  @P4 STG.E desc[UR60][R12.64], R150 ;  /* 0x000000960c004986 */ /* 0x0003e8000c10193c */
[----:B-1----:R-:W4:Y:S01]  /*89d30*/  LDL.LU R150, [R1+0x2dc] ;  /* 0x0002dc0001967983 */ /* 0x002f220000300800 */
[----:B--2---:R-:W-:-:S05]  /*89d40*/  IMAD.WIDE R12, R144, 0x4, R2 ;  /* 0x00000004900c7825 */ /* 0x004fca00078e0202 */
[----:B---3--:R1:W-:Y:S02]  /*89d50*/  @P3 STG.E desc[UR60][R12.64], R147 ;  /* 0x000000930c003986 */ /* 0x0083e4000c10193c */
[C---:B-1----:R-:W-:Y:S02]  /*89d60*/  IMAD.WIDE R12, R144.reuse, 0x4, R4 ;  /* 0x00000004900c7825 */ /* 0x042fe400078e0204 */
[----:B------:R-:W2:Y:S04]  /*89d70*/  LDL.LU R147, [R1+0xdc] ;  /* 0x0000dc0001937983 */ /* 0x000ea80000300800 */
[----:B----4-:R1:W-:Y:S02]  /*89d80*/  @P2 STG.E desc[UR60][R12.64], R145 ;  /* 0x000000910c002986 */ /* 0x0103e4000c10193c */
[----:B-1----:R-:W-:-:S05]  /*89d90*/  IMAD.WIDE R12, R144, 0x4, R6 ;  /* 0x00000004900c7825 */ /* 0x002fca00078e0206 */
[----:B------:R1:W-:Y:S02]  /*89da0*/  @P1 STG.E desc[UR60][R12.64], R146 ;  /* 0x000000920c001986 */ /* 0x0003e4000c10193c */
[----:B-1----:R-:W-:Y:S02]  /*89db0*/  IMAD.WIDE R12, R144, 0x4, R8 ;  /* 0x00000004900c7825 */ /* 0x002fe400078e0208 */
[----:B------:R-:W3:Y:S04]  /*89dc0*/  LDL.LU R146, [R1+0xf50] ;  /* 0x000f500001927983 */ /* 0x000ee80000300800 */
[----:B------:R-:W4:Y:S04]  /*89dd0*/  LDL.LU R144, [R1+0xf40] ;  /* 0x000f400001907983 */ /* 0x000f280000300800 */
        /* <DEDUP_REMOVED lines=39> */
[----:B------:R1:W-:Y:S02]  /*8a050*/  @P0 STG.E desc[UR60][R12.64], R156 ;  /* 0x0000009c0c000986 */ /* 0x0003e4000c10193c */
[----:B-1----:R-:W-:-:S05]  /*8a060*/  IMAD.WIDE R12, R148, 0x4, R2 ;  /* 0x00000004940c7825 */ /* 0x002fca00078e0202 */
[----:B------:R1:W-:Y:S02]  /*8a070*/  @P6 STG.E desc[UR60][R12.64], R151 ;  /* 0x000000970c006986 */ /* 0x0003e4000c10193c */
[----:B-1----:R-:W-:-:S05]  /*8a080*/  IMAD.WIDE R12, R148, 0x4, R4 ;  /* 0x00000004940c7825 */ /* 0x002fca00078e0204 */
[----:B------:R1:W-:Y:S04]  /*8a090*/  @P5 STG.E desc[UR60][R12.64], R149 ;  /* 0x000000950c005986 */ /* 0x0003e8000c10193c */
[----:B-1----:R-:W4:Y:S01]  /*8a0a0*/  LDL.LU R149, [R1+0xcd0] ;  /* 0x000cd00001957983 */ /* 0x002f220000300800 */
[C---:B------:R-:W-:Y:S02]  /*8a0b0*/  LOP3.LUT P4, RZ, R21.reuse, 0x10, RZ, 0xc0, !PT ;  /* 0x0000001015ff7812 */ /* 0x040fe4000788c0ff */
[C---:B------:R-:W-:Y:S01]  /*8a0c0*/  LOP3.LUT P3, RZ, R21.reuse, 0x20, RZ, 0xc0, !PT ;  /* 0x0000002015ff7812 */ /* 0x040fe2000786c0ff */
[----:B------:R-:W-:Y:S01]  /*8a0d0*/  IMAD.WIDE R12, R148, 0x4, R6 ;  /* 0x00000004940c7825 */ /* 0x000fe200078e0206 */
[C---:B------:R-:W-:Y:S02]  /*8a0e0*/  LOP3.LUT P2, RZ, R21.reuse, 0x40, RZ, 0xc0, !PT ;  /* 0x0000004015ff7812 */ /* 0x040fe4000784c0ff */
[----:B------:R-:W-:-:S07]  /*8a0f0*/  LOP3.LUT P1, RZ, R21, 0x80, RZ, 0xc0, !PT ;  /* 0x0000008015ff7812 */ /* 0x000fce000782c0ff */
[----:B------:R1:W-:Y:S02]  /*8a100*/  @P4 STG.E desc[UR60][R12.64], R150 ;  /* 0x000000960c004986 */ /* 0x0003e4000c10193c */
[----:B-1----:R-:W-:Y:S02]  /*8a110*/  IMAD.WIDE R12, R148, 0x4, R8 ;  /* 0x00000004940c7825 */ /* 0x002fe400078e0208 */
[----:B------:R-:W4:Y:S04]  /*8a120*/  LDL.LU R150, [R1+0xae0] ;  /* 0x000ae00001967983 */ /* 0x000f280000300800 */
[----:B--2---:R1:W-:Y:S04]  /*8a130*/  @P3 STG.E desc[UR60][R12.64], R147 ;  /* 0x000000930c003986 */ /* 0x0043e8000c10193c */
[----:B------:R-:W2:Y:S04]  /*8a140*/  LDL.LU R148, [R1+0x8d0] ;  /* 0x0008d00001947983 */ /* 0x000ea80000300800 */
[----:B-1----:R-:W2:Y:S01]  /*8a150*/  LDL.LU R147, [R1+0x6e0] ;  /* 0x0006e00001937983 */ /* 0x002ea20000300800 */
[----:B---3--:R-:W-:-:S05]  /*8a160*/  IMAD.WIDE R12, R145, 0x4, R2 ;  /* 0x00000004910c7825 */ /* 0x008fca00078e0202 */
[----:B------:R1:W-:Y:S02]  /*8a170*/  @P2 STG.E desc[UR60][R12.64], R146 ;  /* 0x000000920c002986 */ /* 0x0003e4000c10193c */
[----:B-1----:R-:W-:Y:S02]  /*8a180*/  IMAD.WIDE R12, R145, 0x4, R4 ;  /* 0x00000004910c7825 */ /* 0x002fe400078e0204 */
[----:B------:R-:W3:Y:S04]  /*8a190*/  LDL.LU R146, [R1+0x4e0] ;  /* 0x0004e00001927983 */ /* 0x000ee80000300800 */
[----:B----4-:R1:W-:Y:S04]  /*8a1a0*/  @P1 STG.E desc[UR60][R12.64], R144 ;  /* 0x000000900c001986 */ /* 0x0103e8000c10193c */
[----:B-1----:R-:W4:Y:S01]  /*8a1b0*/  LDL.LU R144, [R1+0x11b8] ;  /* 0x0011b80001907983 */ /* 0x002f220000300800 */
        /* <DEDUP_REMOVED lines=31> */
[C---:B------:R-:W-:Y:S02]  /*8a3b0*/  LOP3.LUT P3, RZ, R21.reuse, 0x200, RZ, 0xc0, !PT ;  /* 0x0000020015ff7812 */ /* 0x040fe4000786c0ff */
[----:B------:R-:W-:-:S07]  /*8a3c0*/  LOP3.LUT P2, RZ, R21, 0x400, RZ, 0xc0, !PT ;  /* 0x0000040015ff7812 */ /* 0x000fce000784c0ff */
[----:B------:R-:W-:Y:S02]  /*8a3d0*/  @P0 LOP3.LUT R14, R14, 0x40000, RZ, 0xfc, !PT ;  /* 0x000400000e0e0812 */ /* 0x000fe400078efcff */
[C---:B------:R-:W-:Y:S02]  /*8a3e0*/  LOP3.LUT P0, RZ, R21.reuse, 0x2000, RZ, 0xc0, !PT ;  /* 0x0000200015ff7812 */ /* 0x040fe4000780c0ff */
[----:B------:R-:W-:Y:S02]  /*8a3f0*/  LOP3.LUT P1, RZ, R21, 0x800, RZ, 0xc0, !PT ;  /* 0x0000080015ff7812 */ /* 0x000fe4000782c0ff */
[----:B------:R-:W-:-:S09]  /*8a400*/  LOP3.LUT R14, R14, 0xfff7ffff, RZ, 0xc0, !PT ;  /* 0xfff7ffff0e0e7812 */ /* 0x000fd200078ec0ff */
[----:B------:R-:W-:Y:S02]  /*8a410*/  @P0 LOP3.LUT R14, R14, 0x80000, RZ, 0xfc, !PT ;  /* 0x000800000e0e0812 */ /* 0x000fe400078efcff */
[----:B------:R-:W-:Y:S01]  /*8a420*/  LOP3.LUT P0, RZ, R21, 0x1000, RZ, 0xc0, !PT ;  /* 0x0000100015ff7812 */ /* 0x000fe2000780c0ff */
[----:B------:R1:W-:Y:S02]  /*8a430*/  @P4 STG.E desc[UR60][R12.64], R149 ;  /* 0x000000950c004986 */ /* 0x0003e4000c10193c */
[----:B-1----:R-:W-:Y:S02]  /*8a440*/  IMAD.WIDE R12, R145, 0x4, R8 ;  /* 0x00000004910c7825 */ /* 0x002fe400078e0208 */
[----:B------:R-:W3:Y:S04]  /*8a450*/  LDL.LU R145, [R1+0x11c8] ;  /* 0x0011c80001917983 */ /* 0x000ee80000300800 */
[----:B------:R-:W3:Y:S04]  /*8a460*/  LDL.LU R159, [R1+0xae4] ;  /* 0x000ae400019f7983 */ /* 0x000ee80000300800 */
[----:B------:R-:W3:Y:S04]  /*8a470*/  LDL.LU R149, [R1+0xf58] ;  /* 0x000f580001957983 */ /* 0x000ee80000300800 */
[----:B------:R4:W-:Y:S02]  /*8a480*/  @P3 STG.E desc[UR60][R12.64], R150 ;  /* 0x000000960c003986 */ /* 0x0009e4000c10193c */
[----:B----4-:R-:W-:-:S05]  /*8a490*/  IMAD.WIDE R12, R144, 0x4, R2 ;  /* 0x00000004900c7825 */ /* 0x010fca00078e0202 */
[----:B--2---:R1:W-:Y:S02]  /*8a4a0*/  @P2 STG.E desc[UR60][R12.64], R148 ;  /* 0x000000940c002986 */ /* 0x0043e4000c10193c */
[C---:B-1----:R-:W-:Y:S02]  /*8a4b0*/  IMAD.WIDE R12, R144.reuse, 0x4, R4 ;  /* 0x00000004900c7825 */ /* 0x042fe400078e0204 */
[----:B------:R-:W2:Y:S04]  /*8a4c0*/  LDL.LU R148, [R1+0xf48] ;  /* 0x000f480001947983 */ /* 0x000ea80000300800 */
[----:B------:R1:W-:Y:S02]  /*8a4d0*/  @P1 STG.E desc[UR60][R12.64], R147 ;  /* 0x000000930c001986 */ /* 0x0003e4000c10193c */
[----:B-1----:R-:W-:-:S02]  /*8a4e0*/  IMAD.WIDE R12, R144, 0x4, R6 ;  /* 0x00000004900c7825 */ /* 0x002fc400078e0206 */
[----:B------:R-:W4:Y:S04]  /*8a4f0*/  LDL.LU R147, [R1+0xcd8] ;  /* 0x000cd80001937983 */ /* 0x000f280000300800 */
[----:B---3--:R1:W-:Y:S02]  /*8a500*/  @P0 STG.E desc[UR60][R12.64], R146 ;  /* 0x000000920c000986 */ /* 0x0083e4000c10193c */
        /* <DEDUP_REMOVED lines=17> */
[C---:B------:R-:W-:Y:S02]  /*8a620*/  LOP3.LUT P6, RZ, R21.reuse, 0x200000, RZ, 0xc0, !PT ;  /* 0x0020000015ff7812 */ /* 0x040fe400078cc0ff */
[C---:B------:R-:W-:Y:S02]  /*8a630*/  LOP3.LUT P5, RZ, R21.reuse, 0x400000, RZ, 0xc0, !PT ;  /* 0x0040000015ff7812 */ /* 0x040fe400078ac0ff */
[C---:B------:R-:W-:Y:S02]  /*8a640*/  LOP3.LUT P4, RZ, R21.reuse, 0x800000, RZ, 0xc0, !PT ;  /* 0x0080000015ff7812 */ /* 0x040fe4000788c0ff */
[C---:B------:R-:W-:Y:S02]  /*8a650*/  LOP3.LUT P3, RZ, R21.reuse, 0x1000000, RZ, 0xc0, !PT ;  /* 0x0100000015ff7812 */ /* 0x040fe4000786c0ff */
[----:B------:R-:W-:-:S02]  /*8a660*/  LOP3.LUT P2, RZ, R21, 0x2000000, RZ, 0xc0, !PT ;  /* 0x0200000015ff7812 */ /* 0x000fc4000784c0ff */
[----:B------:R-:W-:Y:S01]  /*8a670*/  LOP3.LUT P1, RZ, R21, 0x4000000, RZ, 0xc0, !PT ;  /* 0x0400000015ff7812 */ /* 0x000fe2000782c0ff */
[----:B------:R1:W-:Y:S01]  /*8a680*/  @P0 STG.E desc[UR60][R12.64], R159 ;  /* 0x0000009f0c000986 */ /* 0x0003e2000c10193c */
[----:B------:R-:W-:Y:S01]  /*8a690*/  LOP3.LUT P0, RZ, R14, 0x4000, RZ, 0xc0, !PT ;  /* 0x000040000eff7812 */ /* 0x000fe2000780c0ff */
[----:B-1----:R-:W-:-:S12]  /*8a6a0*/  IMAD.WIDE R12, R156, 0x4, R2 ;  /* 0x000000049c0c7825 */ /* 0x002fd800078e0202 */
[----:B------:R1:W-:Y:S01]  /*8a6b0*/  @P0 STG.E desc[UR60][R12.64], R137 ;  /* 0x000000890c000986 */ /* 0x0003e2000c10193c */
[----:B------:R-:W-:Y:S01]  /*8a6c0*/  LOP3.LUT P0, RZ, R14, 0x2000, RZ, 0xc0, !PT ;  /* 0x000020000eff7812 */ /* 0x000fe2000780c0ff */
[----:B-1----:R-:W-:Y:S02]  /*8a6d0*/  IMAD.WIDE R12, R156, 0x4, R4 ;  /* 0x000000049c0c7825 */ /* 0x002fe400078e0204 */
[----:B------:R-:W3:Y:S10]  /*8a6e0*/  LDL.LU R137, [R1+0x11d4] ;  /* 0x0011d40001897983 */ /* 0x000ef40000300800 */
[----:B------:R1:W-:Y:S01]  /*8a6f0*/  @P0 STG.E desc[UR60][R12.64], R138 ;  /* 0x0000008a0c000986 */ /* 0x0003e2000c10193c */
[----:B------:R-:W-:Y:S01]  /*8a700*/  LOP3.LUT P0, RZ, R14, 0x1000, RZ, 0xc0, !PT ;  /* 0x000010000eff7812 */ /* 0x000fe2000780c0ff */
[----:B-1----:R-:W-:-:S12]  /*8a710*/  IMAD.WIDE R12, R156, 0x4, R6 ;  /* 0x000000049c0c7825 */ /* 0x002fd800078e0206 */
[----:B------:R1:W-:Y:S02]  /*8a720*/  @P0 STG.E desc[UR60][R12.64], R139 ;  /* 0x0000008b0c000986 */ /* 0x0003e4000c10193c */
[----:B-1----:R-:W-:-:S05]  /*8a730*/  IMAD.WIDE R12, R156, 0x4, R8 ;  /* 0x000000049c0c7825 */ /* 0x002fca00078e0208 */
[----:B------:R1:W-:Y:S02]  /*8a740*/  @P6 STG.E desc[UR60][R12.64], R151 ;  /* 0x000000970c006986 */ /* 0x0003e4000c10193c */
[----:B-1----:R-:W-:-:S05]  /*8a750*/  IMAD.WIDE R12, R145, 0x4, R2 ;  /* 0x00000004910c7825 */ /* 0x002fca00078e0202 */
[----:B------:R1:W-:Y:S02]  /*8a760*/  @P5 STG.E desc[UR60][R12.64], R149 ;  /* 0x000000950c005986 */ /* 0x0003e4000c10193c */
[----:B-1----:R-:W-:-:S05]  /*8a770*/  IMAD.WIDE R12, R145, 0x4, R4 ;  /* 0x00000004910c7825 */ /* 0x002fca00078e0204 */
[----:B--2---:R1:W-:Y:S02]  /*8a780*/  @P4 STG.E desc[UR60][R12.64], R148 ;  /* 0x000000940c004986 */ /* 0x0043e4000c10193c */
[----:B-1----:R-:W-:-:S05]  /*8a790*/  IMAD.WIDE R12, R145, 0x4, R6 ;  /* 0x00000004910c7825 */ /* 0x002fca00078e0206 */
[----:B----4-:R1:W-:Y:S02]  /*8a7a0*/  @P3 STG.E desc[UR60][R12.64], R147 ;  /* 0x000000930c003986 */ /* 0x0103e4000c10193c */
[----:B-1----:R-:W-:-:S05]  /*8a7b0*/  IMAD.WIDE R12, R145, 0x4, R8 ;  /* 0x00000004910c7825 */ /* 0x002fca00078e0208 */
[----:B---3--:R1:W-:Y:S02]  /*8a7c0*/  @P2 STG.E desc[UR60][R12.64], R146 ;  /* 0x000000920c002986 */ /* 0x0083e4000c10193c */
[----:B-1----:R-:W-:-:S05]  /*8a7d0*/  IMAD.WIDE R12, R150, 0x4, R2 ;  /* 0x00000004960c7825 */ /* 0x002fca00078e0202 */
[----:B------:R1:W-:Y:S04]  /*8a7e0*/  @P1 STG.E desc[UR60][R12.64], R144 ;  /* 0x000000900c001986 */ /* 0x0003e8000c10193c */
[----:B-1----:R-:W2:Y:S04]  /*8a7f0*/  LDL.LU R144, [R1+0x6e8] ;  /* 0x0006e80001907983 */ /* 0x002ea80000300800 */
[----:B------:R-:W3:Y:S04]  /*8a800*/  LDL.LU R149, [R1+0x4e8] ;  /* 0x0004e80001957983 */ /* 0x000ee80000300800 */
[----:B------:R-:W4:Y:S04]  /*8a810*/  LDL.LU R148, [R1+0x2e8] ;  /* 0x0002e80001947983 */ /* 0x000f280000300800 */
[----:B------:R-:W4:Y:S04]  /*8a820*/  LDL.LU R146, [R1+0xf5c] ;  /* 0x000f5c0001927983 */ /* 0x000f280000300800 */
[----:B------:R-:W4:Y:S04]  /*8a830*/  LDL.LU R147, [R1+0xf4c] ;  /* 0x000f4c0001937983 */ /* 0x000f280000300800 */
[----:B------:R-:W4:Y:S04]  /*8a840*/  LDL.LU R145, [R1+0xcdc] ;  /* 0x000cdc0001917983 */ /* 0x000f280000300800 */
[----:B------:R-:W4:Y:S01]  /*8a850*/  LDL.LU R27, [R1+0x11d0] ;  /* 0x0011d000011b7983 */ /* 0x000f220000300800 */
[----:B------:R-:W-:Y:S01]  /*8a860*/  LOP3.LUT P4, RZ, R21, 0x8000000, RZ, 0xc0, !PT ;  /* 0x0800000015ff7812 */ /* 0x000fe2000788c0ff */
[----:B------:R-:W-:Y:S01]  /*8a870*/  IMAD.WIDE R12, R150, 0x4, R4 ;  /* 0x00000004960c7825 */ /* 0x000fe200078e0204 */
        /* <DEDUP_REMOVED lines=13> */
[----:B------:R-:W-:Y:S01]  /*8a950*/  LOP3.LUT P0, RZ, R22, 0x8, RZ, 0xc0, !PT ;  /* 0x0000000816ff7812 */ /* 0x000fe2000780c0ff */
[----:B--2---:R1:W-:Y:S04]  /*8a960*/  @P4 STG.E desc[UR60][R12.64], R144 ;  /* 0x000000900c004986 */ /* 0x0043e8000c10193c */
[----:B-1----:R-:W2:Y:S04]  /*8a970*/  LDL.LU R144, [R1+0xaec] ;  /* 0x000aec0001907983 */ /* 0x002ea80000300800 */
[----:B------:R-:W2:Y:S01]  /*8a980*/  LDL.LU R136, [R1+0x8dc] ;  /* 0x0008dc0001887983 */ /* 0x000ea20000300800 */
[----:B------:R-:W-:-:S03]  /*8a990*/  LOP3.LUT R14, R14, 0xfffffeff, RZ, 0xc0, !PT ;  /* 0xfffffeff0e0e7812 */ /* 0x000fc600078ec0ff */
[----:B------:R-:W2:Y:S01]  /*8a9a0*/  LDL.LU R252, [R1+0x6ec] ;  /* 0x0006ec0001fc7983 */ /* 0x000ea20000300800 */
[----:B------:R-:W-:Y:S01]  /*8a9b0*/  @P0 LOP3.LUT R14, R14, 0x100, RZ, 0xfc, !PT ;  /* 0x000001000e0e0812 */ /* 0x000fe200078efcff */
[----:B------:R-:W-:Y:S01]  /*8a9c0*/  IMAD.WIDE R12, R150, 0x4, R6 ;  /* 0x00000004960c7825 */ /* 0x000fe200078e0206 */
[----:B------:R-:W-:-:S04]  /*8a9d0*/  LOP3.LUT P0, RZ, R22, 0x4, RZ, 0xc0, !PT ;  /* 0x0000000416ff7812 */ /* 0x000fc8000780c0ff */
[----:B---3--:R1:W-:Y:S01]  /*8a9e0*/  @P3 STG.E desc[UR60][R12.64], R149 ;  /* 0x000000950c003986 */ /* 0x0083e2000c10193c */
[----:B------:R-:W-:-:S03]  /*8a9f0*/  LOP3.LUT R14, R14, 0xfffffdff, RZ, 0xc0, !PT ;  /* 0xfffffdff0e0e7812 */ /* 0x000fc600078ec0ff */
[----:B-1----:R-:W3:Y:S04]  /*8aa00*/  LDL.LU R149, [R1+0x11d8] ;  /* 0x0011d80001957983 */ /* 0x002ee80000300800 */
[----:B------:R-:W3:Y:S01]  /*8aa10*/  LDL.LU R159, [R1+0x4ec] ;  /* 0x0004ec00019f7983 */ /* 0x000ee20000300800 */
[----:B------:R-:W-:Y:S02]  /*8aa20*/  @P0 LOP3.LUT R14, R14, 0x200, RZ, 0xfc, !PT ;  /* 0x000002000e0e0812 */ /* 0x000fe400078efcff */
[----:B------:R-:W-:Y:S01]  /*8aa30*/  LOP3.LUT P0, RZ, R22, 0x2, RZ, 0xc0, !PT ;  /* 0x0000000216ff7812 */ /* 0x000fe2000780c0ff */
[----:B------:R-:W3:Y:S01]  /*8aa40*/  LDL.LU R138, [R1+0x2ec] ;  /* 0x0002ec00018a7983 */ /* 0x000ee20000300800 */
[----:B------:R-:W-:Y:S02]  /*8aa50*/  LOP3.LUT R14, R14, 0xfffffbff, RZ, 0xc0, !PT ;  /* 0xfffffbff0e0e7812 */ /* 0x000fe400078ec0ff */
[C---:B------:R-:W-:Y:S01]  /*8aa60*/  LOP3.LUT P2, RZ, R21.reuse, 0x20000000, RZ, 0xc0, !PT ;  /* 0x2000000015ff7812 */ /* 0x040fe2000784c0ff */
[----:B------:R-:W3:Y:S01]  /*8aa70*/  LDL.LU R139, [R1+0xf60] ;  /* 0x000f6000018b7983 */ /* 0x000ee20000300800 */
[----:B------:R-:W-:Y:S01]  /*8aa80*/  LOP3.LUT P1, RZ, R21, 0x40000000, RZ, 0xc0, !PT ;  /* 0x4000000015ff7812 */ /* 0x000fe2000782c0ff */
[----:B------:R-:W-:-:S02]  /*8aa90*/  IMAD.WIDE R12, R150, 0x4, R8 ;  /* 0x00000004960c7825 */ /* 0x000fc400078e0208 */
[----:B------:R-:W3:Y:S04]  /*8aaa0*/  LDL.LU R156, [R1+0xce0] ;  /* 0x000ce000019c7983 */ /* 0x000ee80000300800 */
[----:B------:R-:W-:Y:S02]  /*8aab0*/  @P0 LOP3.LUT R14, R14, 0x400, RZ, 0xfc, !PT ;  /* 0x000004000e0e0812 */ /* 0x000fe400078efcff */
[----:B------:R-:W-:Y:S02]  /*8aac0*/  LOP3.LUT P0, RZ, R22, 0x1, RZ, 0xc0, !PT ;  /* 0x0000000116ff7812 */ /* 0x000fe4000780c0ff */
[----:B------:R-:W-:Y:S01]  /*8aad0*/  LOP3.LUT R14, R14, 0xfffff7ff, RZ, 0xc0, !PT ;  /* 0xfffff7ff0e0e7812 */ /* 0x000fe200078ec0ff */
[----:B----4-:R1:W-:Y:S10]  /*8aae0*/  @P2 STG.E desc[UR60][R12.64], R148 ;  /* 0x000000940c002986 */ /* 0x0103f4000c10193c */
[----:B------:R-:W-:-:S02]  /*8aaf0*/  @P0 LOP3.LUT R14, R14, 0x800, RZ, 0xfc, !PT ;  /* 0x000008000e0e0812 */ /* 0x000fc400078efcff */
[----:B------:R-:W-:Y:S01]  /*8ab00*/  LOP3.LUT P0, RZ, R21, 0x80000000, RZ, 0xc0, !PT ;  /* 0x8000000015ff7812 */ /* 0x000fe2000780c0ff */
[----:B-1----:R-:W-:-:S05]  /*8ab10*/  IMAD.WIDE R12, R27, 0x4, R2 ;  /* 0x000000041b0c7825 */ /* 0x002fca00078e0202 */
[----:B------:R1:W-:Y:S02]  /*8ab20*/  @P1 STG.E desc[UR60][R12.64], R146 ;  /* 0x000000920c001986 */ /* 0x0003e4000c10193c */
[----:B-1----:R-:W-:Y:S02]  /*8ab30*/  IMAD.WIDE R12, R27, 0x4, R4 ;  /* 0x000000041b0c7825 */ /* 0x002fe400078e0204 */
[----:B------:R-:W4:Y:S04]  /*8ab40*/  LDL.LU R146, [R1+0x11dc] ;  /* 0x0011dc0001927983 */ /* 0x000f280000300800 */
[----:B------:R-:W4:Y:S04]  /*8ab50*/  LDL.LU R151, [R1+0xaf0] ;  /* 0x000af00001977983 */ /* 0x000f280000300800 */
[----:B------:R1:W-:Y:S01]  /*8ab60*/  @P0 STG.E desc[UR60][R12.64], R147 ;  /* 0x000000930c000986 */ /* 0x0003e2000c10193c */
[----:B------:R-:W-:-:S03]  /*8ab70*/  LOP3.LUT P0, RZ, R14, 0x800, RZ, 0xc0, !PT ;  /* 0x000008000eff7812 */ /* 0x000fc6000780c0ff */
[----:B------:R-:W4:Y:S04]  /*8ab80*/  LDL.LU R150, [R1+0x8e0] ;  /* 0x0008e00001967983 */ /* 0x000f280000300800 */
[----:B------:R-:W4:Y:S01]  /*8ab90*/  LDL.LU R148, [R1+0x4f0] ;  /* 0x0004f00001947983 */ /* 0x000f220000300800 */
[----:B-1----:R-:W-:-:S03]  /*8aba0*/  IMAD.WIDE R12, R27, 0x4, R6 ;  /* 0x000000041b0c7825 */ /* 0x002fc600078e0206 */
[----:B------:R-:W4:Y:S04]  /*8abb0*/  LDL.LU R147, [R1+0x2f0] ;  /* 0x0002f00001937983 */ /* 0x000f280000300800 */
        /* <DEDUP_REMOVED lines=39> */
[C---:B-1----:R-:W-:Y:S02]  /*8ae30*/  IMAD.WIDE R12, R146.reuse, 0x4, R6 ;  /* 0x00000004920c7825 */ /* 0x042fe400078e0206 */
[----:B------:R-:W4:Y:S04]  /*8ae40*/  LDL.LU R147, [R1+0xf64] ;  /* 0x000f640001937983 */ /* 0x000f280000300800 */
[----:B------:R1:W-:Y:S02]  /*8ae50*/  @P2 STG.E desc[UR60][R12.64], R145 ;  /* 0x000000910c002986 */ /* 0x0003e4000c10193c */
[----:B-1----:R-:W-:-:S02]  /*8ae60*/  IMAD.WIDE R12, R146, 0x4, R8 ;  /* 0x00000004920c7825 */ /* 0x002fc400078e0208 */
[----:B------:R-:W3:Y:S04]  /*8ae70*/  LDL.LU R145, [R1+0xce4] ;  /* 0x000ce40001917983 */ /* 0x000ee80000300800 */
[----:B------:R-:W3:Y:S04]  /*8ae80*/  LDL.LU R146, [R1+0xaf4] ;  /* 0x000af40001927983 */ /* 0x000ee80000300800 */
[----:B--2---:R1:W-:Y:S04]  /*8ae90*/  @P1 STG.E desc[UR60][R12.64], R144 ;  /* 0x000000900c001986 */ /* 0x0043e8000c10193c */
[----:B-1----:R-:W2:Y:S04]  /*8aea0*/  LDL.LU R144, [R1+0x11e0] ;  /* 0x0011e00001907983 */ /* 0x002ea80000300800 */
        /* <DEDUP_REMOVED lines=11> */
[----:B------:R-:W-:-:S03]  /*8af60*/  LOP3.LUT P4, RZ, R22, 0x4000, RZ, 0xc0, !PT ;  /* 0x0000400016ff7812 */ /* 0x000fc6000788c0ff */
[----:B------:R-:W3:Y:S04]  /*8af70*/  LDL.LU R149, [R1+0x2f8] ;  /* 0x0002f80001957983 */ /* 0x000ee80000300800 */
[----:B------:R-:W3:Y:S04]  /*8af80*/  LDL.LU R150, [R1+0xf8] ;  /* 0x0000f80001967983 */ /* 0x000ee80000300800 */
[----:B------:R-:W3:Y:S01]  /*8af90*/  LDL.LU R148, [R1+0x11ec] ;  /* 0x0011ec0001947983 */ /* 0x000ee20000300800 */
        /* <DEDUP_REMOVED lines=20> */
[----:B----4-:R1:W-:Y:S04]  /*8b0e0*/  @P4 STG.E desc[UR60][R12.64], R147 ;  /* 0x000000930c004986 */ /* 0x0103e8000c10193c */
[----:B-1----:R-:W2:Y:S01]  /*8b0f0*/  LDL.LU R147, [R1+0xe8] ;  /* 0x0000e80001937983 */ /* 0x002ea20000300800 */
[----:B------:R-:W-:Y:S02]  /*8b100*/  LOP3.LUT R14, R14, 0xfffffffb, RZ, 0xc0, !PT ;  /* 0xfffffffb0e0e7812 */ /* 0x000fe400078ec0ff */
[----:B------:R-:W-:Y:S02]  /*8b110*/  LOP3.LUT P3, RZ, R22, 0x8000, RZ, 0xc0, !PT ;  /* 0x0000800016ff7812 */ /* 0x000fe4000786c0ff */
[----:B------:R-:W-:Y:S02]  /*8b120*/  @P0 LOP3.LUT R14, R14, 0x4, RZ, 0xfc, !PT ;  /* 0x000000040e0e0812 */ /* 0x000fe400078efcff */
[----:B------:R-:W-:-:S02]  /*8b130*/  LOP3.LUT P0, RZ, R22, 0x80000, RZ, 0xc0, !PT ;  /* 0x0008000016ff7812 */ /* 0x000fc4000780c0ff */
[----:B------:R-:W-:Y:S01]  /*8b140*/  LOP3.LUT P2, RZ, R22, 0x10000, RZ, 0xc0, !PT ;  /* 0x0001000016ff7812 */ /* 0x000fe2000784c0ff */
[----:B------:R-:W-:Y:S01]  /*8b150*/  IMAD.WIDE R12, R144, 0x4, R4 ;  /* 0x00000004900c7825 */ /* 0x000fe200078e0204 */
[----:B------:R-:W-:Y:S02]  /*8b160*/  LOP3.LUT P1, RZ, R22, 0x20000, RZ, 0xc0, !PT ;  /* 0x0002000016ff7812 */ /* 0x000fe4000782c0ff */
[----:B------:R-:W-:-:S03]  /*8b170*/  LOP3.LUT R14, R14, 0xfffffff7, RZ, 0xc0, !PT ;  /* 0xfffffff70e0e7812 */ /* 0x000fc600078ec0ff */
[----:B---3--:R1:W-:Y:S04]  /*8b180*/  @P3 STG.E desc[UR60][R12.64], R145 ;  /* 0x000000910c003986 */ /* 0x0083e8000c10193c */
[----:B------:R-:W-:Y:S02]  /*8b190*/  @P0 LOP3.LUT R14, R14, 0x8, RZ, 0xfc, !PT ;  /* 0x000000080e0e0812 */ /* 0x000fe400078efcff */
[----:B------:R-:W-:Y:S01]  /*8b1a0*/  LOP3.LUT P0, RZ, R22, 0x40000, RZ, 0xc0, !PT ;  /* 0x0004000016ff7812 */ /* 0x000fe2000780c0ff */
[C---:B-1----:R-:W-:Y:S01]  /*8b1b0*/  IMAD.WIDE R12, R144.reuse, 0x4, R6 ;  /* 0x00000004900c7825 */ /* 0x042fe200078e0206 */
[----:B------:R-:W3:Y:S04]  /*8b1c0*/  LDL.LU R145, [R1+0xf6c] ;  /* 0x000f6c0001917983 */ /* 0x000ee80000300800 */
[----:B------:R1:W-:Y:S02]  /*8b1d0*/  @P2 STG.E desc[UR60][R12.64], R146 ;  /* 0x000000920c002986 */ /* 0x0003e4000c10193c */
[----:B-1----:R-:W-:-:S02]  /*8b1e0*/  IMAD.WIDE R12, R144, 0x4, R8 ;  /* 0x00000004900c7825 */ /* 0x002fc400078e0208 */
[----:B------:R-:W4:Y:S04]  /*8b1f0*/  LDL.LU R146, [R1+0xcec] ;  /* 0x000cec0001927983 */ /* 0x000f280000300800 */
[----:B------:R1:W-:Y:S04]  /*8b200*/  @P1 STG.E desc[UR60][R12.64], R25 ;  /* 0x000000190c001986 */ /* 0x0003e8000c10193c */
[----:B------:R-:W4:Y:S04]  /*8b210*/  LDL.LU R144, [R1+0xafc] ;  /* 0x000afc0001907983 */ /* 0x000f280000300800 */
[----:B------:R-:W3:Y:S01]  /*8b220*/  LDL.LU R151, [R1+0x11f0] ;  /* 0x0011f00001977983 */ /* 0x000ee20000300800 */
        /* <DEDUP_REMOVED lines=22> */
[----:B-1----:R-:W-:Y:S01]  /*8b390*/  IMAD.WIDE R12, R138, 0x4, R8 ;  /* 0x000000048a0c7825 */ /* 0x002fe200078e0208 */
[----:B------:R-:W-:-:S09]  /*8b3a0*/  LOP3.LUT P5, RZ, R22, 0x10000000, RZ, 0xc0, !PT ;  /* 0x1000000016ff7812 */ /* 0x000fd200078ac0ff */
[----:B------:R1:W-:Y:S01]  /*8b3b0*/  @P0 STG.E desc[UR60][R12.64], R139 ;  /* 0x0000008b0c000986 */ /* 0x0003e2000c10193c */
[----:B------:R-:W-:Y:S01]  /*8b3c0*/  LOP3.LUT P0, RZ, R23, 0x10000000, RZ, 0xc0, !PT ;  /* 0x1000000017ff7812 */ /* 0x000fe2000780c0ff */
[----:B------:R-:W-:Y:S01]  /*8b3d0*/  IMAD.WIDE R14, R148, 0x4, R4 ;  /* 0x00000004940e7825 */ /* 0x000fe200078e0204 */
[----:B------:R-:W-:-:S03]  /*8b3e0*/  LOP3.LUT P4, RZ, R22, 0x20000000, RZ, 0xc0, !PT ;  /* 0x2000000016ff7812 */ /* 0x000fc6000788c0ff */
[----:B------:R-:W-:-:S04]  /*8b3f0*/  IMAD.WIDE R16, R148, 0x4, R6 ;  /* 0x0000000494107825 */ /* 0x000fc800078e0206 */
[----:B-1----:R-:W-:-:S05]  /*8b400*/  IMAD.WIDE R12, R148, 0x4, R2 ;  /* 0x00000004940c7825 */ /* 0x002fca00078e0202 */
[----:B------:R1:W-:Y:S04]  /*8b410*/  @P0 STG.E desc[UR60][R12.64], R156 ;  /* 0x0000009c0c000986 */ /* 0x0003e8000c10193c */
[----:B------:R-:W-:Y:S04]  /*8b420*/  @P6 STG.E desc[UR60][R14.64], R149 ;  /* 0x000000950e006986 */ /* 0x000fe8000c10193c */
[----:B------:R1:W-:Y:S02]  /*8b430*/  @P5 STG.E desc[UR60][R16.64], R150 ;  /* 0x0000009610005986 */ /* 0x0003e4000c10193c */
[----:B-1----:R-:W-:-:S02]  /*8b440*/  IMAD.WIDE R12, R148, 0x4, R8 ;  /* 0x00000004940c7825 */ /* 0x002fc400078e0208 */
[----:B------:R-:W4:Y:S04]  /*8b450*/  LDL.LU R150, [R1+0x8ec] ;  /* 0x0008ec0001967983 */ /* 0x000f280000300800 */
[----:B------:R-:W4:Y:S04]  /*8b460*/  LDL.LU R148, [R1+0x4fc] ;  /* 0x0004fc0001947983 */ /* 0x000f280000300800 */
[----:B--2---:R1:W-:Y:S04]  /*8b470*/  @P4 STG.E desc[UR60][R12.64], R147 ;  /* 0x000000930c004986 */ /* 0x0043e8000c10193c */
[----:B-1----:R-:W2:Y:S04]  /*8b480*/  LDL.LU R147, [R1+0x2fc] ;  /* 0x0002fc0001937983 */ /* 0x002ea80000300800 */
[----:B------:R-:W2:Y:S04]  /*8b490*/  LDL.LU R139, [R1+0xfc] ;  /* 0x0000fc00018b7983 */ /* 0x000ea80000300800 */
[----:B------:R-:W2:Y:S01]  /*8b4a0*/  LDL.LU R149, [R1+0x11f4] ;  /* 0x0011f40001957983 */ /* 0x000ea20000300800 */
[----:B------:R-:W-:-:S02]  /*8b4b0*/  LOP3.LUT P3, RZ, R22, 0x40000000, RZ, 0xc0, !PT ;  /* 0x4000000016ff7812 */ /* 0x000fc4000786c0ff */
[----:B------:R-:W-:Y:S02]  /*8b4c0*/  LOP3.LUT P2, RZ, R22, 0x80000000, RZ, 0xc0, !PT ;  /* 0x8000000016ff7812 */ /* 0x000fe4000784c0ff */
[C---:B------:R-:W-:Y:S02]  /*8b4d0*/  LOP3.LUT P5, RZ, R23.reuse, 0x10, RZ, 0xc0, !PT ;  /* 0x0000001017ff7812 */ /* 0x040fe400078ac0ff */
[----:B------:R-:W-:Y:S01]  /*8b4e0*/  LOP3.LUT P1, RZ, R23, 0x1, RZ, 0xc0, !PT ;  /* 0x0000000117ff7812 */ /* 0x000fe2000782c0ff */
[----:B---3--:R-:W-:-:S06]  /*8b4f0*/  IMAD.WIDE R12, R151, 0x4, R2 ;  /* 0x00000004970c7825 */ /* 0x008fcc00078e0202 */
[----:B------:R1:W-:Y:S01]  /*8b500*/  @P3 STG.E desc[UR60][R12.64], R145 ;  /* 0x000000910c003986 */ /* 0x0003e2000c10193c */
[----:B------:R-:W-:Y:S01]  /*8b510*/  LOP3.LUT P3, RZ, R23, 0x4, RZ, 0xc0, !PT ;  /* 0x0000000417ff7812 */ /* 0x000fe2000786c0ff */
[----:B-1----:R-:W-:-:S05]  /*8b520*/  IMAD.WIDE R12, R151, 0x4, R4 ;  /* 0x00000004970c7825 */ /* 0x002fca00078e0204 */
[----:B----4-:R1:W-:Y:S01]  /*8b530*/  @P2 STG.E desc[UR60][R12.64], R146 ;  /* 0x000000920c002986 */ /* 0x0103e2000c10193c */
[C---:B------:R-:W-:Y:S02]  /*8b540*/  LOP3.LUT P2, RZ, R23.reuse, 0x2, RZ, 0xc0, !PT ;  /* 0x0000000217ff7812 */ /* 0x040fe4000784c0ff */
[----:B------:R-:W-:-:S04]  /*8b550*/  LOP3.LUT R23, R23, 0xf7ffffff, RZ, 0xc0, !PT ;  /* 0xf7ffffff17177812 */ /* 0x000fc800078ec0ff */
[----:B------:R-:W-:-:S04]  /*8b560*/  @P5 LOP3.LUT R23, R23, 0x8000000, RZ, 0xfc, !PT ;  /* 0x0800000017175812 */ /* 0x000fc800078efcff */
[C---:B------:R-:W-:Y:S01]  /*8b570*/  LOP3.LUT P6, RZ, R23.reuse, 0x400, RZ, 0xc0, !PT ;  /* 0x0000040017ff7812 */ /* 0x040fe200078cc0ff */
[----:B-1----:R-:W3:Y:S01]  /*8b580*/  LDL.LU R146, [R1+0xec] ;  /* 0x0000ec0001927983 */ /* 0x002ee20000300800 */
[C---:B------:R-:W-:Y:S02]  /*8b590*/  LOP3.LUT P5, RZ, R23.reuse, 0x8, RZ, 0xc0, !PT ;  /* 0x0000000817ff7812 */ /* 0x040fe400078ac0ff */
[----:B------:R-:W-:Y:S01]  /*8b5a0*/  LOP3.LUT R23, R23, 0xffbfffff, RZ, 0xc0, !PT ;  /* 0xffbfffff17177812 */ /* 0x000fe200078ec0ff */
[----:B------:R-:W-:Y:S01]  /*8b5b0*/  IMAD.WIDE R12, R151, 0x4, R6 ;  /* 0x00000004970c7825 */ /* 0x000fe200078e0206 */
[----:B------:R-:W4:Y:S07]  /*8b5c0*/  LDL.LU R145, [R1+0xf70] ;  /* 0x000f700001917983 */ /* 0x000f2e0000300800 */
[----:B------:R-:W-:-:S04]  /*8b5d0*/  @P6 LOP3.LUT R23, R23, 0x400000, RZ, 0xfc, !PT ;  /* 0x0040000017176812 */ /* 0x000fc800078efcff */
[C---:B------:R-:W-:Y:S02]  /*8b5e0*/  LOP3.LUT P6, RZ, R23.reuse, 0x200, RZ, 0xc0, !PT ;  /* 0x0000020017ff7812 */ /* 0x040fe400078cc0ff */
[----:B------:R-:W-:Y:S01]  /*8b5f0*/  LOP3.LUT R23, R23, 0xff7fffff, RZ, 0xc0, !PT ;  /* 0xff7fffff17177812 */ /* 0x000fe200078ec0ff */
[----:B------:R1:W-:Y:S10]  /*8b600*/  @P1 STG.E desc[UR60][R12.64], R144 ;  /* 0x000000900c001986 */ /* 0x0003f4000c10193c */
[----:B------:R-:W-:Y:S01]  /*8b610*/  @P6 LOP3.LUT R23, R23, 0x800000, RZ, 0xfc, !PT ;  /* 0x0080000017176812 */ /* 0x000fe200078efcff */
[----:B-1----:R-:W4:Y:S04]  /*8b620*/  LDL.LU R144, [R1+0xcf0] ;  /* 0x000cf00001907983 */ /* 0x002f280000300800 */
[----:B------:R-:W4:Y:S01]  /*8b630*/  LDL.LU R156, [R1+0x11f8] ;  /* 0x0011f800019c7983 */ /* 0x000f220000300800 */
[----:B------:R-:W-:-:S02]  /*8b640*/  LOP3.LUT P6, RZ, R23, 0x100, RZ, 0xc0, !PT ;  /* 0x0000010017ff7812 */ /* 0x000fc400078cc0ff */
[----:B------:R-:W-:-:S11]  /*8b650*/  LOP3.LUT R23, R23, 0xfeffffff, RZ, 0xc0, !PT ;  /* 0xfeffffff17177812 */ /* 0x000fd600078ec0ff */
[----:B------:R-:W-:-:S04]  /*8b660*/  @P6 LOP3.LUT R23, R23, 0x1000000, RZ, 0xfc, !PT ;  /* 0x0100000017176812 */ /* 0x000fc800078efcff */
[C---:B------:R-:W-:Y:S02]  /*8b670*/  LOP3.LUT P6, RZ, R23.reuse, 0x80, RZ, 0xc0, !PT ;  /* 0x0000008017ff7812 */ /* 0x040fe400078cc0ff */
[----:B------:R-:W-:Y:S01]  /*8b680*/  LOP3.LUT R23, R23, 0xfdffffff, RZ, 0xc0, !PT ;  /* 0xfdffffff17177812 */ /* 0x000fe200078ec0ff */
[----:B------:R-:W-:Y:S02]  /*8b690*/  IMAD.WIDE R12, R151, 0x4, R8 ;  /* 0x00000004970c7825 */ /* 0x000fe400078e0208 */
[----:B------:R-:W4:Y:S08]  /*8b6a0*/  LDL.LU R151, [R1+0xb00] ;  /* 0x000b000001977983 */ /* 0x000f300000300800 */
[----:B------:R-:W-:-:S04]  /*8b6b0*/  @P6 LOP3.LUT R23, R23, 0x2000000, RZ, 0xfc, !PT ;  /* 0x0200000017176812 */ /* 0x000fc800078efcff */
[C---:B------:R-:W-:Y:S02]  /*8b6c0*/  LOP3.LUT P6, RZ, R23.reuse, 0x40, RZ, 0xc0, !PT ;  /* 0x0000004017ff7812 */ /* 0x040fe400078cc0ff */
[----:B------:R-:W-:-:S11]  /*8b6d0*/  LOP3.LUT R23, R23, 0xfbffffff, RZ, 0xc0, !PT ;  /* 0xfbffffff17177812 */ /* 0x000fd600078ec0ff */
[----:B------:R-:W-:-:S04]  /*8b6e0*/  @P6 LOP3.LUT R23, R23, 0x4000000, RZ, 0xfc, !PT ;  /* 0x0400000017176812 */ /* 0x000fc800078efcff */
[C---:B------:R-:W-:Y:S02]  /*8b6f0*/  LOP3.LUT P1, RZ, R23.reuse, 0x2000, RZ, 0xc0, !PT ;  /* 0x0000200017ff7812 */ /* 0x040fe4000782c0ff */
[C---:B------:R-:W-:Y:S02]  /*8b700*/  LOP3.LUT P6, RZ, R23.reuse, 0x20, RZ, 0xc0, !PT ;  /* 0x0000002017ff7812 */ /* 0x040fe400078cc0ff */
[----:B------:R-:W-:-:S09]  /*8b710*/  LOP3.LUT R23, R23, 0xffefffff, RZ, 0xc0, !PT ;  /* 0xffefffff17177812 */ /* 0x000fd200078ec0ff */
[----:B------:R-:W-:-:S04]  /*8b720*/  @P1 LOP3.LUT R23, R23, 0x100000, RZ, 0xfc, !PT ;  /* 0x0010000017171812 */ /* 0x000fc800078efcff */
[C---:B------:R-:W-:Y:S01]  /*8b730*/  LOP3.LUT P1, RZ, R23.reuse, 0x1000, RZ, 0xc0, !PT ;  /* 0x0000100017ff7812 */ /* 0x040fe2000782c0ff */
[----:B------:R1:W-:Y:S04]  /*8b740*/  @P2 STG.E desc[UR60][R12.64], R150 ;  /* 0x000000960c002986 */ /* 0x0003e8000c10193c */
[----:B-1----:R-:W4:Y:S04]  /*8b750*/  LDL.LU R150, [R1+0x11fc] ;  /* 0x0011fc0001967983 */ /* 0x002f280000300800 */
[----:B------:R-:W4:Y:S01]  /*8b760*/  LDL.LU R138, [R1+0x8f0] ;  /* 0x0008f000018a7983 */ /* 0x000f220000300800 */
[----:B------:R-:W-:-:S04]  /*8b770*/  LOP3.LUT R23, R23, 0xffdfffff, RZ, 0xc0, !PT ;  /* 0xffdfffff17177812 */ /* 0x000fc800078ec0ff */
[----:B------:R-:W-:Y:S01]  /*8b780*/  @P1 LOP3.LUT R23, R23, 0x200000, RZ, 0xfc, !PT ;  /* 0x0020000017171812 */ /* 0x000fe200078efcff */
[----:B--2---:R-:W-:-:S05]  /*8b790*/  IMAD.WIDE R12, R149, 0x4, R2 ;  /* 0x00000004950c7825 */ /* 0x004fca00078e0202 */
[----:B------:R1:W-:Y:S04]  /*8b7a0*/  @P3 STG.E desc[UR60][R12.64], R148 ;  /* 0x000000940c003986 */ /* 0x0003e8000c10193c */
[----:B-1----:R-:W2:Y:S01]  /*8b7b0*/  LDL.LU R148, [R1+0x700] ;  /* 0x0007000001947983 */ /* 0x002ea20000300800 */
[----:B------:R-:W-:-:S05]  /*8b7c0*/  IMAD.WIDE R12, R149, 0x4, R4 ;  /* 0x00000004950c7825 */ /* 0x000fca00078e0204 */
[----:B------:R1:W-:Y:S04]  /*8b7d0*/  @P5 STG.E desc[UR60][R12.64], R147 ;  /* 0x000000930c005986 */ /* 0x0003e8000c10193c */
[----:B-1----:R-:W2:Y:S01]  /*8b7e0*/  LDL.LU R147, [R1+0x6f0] ;  /* 0x0006f00001937983 */ /* 0x002ea20000300800 */
[----:B------:R-:W-:Y:S01]  /*8b7f0*/  LOP3.LUT P5, RZ, R23, 0x8000000, RZ, 0xc0, !PT ;  /* 0x0800000017ff7812 */ /* 0x000fe200078ac0ff */
[----:B------:R-:W-:-:S12]  /*8b800*/  IMAD.WIDE R12, R149, 0x4, R6 ;  /* 0x00000004950c7825 */ /* 0x000fd800078e0206 */
[----:B------:R1:W-:Y:S02]  /*8b810*/  @P5 STG.E desc[UR60][R12.64], R139 ;  /* 0x0000008b0c005986 */ /* 0x0003e4000c10193c */
[----:B-1----:R-:W-:Y:S02]  /*8b820*/  IMAD.WIDE R12, R149, 0x4, R8 ;  /* 0x00000004950c7825 */ /* 0x002fe400078e0208 */
[----:B------:R-:W2:Y:S04]  /*8b830*/  LDL.LU R149, [R1+0x500] ;  /* 0x0005000001957983 */ /* 0x000ea80000300800 */
[----:B------:R-:W2:Y:S04]  /*8b840*/  LDL.LU R139, [R1+0x300] ;  /* 0x00030000018b7983 */ /* 0x000ea80000300800 */
[----:B---3--:R1:W-:Y:S01]  /*8b850*/  @P6 STG.E desc[UR60][R12.64], R146 ;  /* 0x000000920c006986 */ /* 0x0083e2000c10193c */
[----:B------:R-:W-:-:S03]  /*8b860*/  LOP3.LUT P6, RZ, R23, 0x4000000, RZ, 0xc0, !PT ;  /* 0x0400000017ff7812 */ /* 0x000fc600078cc0ff */
[----:B-1----:R-:W3:Y:S01]  /*8b870*/  LDL.LU R146, [R1+0x1200] ;  /* 0x0012000001927983 */ /* 0x002ee20000300800 */
[----:B----4-:R-:W-:-:S09]  /*8b880*/  IMAD.WIDE R12, R156, 0x4, R2 ;  /* 0x000000049c0c7825 */ /* 0x010fd200078e0202 */
[----:B------:R1:W-:Y:S01]  /*8b890*/  @P6 STG.E desc[UR60][R12.64], R145 ;  /* 0x000000910c006986 */ /* 0x0003e2000c10193c */
[----:B------:R-:W-:-:S03]  /*8b8a0*/  LOP3.LUT P6, RZ, R23, 0x2000000, RZ, 0xc0, !PT ;  /* 0x0200000017ff7812 */ /* 0x000fc600078cc0ff */
[----:B-1----:R-:W4:Y:S01]  /*8b8b0*/  LDL.LU R145, [R1+0xf74] ;  /* 0x000f740001917983 */ /* 0x002f220000300800 */
[----:B------:R-:W-:-:S09]  /*8b8c0*/  IMAD.WIDE R12, R156, 0x4, R4 ;  /* 0x000000049c0c7825 */ /* 0x000fd200078e0204 */
[----:B------:R1:W-:Y:S01]  /*8b8d0*/  @P6 STG.E desc[UR60][R12.64], R144 ;  /* 0x000000900c006986 */ /* 0x0003e2000c10193c */
[----:B------:R-:W-:-:S03]  /*8b8e0*/  LOP3.LUT P6, RZ, R23, 0x1000000, RZ, 0xc0, !PT ;  /* 0x0100000017ff7812 */ /* 0x000fc600078cc0ff */
[----:B-1----:R-:W4:Y:S01]  /*8b8f0*/  LDL.LU R144, [R1+0xcf4] ;  /* 0x000cf40001907983 */ /* 0x002f220000300800 */
[----:B------:R-:W-:-:S09]  /*8b900*/  IMAD.WIDE R12, R156, 0x4, R6 ;  /* 0x000000049c0c7825 */ /* 0x000fd200078e0206 */
[----:B------:R1:W-:Y:S01]  /*8b910*/  @P6 STG.E desc[UR60][R12.64], R151 ;  /* 0x000000970c006986 */ /* 0x0003e2000c10193c */
[----:B------:R-:W-:-:S03]  /*8b920*/  LOP3.LUT P6, RZ, R23, 0x800000, RZ, 0xc0, !PT ;  /* 0x0080000017ff7812 */ /* 0x000fc600078cc0ff */
[----:B-1----:R-:W4:Y:S01]  /*8b930*/  LDL.LU R151, [R1+0xb04] ;  /* 0x000b040001977983 */ /* 0x002f220000300800 */
[----:B------:R-:W-:-:S03]  /*8b940*/  IMAD.WIDE R12, R156, 0x4, R8 ;  /* 0x000000049c0c7825 */ /* 0x000fc600078e0208 */
[----:B------:R-:W4:Y:S01]  /*8b950*/  LDL.LU R156, [R1+0x1204] ;  /* 0x00120400019c7983 */ /* 0x000f220000300800 */
[----:B------:R-:W-:-:S05]  /*8b960*/  LOP3.LUT P1, RZ, R23, 0x800, RZ, 0xc0, !PT ;  /* 0x0000080017ff7812 */ /* 0x000fca000782c0ff */
[----:B------:R1:W-:Y:S01]  /*8b970*/  @P6 STG.E desc[UR60][R12.64], R138 ;  /* 0x0000008a0c006986 */ /* 0x0003e2000c10193c */
[----:B------:R-:W-:-:S03]  /*8b980*/  LOP3.LUT P6, RZ, R23, 0x400000, RZ, 0xc0, !PT ;  /* 0x0040000017ff7812 */ /* 0x000fc600078cc0ff */
[----:B-1----:R-:W4:Y:S01]  /*8b990*/  LDL.LU R138, [R1+0x8f4] ;  /* 0x0008f400018a7983 */ /* 0x002f220000300800 */
[----:B------:R-:W-:-:S09]  /*8b9a0*/  IMAD.WIDE R12, R150, 0x4, R2 ;  /* 0x00000004960c7825 */ /* 0x000fd200078e0202 */
[----:B--2---:R1:W-:Y:S04]  /*8b9b0*/  @P6 STG.E desc[UR60][R12.64], R148 ;  /* 0x000000940c006986 */ /* 0x0043e8000c10193c */
[----:B-1----:R-:W2:Y:S01]  /*8b9c0*/  LDL.LU R148, [R1+0x704] ;  /* 0x0007040001947983 */ /* 0x002ea20000300800 */
[----:B------:R-:W-:-:S05]  /*8b9d0*/  IMAD.WIDE R12, R150, 0x4, R4 ;  /* 0x00000004960c7825 */ /* 0x000fca00078e0204 */
[----:B------:R1:W-:Y:S04]  /*8b9e0*/  @P1 STG.E desc[UR60][R12.64], R147 ;  /* 0x000000930c001986 */ /* 0x0003e8000c10193c */
[----:B-1----:R-:W2:Y:S01]  /*8b9f0*/  LDL.LU R147, [R1+0x6f4] ;  /* 0x0006f40001937983 */ /* 0x002ea20000300800 */
[----:B------:R-:W-:Y:S01]  /*8ba00*/  LOP3.LUT P1, RZ, R23, 0x200000, RZ, 0xc0, !PT ;  /* 0x0020000017ff7812 */ /* 0x000fe2000782c0ff */
[----:B------:R-:W-:-:S12]  /*8ba10*/  IMAD.WIDE R12, R150, 0x4, R6 ;  /* 0x00000004960c7825 */ /* 0x000fd800078e0206 */
[----:B------:R1:W-:Y:S04]  /*8ba20*/  @P1 STG.E desc[UR60][R12.64], R149 ;  /* 0x000000950c001986 */ /* 0x0003e8000c10193c */
[----:B-1----:R-:W2:Y:S01]  /*8ba30*/  LDL.LU R149, [R1+0x504] ;  /* 0x0005040001957983 */ /* 0x002ea20000300800 */
[----:B------:R-:W-:Y:S02]  /*8ba40*/  LOP3.LUT P1, RZ, R23, 0x100000, RZ, 0xc0, !PT ;  /* 0x0010000017ff7812 */ /* 0x000fe4000782c0ff */
[C---:B------:R-:W-:Y:S01]  /*8ba50*/  LOP3.LUT P2, RZ, R11.reuse, 0x4000, RZ, 0xc0, !PT ;  /* 0x000040000bff7812 */ /* 0x040fe2000784c0ff */
[----:B------:R-:W-:Y:S01]  /*8ba60*/  IMAD.WIDE R12, R150, 0x4, R8 ;  /* 0x00000004960c7825 */ /* 0x000fe200078e0208 */
[----:B------:R-:W-:Y:S01]  /*8ba70*/  LOP3.LUT P0, RZ, R11, 0x8000, RZ, 0xc0, !PT ;  /* 0x000080000bff7812 */ /* 0x000fe2000780c0ff */
[----:B------:R-:W2:Y:S08]  /*8ba80*/  LDL.LU R150, [R1+0x1208] ;  /* 0x0012080001967983 */ /* 0x000eb00000300800 */
[----:B------:R3:W-:Y:S02]  /*8ba90*/  @P1 STG.E desc[UR60][R12.64], R139 ;  /* 0x0000008b0c001986 */ /* 0x0007e4000c10193c */
[----:B---3--:R-:W-:-:S05]  /*8baa0*/  IMAD.WIDE R12, R146, 0x4, R2 ;  /* 0x00000004920c7825 */ /* 0x008fca00078e0202 */
[----:B----4-:R1:W-:Y:S04]  /*8bab0*/  @P2 STG.E desc[UR60][R12.64], R145 ;  /* 0x000000910c002986 */ /* 0x0103e8000c10193c */
[----:B-1----:R-:W3:Y:S01]  /*8bac0*/  LDL.LU R145, [R1+0x304] ;  /* 0x0003040001917983 */ /* 0x002ee20000300800 */
[----:B------:R-:W-:-:S05]  /*8bad0*/  IMAD.WIDE R12, R146, 0x4, R4 ;  /* 0x00000004920c7825 */ /* 0x000fca00078e0204 */
[----:B------:R1:W-:Y:S01]  /*8bae0*/  @P0 STG.E desc[UR60][R12.64], R144 ;  /* 0x000000900c000986 */ /* 0x0003e2000c10193c */
[----:B------:R-:W-:-:S03]  /*8baf0*/  LOP3.LUT P4, RZ, R11, 0x10000, RZ, 0xc0, !PT ;  /* 0x000100000bff7812 */ /* 0x000fc6000788c0ff */
[----:B-1----:R-:W4:Y:S01]  /*8bb00*/  LDL.LU R144, [R1+0xf78] ;  /* 0x000f780001907983 */ /* 0x002f220000300800 */
[----:B------:R-:W-:Y:S01]  /*8bb10*/  LOP3.LUT P3, RZ, R0, 0x2, RZ, 0xc0, !PT ;  /* 0x0000000200ff7812 */ /* 0x000fe2000786c0ff */
[----:B------:R-:W-:Y:S02]  /*8bb20*/  IMAD.WIDE R12, R146, 0x4, R6 ;  /* 0x00000004920c7825 */ /* 0x000fe400078e0206 */
[----:B------:R-:W4:Y:S01]  /*8bb30*/  LDL.LU R139, [R1+0xcf8] ;  /* 0x000cf800018b7983 */ /* 0x000f220000300800 */
[----:B------:R-:W-:-:S05]  /*8bb40*/  ISETP.LT.AND P0, PT, R158, UR4, !P3 ;  /* 0x000000049e007c0c */ /* 0x000fca000df01270 */
[----:B------:R1:W-:Y:S01]  /*8bb50*/  @P4 STG.E desc[UR60][R12.64], R151 ;  /* 0x000000970c004986 */ /* 0x0003e2000c10193c */
[----:B------:R-:W-:Y:S01]  /*8bb60*/  LOP3.LUT P5, RZ, R0, 0x4, RZ, 0xc0, !PT ;  /* 0x0000000400ff7812 */ /* 0x000fe200078ac0ff */
[----:B-1----:R-:W-:Y:S02]  /*8bb70*/  IMAD.WIDE R12, R146, 0x4, R8 ;  /* 0x00000004920c7825 */ /* 0x002fe400078e0208 */
[----:B------:R-:W4:Y:S04]  /*8bb80*/  LDL.LU R151, [R1+0xb08] ;  /* 0x000b080001977983 */ /* 0x000f280000300800 */
[----:B------:R-:W4:Y:S04]  /*8bb90*/  LDL.LU R146, [R1+0x120c] ;  /* 0x00120c0001927983 */ /* 0x000f280000300800 */
[----:B------:R1:W-:Y:S01]  /*8bba0*/  @P0 STG.E desc[UR60][R12.64], R138 ;  /* 0x0000008a0c000986 */ /* 0x0003e2000c10193c */
[----:B------:R-:W-:Y:S01]  /*8bbb0*/  ISETP.LT.AND P0, PT, R153, UR4, !P5 ;  /* 0x0000000499007c0c */ /* 0x000fe2000ef01270 */
[----:B-1----:R-:W-:-:S12]  /*8bbc0*/  IMAD.WIDE R12, R156, 0x4, R2 ;  /* 0x000000049c0c7825 */ /* 0x002fd800078e0202 */
[----:B--2---:R1:W-:Y:S01]  /*8bbd0*/  @P0 STG.E desc[UR60][R12.64], R148 ;  /* 0x000000940c000986 */ /* 0x0043e2000c10193c */
[----:B------:R-:W-:-:S03]  /*8bbe0*/  ISETP.LT.AND P0, PT, R155, UR4, !P5 ;  /* 0x000000049b007c0c */ /* 0x000fc6000ef01270 */
[----:B-1----:R-:W2:Y:S01]  /*8bbf0*/  LDL.LU R148, [R1+0x8f8] ;  /* 0x0008f80001947983 */ /* 0x002ea20000300800 */
[----:B------:R-:W-:-:S09]  /*8bc00*/  IMAD.WIDE R12, R156, 0x4, R4 ;  /* 0x000000049c0c7825 */ /* 0x000fd200078e0204 */
[----:B------:R1:W-:Y:S04]  /*8bc10*/  @P0 STG.E desc[UR60][R12.64], R147 ;  /* 0x000000930c000986 */ /* 0x0003e8000c10193c */
[----:B-1----:R-:W2:Y:S01]  /*8bc20*/  LDL.LU R147, [R1+0x708] ;  /* 0x0007080001937983 */ /* 0x002ea20000300800 */
[----:B------:R-:W-:-:S03]  /*8bc30*/  ISETP.LT.AND P0, PT, R157, UR4, !P5 ;  /* 0x000000049d007c0c */ /* 0x000fc6000ef01270 */
[----:B------:R-:W2:Y:S01]  /*8bc40*/  LDL.LU R138, [R1+0x6f8] ;  /* 0x0006f800018a7983 */ /* 0x000ea20000300800 */
[----:B------:R-:W-:-:S09]  /*8bc50*/  IMAD.WIDE R12, R156, 0x4, R6 ;  /* 0x000000049c0c7825 */ /* 0x000fd200078e0206 */
[----:B------:R1:W-:Y:S04]  /*8bc60*/  @P0 STG.E desc[UR60][R12.64], R149 ;  /* 0x000000950c000986 */ /* 0x0003e8000c10193c */
[----:B-1----:R-:W2:Y:S01]  /*8bc70*/  LDL.LU R149, [R1+0x508] ;  /* 0x0005080001957983 */ /* 0x002ea20000300800 */
[----:B------:R-:W-:Y:S01]  /*8bc80*/  ISETP.LT.AND P0, PT, R158, UR4, !P5 ;  /* 0x000000049e007c0c */ /* 0x000fe2000ef01270 */
[----:B------:R-:W-:Y:S01]  /*8bc90*/  IMAD.WIDE R12, R156, 0x4, R8 ;  /* 0x000000049c0c7825 */ /* 0x000fe200078e0208 */
[----:B------:R-:W-:Y:S01]  /*8bca0*/  LOP3.LUT P6, RZ, R0, 0x8, RZ, 0xc0, !PT ;  /* 0x0000000800ff7812 */ /* 0x000fe200078cc0ff */
[----:B------:R-:W2:Y:S10]  /*8bcb0*/  LDL.LU R156, [R1+0x1210] ;  /* 0x00121000019c7983 */ /* 0x000eb40000300800 */
[----:B---3--:R1:W-:Y:S01]  /*8bcc0*/  @P0 STG.E desc[UR60][R12.64], R145 ;  /* 0x000000910c000986 */ /* 0x0083e2000c10193c */
[----:B------:R-:W-:-:S03]  /*8bcd0*/  ISETP.LT.AND P0, PT, R153, UR4, !P6 ;  /* 0x0000000499007c0c */ /* 0x000fc6000f701270 */
[----:B-1----:R-:W3:Y:S01]  /*8bce0*/  LDL.LU R145, [R1+0x308] ;  /* 0x0003080001917983 */ /* 0x002ee20000300800 */
[----:B------:R-:W-:-:S09]  /*8bcf0*/  IMAD.WIDE R12, R150, 0x4, R2 ;  /* 0x00000004960c7825 */ /* 0x000fd200078e0202 */
[----:B----4-:R1:W-:Y:S01]  /*8bd00*/  @P0 STG.E desc[UR60][R12.64], R144 ;  /* 0x000000900c000986 */ /* 0x0103e2000c10193c */
[----:B------:R-:W-:-:S03]  /*8bd10*/  ISETP.LT.AND P0, PT, R155, UR4, !P6 ;  /* 0x000000049b007c0c */ /* 0x000fc6000f701270 */
[----:B-1----:R-:W4:Y:S01]  /*8bd20*/  LDL.LU R144, [R1+0xf7c] ;  /* 0x000f7c0001907983 */ /* 0x002f220000300800 */
[----:B------:R-:W-:-:S09]  /*8bd30*/  IMAD.WIDE R12, R150, 0x4, R4 ;  /* 0x00000004960c7825 */ /* 0x000fd200078e0204 */
[----:B------:R1:W-:Y:S01]  /*8bd40*/  @P0 STG.E desc[UR60][R12.64], R139 ;  /* 0x0000008b0c000986 */ /* 0x0003e2000c10193c */
[----:B------:R-:W-:-:S03]  /*8bd50*/  ISETP.LT.AND P0, PT, R157, UR4, !P6 ;  /* 0x000000049d007c0c */ /* 0x000fc6000f701270 */
[----:B-1----:R-:W4:Y:S01]  /*8bd60*/  LDL.LU R139, [R1+0xcfc] ;  /* 0x000cfc00018b7983 */ /* 0x002f220000300800 */
[----:B------:R-:W-:-:S09]  /*8bd70*/  IMAD.WIDE R12, R150, 0x4, R6 ;  /* 0x00000004960c7825 */ /* 0x000fd200078e0206 */
[----:B------:R1:W-:Y:S01]  /*8bd80*/  @P0 STG.E desc[UR60][R12.64], R151 ;  /* 0x000000970c000986 */ /* 0x0003e2000c10193c */
[----:B------:R-:W-:-:S03]  /*8bd90*/  ISETP.LT.AND P0, PT, R158, UR4, !P6 ;  /* 0x000000049e007c0c */ /* 0x000fc6000f701270 */
[----:B-1----:R-:W4:Y:S01]  /*8bda0*/  LDL.LU R151, [R1+0xb0c] ;  /* 0x000b0c0001977983 */ /* 0x002f220000300800 */
[----:B------:R-:W-:Y:S01]  /*8bdb0*/  IMAD.WIDE R12, R150, 0x4, R8 ;  /* 0x00000004960c7825 */ /* 0x000fe200078e0208 */
[----:B------:R-:W-:Y:S02]  /*8bdc0*/  LOP3.LUT P4, RZ, R0, 0x10, RZ, 0xc0, !PT ;  /* 0x0000001000ff7812 */ /* 0x000fe4000788c0ff */
[----:B------:R-:W4:Y:S06]  /*8bdd0*/  LDL.LU R150, [R1+0x1214] ;  /* 0x0012140001967983 */ /* 0x000f2c0000300800 */
[----:B--2---:R1:W-:Y:S01]  /*8bde0*/  @P0 STG.E desc[UR60][R12.64], R148 ;  /* 0x000000940c000986 */ /* 0x0043e2000c10193c */
[----:B------:R-:W-:-:S03]  /*8bdf0*/  ISETP.LT.AND P0, PT, R153, UR4, !P4 ;  /* 0x0000000499007c0c */ /* 0x000fc6000e701270 */
[----:B-1----:R-:W2:Y:S01]  /*8be00*/  LDL.LU R148, [R1+0x8fc] ;  /* 0x0008fc0001947983 */ /* 0x002ea20000300800 */
[----:B------:R-:W-:-:S09]  /*8be10*/  IMAD.WIDE R12, R146, 0x4, R2 ;  /* 0x00000004920c7825 */ /* 0x000fd200078e0202 */
[----:B------:R1:W-:Y:S01]  /*8be20*/  @P0 STG.E desc[UR60][R12.64], R147 ;  /* 0x000000930c000986 */ /* 0x0003e2000c10193c */
[----:B------:R-:W-:Y:S01]  /*8be30*/  ISETP.LT.AND P0, PT, R155, UR4, !P4 ;  /* 0x000000049b007c0c */ /* 0x000fe2000e701270 */
[C---:B-1----:R-:W-:Y:S02]  /*8be40*/  IMAD.WIDE R12, R146.reuse, 0x4, R4 ;  /* 0x00000004920c7825 */ /* 0x042fe400078e0204 */
[----:B------:R-:W2:Y:S10]  /*8be50*/  LDL.LU R147, [R1+0x70c] ;  /* 0x00070c0001937983 */ /* 0x000eb40000300800 */
[----:B------:R1:W-:Y:S01]  /*8be60*/  @P0 STG.E desc[UR60][R12.64], R138 ;  /* 0x0000008a0c000986 */ /* 0x0003e2000c10193c */
[----:B------:R-:W-:Y:S01]  /*8be70*/  ISETP.LT.AND P0, PT, R157, UR4, !P4 ;  /* 0x000000049d007c0c */ /* 0x000fe2000e701270 */
[----:B-1----:R-:W-:-:S12]  /*8be80*/  IMAD.WIDE R12, R146, 0x4, R6 ;  /* 0x00000004920c7825 */ /* 0x002fd800078e0206 */
[----:B------:R1:W-:Y:S04]  /*8be90*/  @P0 STG.E desc[UR60][R12.64], R149 ;  /* 0x000000950c000986 */ /* 0x0003e8000c10193c */
[----:B-1----:R-:W2:Y:S01]  /*8bea0*/  LDL.LU R149, [R1+0x6fc] ;  /* 0x0006fc0001957983 */ /* 0x002ea20000300800 */
[----:B------:R-:W-:-:S03]  /*8beb0*/  IMAD.WIDE R12, R146, 0x4, R8 ;  /* 0x00000004920c7825 */ /* 0x000fc600078e0208 */
[----:B------:R-:W2:Y:S01]  /*8bec0*/  LDL.LU R146, [R1+0x50c] ;  /* 0x00050c0001927983 */ /* 0x000ea20000300800 */
[----:B------:R-:W-:Y:S02]  /*8bed0*/  ISETP.LT.AND P0, PT, R158, UR4, !P4 ;  /* 0x000000049e007c0c */ /* 0x000fe4000e701270 */
[----:B------:R-:W-:-:S11]  /*8bee0*/  LOP3.LUT P3, RZ, R0, 0x20, RZ, 0xc0, !PT ;  /* 0x0000002000ff7812 */ /* 0x000fd6000786c0ff */
[----:B---3--:R1:W-:Y:S01]  /*8bef0*/  @P0 STG.E desc[UR60][R12.64], R145 ;  /* 0x000000910c000986 */ /* 0x0083e2000c10193c */
[----:B------:R-:W-:Y:S01]  /*8bf00*/  ISETP.LT.AND P0, PT, R153, UR4, !P3 ;  /* 0x0000000499007c0c */ /* 0x000fe2000df01270 */
[C---:B-1----:R-:W-:Y:S02]  /*8bf10*/  IMAD.WIDE R12, R156.reuse, 0x4, R2 ;  /* 0x000000049c0c7825 */ /* 0x042fe400078e0202 */
[----:B------:R-:W3:Y:S10]  /*8bf20*/  LDL.LU R145, [R1+0x30c] ;  /* 0x00030c0001917983 */ /* 0x000ef40000300800 */
[----:B----4-:R1:W-:Y:S01]  /*8bf30*/  @P0 STG.E desc[UR60][R12.64], R144 ;  /* 0x000000900c000986 */ /* 0x0103e2000c10193c */
[----:B------:R-:W-:Y:S01]  /*8bf40*/  ISETP.LT.AND P0, PT, R155, UR4, !P3 ;  /* 0x000000049b007c0c */ /* 0x000fe2000df01270 */
[----:B-1----:R-:W-:-:S02]  /*8bf50*/  IMAD.WIDE R12, R156, 0x4, R4 ;  /* 0x000000049c0c7825 */ /* 0x002fc400078e0204 */
[----:B------:R-:W4:Y:S10]  /*8bf60*/  LDL.LU R144, [R1+0x1218] ;  /* 0x0012180001907983 */ /* 0x000f340000300800 */
        /* <DEDUP_REMOVED lines=12> */
[C---:B------:R-:W-:Y:S02]  /*8c030*/  IMAD.WIDE R12, R150.reuse, 0x4, R2 ;  /* 0x00000004960c7825 */ /* 0x040fe400078e0202 */
[----:B------:R-:W2:Y:S10]  /*8c040*/  LDL.LU R156, [R1+0x900] ;  /* 0x00090000019c7983 */ /* 0x000eb40000300800 */
[----:B------:R1:W-:Y:S01]  /*8c050*/  @P0 STG.E desc[UR60][R12.64], R147 ;  /* 0x000000930c000986 */ /* 0x0003e2000c10193c */
[----:B------:R-:W-:Y:S01]  /*8c060*/  ISETP.LT.AND P0, PT, R155, UR4, !P5 ;  /* 0x000000049b007c0c */ /* 0x000fe2000ef01270 */
[----:B-1----:R-:W-:-:S02]  /*8c070*/  IMAD.WIDE R12, R150, 0x4, R4 ;  /* 0x00000004960c7825 */ /* 0x002fc400078e0204 */
[----:B------:R-:W2:Y:S10]  /*8c080*/  LDL.LU R147, [R1+0x121c] ;  /* 0x00121c0001937983 */ /* 0x000eb40000300800 */
[----:B------:R1:W-:Y:S01]  /*8c090*/  @P0 STG.E desc[UR60][R12.64], R149 ;  /* 0x000000950c000986 */ /* 0x0003e2000c10193c */
[----:B------:R-:W-:-:S03]  /*8c0a0*/  ISETP.LT.AND P0, PT, R157, UR4, !P5 ;  /* 0x000000049d007c0c */ /* 0x000fc6000ef01270 */
[----:B-1----:R-:W2:Y:S01]  /*8c0b0*/  LDL.LU R149, [R1+0x710] ;  /* 0x0007100001957983 */ /* 0x002ea20000300800 */
[----:B------:R-:W-:-:S09]  /*8c0c0*/  IMAD.WIDE R12, R150, 0x4, R6 ;  /* 0x00000004960c7825 */ /* 0x000fd200078e0206 */
[----:B------:R1:W-:Y:S04]  /*8c0d0*/  @P0 STG.E desc[UR60][R12.64], R146 ;  /* 0x000000920c000986 */ /* 0x0003e8000c10193c */
[----:B-1----:R-:W2:Y:S01]  /*8c0e0*/  LDL.LU R146, [R1+0x510] ;  /* 0x0005100001927983 */ /* 0x002ea20000300800 */
[----:B------:R-:W-:-:S03]  /*8c0f0*/  IMAD.WIDE R12, R150, 0x4, R8 ;  /* 0x00000004960c7825 */ /* 0x000fc600078e0208 */
[----:B------:R-:W2:Y:S01]  /*8c100*/  LDL.LU R150, [R1+0x310] ;  /* 0x0003100001967983 */ /* 0x000ea20000300800 */
[----:B------:R-:W-:Y:S02]  /*8c110*/  ISETP.LT.AND P0, PT, R158, UR4, !P5 ;  /* 0x000000049e007c0c */ /* 0x000fe4000ef01270 */
[----:B------:R-:W-:-:S11]  /*8c120*/  LOP3.LUT P4, RZ, R0, 0x80, RZ, 0xc0, !PT ;  /* 0x0000008000ff7812 */ /* 0x000fd6000788c0ff */
[----:B---3--:R1:W-:Y:S01]  /*8c130*/  @P0 STG.E desc[UR60][R12.64], R145 ;  /* 0x000000910c000986 */ /* 0x0083e2000c10193c */
[----:B------:R-:W-:-:S03]  /*8c140*/  ISETP.LT.AND P0, PT, R153, UR4, !P4 ;  /* 0x0000000499007c0c */ /* 0x000fc6000e701270 */
[----:B-1----:R-:W3:Y:S04]  /*8c150*/  LDL.LU R145, [R1+0x1220] ;  /* 0x0012200001917983 */ /* 0x002ee80000300800 */
[----:B------:R-:W3:Y:S01]  /*8c160*/  LDL.LU R138, [R1+0x110] ;  /* 0x00011000018a7983 */ /* 0x000ee20000300800 */
[----:B----4-:R-:W-:-:S05]  /*8c170*/  IMAD.WIDE R12, R144, 0x4, R2 ;  /* 0x00000004900c7825 */ /* 0x010fca00078e0202 */
[----:B------:R1:W-:Y:S01]  /*8c180*/  @P0 STG.E desc[UR60][R12.64], R139 ;  /* 0x0000008b0c000986 */ /* 0x0003e2000c10193c */
[----:B------:R-:W-:Y:S01]  /*8c190*/  ISETP.LT.AND P0, PT, R155, UR4, !P4 ;  /* 0x000000049b007c0c */ /* 0x000fe2000e701270 */
[C---:B-1----:R-:W-:Y:S02]  /*8c1a0*/  IMAD.WIDE R12, R144.reuse, 0x4, R4 ;  /* 0x00000004900c7825 */ /* 0x042fe400078e0204 */
[----:B------:R-:W4:Y:S10]  /*8c1b0*/  LDL.LU R139, [R1+0xf84] ;  /* 0x000f8400018b7983 */ /* 0x000f340000300800 */
[----:B------:R1:W-:Y:S01]  /*8c1c0*/  @P0 STG.E desc[UR60][R12.64], R151 ;  /* 0x000000970c000986 */ /* 0x0003e2000c10193c */
[----:B------:R-:W-:Y:S01]  /*8c1d0*/  ISETP.LT.AND P0, PT, R157, UR4, !P4 ;  /* 0x000000049d007c0c */ /* 0x000fe2000e701270 */
[----:B-1----:R-:W-:Y:S01]  /*8c1e0*/  IMAD.WIDE R12, R144, 0x4, R6 ;  /* 0x00000004900c7825 */ /* 0x002fe200078e0206 */
[----:B------:R-:W-:-:S11]  /*8c1f0*/  LOP3.LUT P3, RZ, R0, 0x100, RZ, 0xc0, !PT ;  /* 0x0000010000ff7812 */ /* 0x000fd6000786c0ff */
[----:B--2---:R1:W-:Y:S04]  /*8c200*/  @P0 STG.E desc[UR60][R12.64], R148 ;  /* 0x000000940c000986 */ /* 0x0043e8000c10193c */
[----:B-1----:R-:W2:Y:S01]  /*8c210*/  LDL.LU R148, [R1+0xd04] ;  /* 0x000d040001947983 */ /* 0x002ea20000300800 */
[----:B------:R-:W-:-:S03]  /*8c220*/  ISETP.LT.AND P0, PT, R158, UR4, !P4 ;  /* 0x000000049e007c0c */ /* 0x000fc6000e701270 */
[----:B------:R-:W2:Y:S01]  /*8c230*/  LDL.LU R151, [R1+0xb14] ;  /* 0x000b140001977983 */ /* 0x000ea20000300800 */
[----:B------:R-:W-:-:S03]  /*8c240*/  IMAD.WIDE R12, R144, 0x4, R8 ;  /* 0x00000004900c7825 */ /* 0x000fc600078e0208 */
[----:B------:R-:W2:Y:S06]  /*8c250*/  LDL.LU R144, [R1+0x1224] ;  /* 0x0012240001907983 */ /* 0x000eac0000300800 */
[----:B------:R1:W-:Y:S01]  /*8c260*/  @P0 STG.E desc[UR60][R12.64], R156 ;  /* 0x0000009c0c000986 */ /* 0x0003e2000c10193c */
[----:B------:R-:W-:-:S03]  /*8c270*/  ISETP.LT.AND P0, PT, R153, UR4, !P3 ;  /* 0x0000000499007c0c */ /* 0x000fc6000df01270 */
[----:B-1----:R-:W2:Y:S01]  /*8c280*/  LDL.LU R156, [R1+0x904] ;  /* 0x00090400019c7983 */ /* 0x002ea20000300800 */
[----:B------:R-:W-:-:S09]  /*8c290*/  IMAD.WIDE R12, R147, 0x4, R2 ;  /* 0x00000004930c7825 */ /* 0x000fd200078e0202 */
        /* <DEDUP_REMOVED lines=21> */
[----:B------:R-:W-:Y:S01]  /*8c3f0*/  IMAD.WIDE R12, R145, 0x4, R4 ;  /* 0x00000004910c7825 */ /* 0x000fe200078e0204 */
[----:B------:R-:W-:-:S08]  /*8c400*/  LOP3.LUT P5, RZ, R0, 0x400, RZ, 0xc0, !PT ;  /* 0x0000040000ff7812 */ /* 0x000fd000078ac0ff */
[----:B--2---:R1:W-:Y:S01]  /*8c410*/  @P0 STG.E desc[UR60][R12.64], R148 ;  /* 0x000000940c000986 */ /* 0x0043e2000c10193c */
[----:B------:R-:W-:-:S03]  /*8c420*/  ISETP.LT.AND P0, PT, R157, UR4, !P6 ;  /* 0x000000049d007c0c */ /* 0x000fc6000f701270 */
[----:B-1----:R-:W2:Y:S01]  /*8c430*/  LDL.LU R148, [R1+0xd08] ;  /* 0x000d080001947983 */ /* 0x002ea20000300800 */
[----:B------:R-:W-:-:S09]  /*8c440*/  IMAD.WIDE R12, R145, 0x4, R6 ;  /* 0x00000004910c7825 */ /* 0x000fd200078e0206 */
[----:B------:R1:W-:Y:S01]  /*8c450*/  @P0 STG.E desc[UR60][R12.64], R151 ;  /* 0x000000970c000986 */ /* 0x0003e2000c10193c */
[----:B------:R-:W-:-:S03]  /*8c460*/  ISETP.LT.AND P0, PT, R158, UR4, !P6 ;  /* 0x000000049e007c0c */ /* 0x000fc6000f701270 */
[----:B-1----:R-:W2:Y:S01]  /*8c470*/  LDL.LU R151, [R1+0xb18] ;  /* 0x000b180001977983 */ /* 0x002ea20000300800 */
[----:B------:R-:W-:-:S03]  /*8c480*/  IMAD.WIDE R12, R145, 0x4, R8 ;  /* 0x00000004910c7825 */ /* 0x000fc600078e0208 */
[----:B------:R-:W2:Y:S06]  /*8c490*/  LDL.LU R145, [R1+0x122c] ;  /* 0x00122c0001917983 */ /* 0x000eac0000300800 */
[----:B------:R1:W-:Y:S01]  /*8c4a0*/  @P0 STG.E desc[UR60][R12.64], R156 ;  /* 0x0000009c0c000986 */ /* 0x0003e2000c10193c */
[----:B------:R-:W-:Y:S01]  /*8c4b0*/  ISETP.LT.AND P0, PT, R153, UR4, !P5 ;  /* 0x0000000499007c0c */ /* 0x000fe2000ef01270 */
[C---:B-1----:R-:W-:Y:S02]  /*8c4c0*/  IMAD.WIDE R12, R144.reuse, 0x4, R2 ;  /* 0x00000004900c7825 */ /* 0x042fe400078e0202 */
[----:B------:R-:W2:Y:S10]  /*8c4d0*/  LDL.LU R156, [R1+0x908] ;  /* 0x00090800019c7983 */ /* 0x000eb40000300800 */
[----:B------:R1:W-:Y:S01]  /*8c4e0*/  @P0 STG.E desc[UR60][R12.64], R149 ;  /* 0x000000950c000986 */ /* 0x0003e2000c10193c */
[----:B------:R-:W-:Y:S01]  /*8c4f0*/  ISETP.LT.AND P0, PT, R155, UR4, !P5 ;  /* 0x000000049b007c0c */ /* 0x000fe2000ef01270 */
[----:B-1----:R-:W-:-:S12]  /*8c500*/  IMAD.WIDE R12, R144, 0x4, R4 ;  /* 0x00000004900c7825 */ /* 0x002fd800078e0204 */
        /* <DEDUP_REMOVED lines=9> */
[----:B------:R-:W-:Y:S01]  /*8c5a0*/  LOP3.LUT P4, RZ, R0, 0x800, RZ, 0xc0, !PT ;  /* 0x0000080000ff7812 */ /* 0x000fe2000788c0ff */
[----:B------:R-:W2:Y:S10]  /*8c5b0*/  LDL.LU R149, [R1+0x1230] ;  /* 0x0012300001957983 */ /* 0x000eb40000300800 */
[----:B---3--:R1:W-:Y:S01]  /*8c5c0*/  @P0 STG.E desc[UR60][R12.64], R138 ;  /* 0x0000008a0c000986 */ /* 0x0083e2000c10193c */
[----:B------:R-:W-:Y:S01]  /*8c5d0*/  ISETP.LT.AND P0, PT, R153, UR4, !P4 ;  /* 0x0000000499007c0c */ /* 0x000fe2000e701270 */
[----:B-1----:R-:W-:-:S12]  /*8c5e0*/  IMAD.WIDE R12, R147, 0x4, R2 ;  /* 0x00000004930c7825 */ /* 0x002fd800078e0202 */
[----:B----4-:R1:W-:Y:S01]  /*8c5f0*/  @P0 STG.E desc[UR60][R12.64], R139 ;  /* 0x0000008b0c000986 */ /* 0x0103e2000c10193c */
[----:B------:R-:W-:-:S03]  /*8c600*/  ISETP.LT.AND P0, PT, R155, UR4, !P4 ;  /* 0x000000049b007c0c */ /* 0x000fc6000e701270 */
[----:B-1----:R-:W3:Y:S01]  /*8c610*/  LDL.LU R139, [R1+0x118] ;  /* 0x00011800018b7983 */ /* 0x002ee20000300800 */
[----:B------:R-:W-:Y:S01]  /*8c620*/  IMAD.WIDE R12, R147, 0x4, R4 ;  /* 0x00000004930c7825 */ /* 0x000fe200078e0204 */
[----:B------:R-:W-:-:S08]  /*8c630*/  LOP3.LUT P3, RZ, R0, 0x1000, RZ, 0xc0, !PT ;  /* 0x0000100000ff7812 */ /* 0x000fd0000786c0ff */
[----:B--2---:R1:W-:Y:S01]  /*8c640*/  @P0 STG.E desc[UR60][R12.64], R148 ;  /* 0x000000940c000986 */ /* 0x0043e2000c10193c */
[----:B------:R-:W-:-:S03]  /*8c650*/  ISETP.LT.AND P0, PT, R157, UR4, !P4 ;  /* 0x000000049d007c0c */ /* 0x000fc6000e701270 */
[----:B-1----:R-:W2:Y:S01]  /*8c660*/  LDL.LU R148, [R1+0xf8c] ;  /* 0x000f8c0001947983 */ /* 0x002ea20000300800 */
[----:B------:R-:W-:-:S09]  /*8c670*/  IMAD.WIDE R12, R147, 0x4, R6 ;  /* 0x00000004930c7825 */ /* 0x000fd200078e0206 */
[----:B------:R1:W-:Y:S04]  /*8c680*/  @P0 STG.E desc[UR60][R12.64], R151 ;  /* 0x000000970c000986 */ /* 0x0003e8000c10193c */
[----:B-1----:R-:W4:Y:S01]  /*8c690*/  LDL.LU R151, [R1+0xd0c] ;  /* 0x000d0c0001977983 */ /* 0x002f220000300800 */
[----:B------:R-:W-:Y:S01]  /*8c6a0*/  ISETP.LT.AND P0, PT, R158, UR4, !P4 ;  /* 0x000000049e007c0c */ /* 0x000fe2000e701270 */
[----:B------:R-:W-:Y:S02]  /*8c6b0*/  IMAD.WIDE R12, R147, 0x4, R8 ;  /* 0x00000004930c7825 */ /* 0x000fe400078e0208 */
[----:B------:R-:W4:Y:S04]  /*8c6c0*/  LDL.LU R147, [R1+0xb1c] ;  /* 0x000b1c0001937983 */ /* 0x000f280000300800 */
[----:B------:R-:W4:Y:S06]  /*8c6d0*/  LDL.LU R138, [R1+0x1234] ;  /* 0x00123400018a7983 */ /* 0x000f2c0000300800 */
[----:B------:R1:W-:Y:S01]  /*8c6e0*/  @P0 STG.E desc[UR60][R12.64], R156 ;  /* 0x0000009c0c000986 */ /* 0x0003e2000c10193c */
[----:B------:R-:W-:Y:S01]  /*8c6f0*/  ISETP.LT.AND P0, PT, R153, UR4, !P3 ;  /* 0x0000000499007c0c */ /* 0x000fe2000df01270 */
[----:B-1----:R-:W-:-:S12]  /*8c700*/  IMAD.WIDE R12, R145, 0x4, R2 ;  /* 0x00000004910c7825 */ /* 0x002fd800078e0202 */
[----:B------:R1:W-:Y:S01]  /*8c710*/  @P0 STG.E desc[UR60][R12.64], R146 ;  /* 0x000000920c000986 */ /* 0x0003e2000c10193c */
[----:B------:R-:W-:-:S03]  /*8c720*/  ISETP.LT.AND P0, PT, R155, UR4, !P3 ;  /* 0x000000049b007c0c */ /* 0x000fc6000df01270 */
[----:B-1----:R-:W4:Y:S01]  /*8c730*/  LDL.LU R146, [R1+0x90c] ;  /* 0x00090c0001927983 */ /* 0x002f220000300800 */
[----:B------:R-:W-:-:S03]  /*8c740*/  IMAD.WIDE R12, R145, 0x4, R4 ;  /* 0x00000004910c7825 */ /* 0x000fc600078e0204 */
[----:B------:R-:W4:Y:S06]  /*8c750*/  LDL.LU R156, [R1+0x71c] ;  /* 0x00071c00019c7983 */ /* 0x000f2c0000300800 */
[----:B------:R1:W-:Y:S01]  /*8c760*/  @P0 STG.E desc[UR60][R12.64], R150 ;  /* 0x000000960c000986 */ /* 0x0003e2000c10193c */
[----:B------:R-:W-:Y:S01]  /*8c770*/  ISETP.LT.AND P0, PT, R157, UR4, !P3 ;  /* 0x000000049d007c0c */ /* 0x000fe2000df01270 */
[----:B-1----:R-:W-:-:S12]  /*8c780*/  IMAD.WIDE R12, R145, 0x4, R6 ;  /* 0x00000004910c7825 */ /* 0x002fd800078e0206 */
[----:B------:R1:W-:Y:S04]  /*8c790*/  @P0 STG.E desc[UR60][R12.64], R144 ;  /* 0x000000900c000986 */ /* 0x0003e8000c10193c */
[----:B-1----:R-:W4:Y:S04]  /*8c7a0*/  LDL.LU R144, [R1+0x51c] ;  /* 0x00051c0001907983 */ /* 0x002f280000300800 */
[----:B------:R-:W4:Y:S01]  /*8c7b0*/  LDL.LU R150, [R1+0x31c] ;  /* 0x00031c0001967983 */ /* 0x000f220000300800 */
[----:B------:R-:W-:Y:S01]  /*8c7c0*/  ISETP.LT.AND P0, PT, R158, UR4, !P3 ;  /* 0x000000049e007c0c */ /* 0x000fe2000df01270 */
[----:B------:R-:W-:Y:S01]  /*8c7d0*/  IMAD.WIDE R12, R145, 0x4, R8 ;  /* 0x00000004910c7825 */ /* 0x000fe200078e0208 */
[C---:B------:R-:W-:Y:S01]  /*8c7e0*/  LOP3.LUT P5, RZ, R0.reuse, 0x2000, RZ, 0xc0, !PT ;  /* 0x0000200000ff7812 */ /* 0x040fe200078ac0ff */
[----:B------:R-:W4:Y:S10]  /*8c7f0*/  LDL.LU R145, [R1+0x1238] ;  /* 0x0012380001917983 */ /* 0x000f340000300800 */
[----:B---3--:R1:W-:Y:S01]  /*8c800*/  @P0 STG.E desc[UR60][R12.64], R139 ;  /* 0x0000008b0c000986 */ /* 0x0083e2000c10193c */
[----:B------:R-:W-:Y:S01]  /*8c810*/  ISETP.LT.AND P0, PT, R153, UR4, !P5 ;  /* 0x0000000499007c0c */ /* 0x000fe2000ef01270 */
[----:B-1----:R-:W-:Y:S01]  /*8c820*/  IMAD.WIDE R12, R149, 0x4, R2 ;  /* 0x00000004950c7825 */ /* 0x002fe200078e0202 */
[----:B------:R-:W-:-:S11]  /*8c830*/  LOP3.LUT P4, RZ, R0, 0x4000, RZ, 0xc0, !PT ;  /* 0x0000400000ff7812 */ /* 0x000fd6000788c0ff */
[----:B--2---:R1:W-:Y:S01]  /*8c840*/  @P0 STG.E desc[UR60][R12.64], R148 ;  /* 0x000000940c000986 */ /* 0x0043e2000c10193c */
[----:B------:R-:W-:-:S03]  /*8c850*/  ISETP.LT.AND P0, PT, R155, UR4, !P5 ;  /* 0x000000049b007c0c */ /* 0x000fc6000ef01270 */
[----:B-1----:R-:W2:Y:S01]  /*8c860*/  LDL.LU R148, [R1+0x11c] ;  /* 0x00011c0001947983 */ /* 0x002ea20000300800 */
[----:B------:R-:W-:-:S09]  /*8c870*/  IMAD.WIDE R12, R149, 0x4, R4 ;  /* 0x00000004950c7825 */ /* 0x000fd200078e0204 */
[----:B----4-:R1:W-:Y:S01]  /*8c880*/  @P0 STG.E desc[UR60][R12.64], R151 ;  /* 0x000000970c000986 */ /* 0x0103e2000c10193c */
[----:B------:R-:W-:-:S03]  /*8c890*/  ISETP.LT.AND P0, PT, R157, UR4, !P5 ;  /* 0x000000049d007c0c */ /* 0x000fc6000ef01270 */
[----:B-1----:R-:W3:Y:S01]  /*8c8a0*/  LDL.LU R151, [R1+0xfa0] ;  /* 0x000fa00001977983 */ /* 0x002ee20000300800 */
[----:B------:R-:W-:-:S09]  /*8c8b0*/  IMAD.WIDE R12, R149, 0x4, R6 ;  /* 0x00000004950c7825 */ /* 0x000fd200078e0206 */
[----:B------:R1:W-:Y:S04]  /*8c8c0*/  @P0 STG.E desc[UR60][R12.64], R147 ;  /* 0x000000930c000986 */ /* 0x0003e8000c10193c */
[----:B-1----:R-:W4:Y:S01]  /*8c8d0*/  LDL.LU R147, [R1+0xf90] ;  /* 0x000f900001937983 */ /* 0x002f220000300800 */
[----:B------:R-:W-:Y:S01]  /*8c8e0*/  ISETP.LT.AND P0, PT, R158, UR4, !P5 ;  /* 0x000000049e007c0c */ /* 0x000fe2000ef01270 */
[----:B------:R-:W-:Y:S02]  /*8c8f0*/  IMAD.WIDE R12, R149, 0x4, R8 ;  /* 0x00000004950c7825 */ /* 0x000fe400078e0208 */
[----:B------:R-:W4:Y:S10]  /*8c900*/  LDL.LU R149, [R1+0xd10] ;  /* 0x000d100001957983 */ /* 0x000f340000300800 */
[----:B------:R1:W-:Y:S01]  /*8c910*/  @P0 STG.E desc[UR60][R12.64], R146 ;  /* 0x000000920c000986 */ /* 0x0003e2000c10193c */
[----:B------:R-:W-:-:S03]  /*8c920*/  ISETP.LT.AND P0, PT, R153, UR4, !P4 ;  /* 0x0000000499007c0c */ /* 0x000fc6000e701270 */
[----:B-1----:R-:W4:Y:S04]  /*8c930*/  LDL.LU R146, [R1+0x123c] ;  /* 0x00123c0001927983 */ /* 0x002f280000300800 */
[----:B------:R-:W4:Y:S01]  /*8c940*/  LDL.LU R139, [R1+0x910] ;  /* 0x00091000018b7983 */ /* 0x000f220000300800 */
[----:B------:R-:W-:-:S05]  /*8c950*/  IMAD.WIDE R12, R138, 0x4, R2 ;  /* 0x000000048a0c7825 */ /* 0x000fca00078e0202 */
[----:B------:R1:W-:Y:S01]  /*8c960*/  @P0 STG.E desc[UR60][R12.64], R156 ;  /* 0x0000009c0c000986 */ /* 0x0003e2000c10193c */
[----:B------:R-:W-:-:S03]  /*8c970*/  ISETP.LT.AND P0, PT, R155, UR4, !P4 ;  /* 0x000000049b007c0c */ /* 0x000fc6000e701270 */
[----:B-1----:R-:W4:Y:S01]  /*8c980*/  LDL.LU R156, [R1+0x720] ;  /* 0x00072000019c7983 */ /* 0x002f220000300800 */
[----:B------:R-:W-:-:S09]  /*8c990*/  IMAD.WIDE R12, R138, 0x4, R4 ;  /* 0x000000048a0c7825 */ /* 0x000fd200078e0204 */
[----:B------:R1:W-:Y:S04]  /*8c9a0*/  @P0 STG.E desc[UR60][R12.64], R144 ;  /* 0x000000900c000986 */ /* 0x0003e8000c10193c */
[----:B-1----:R-:W4:Y:S01]  /*8c9b0*/  LDL.LU R144, [R1+0x520] ;  /* 0x0005200001907983 */ /* 0x002f220000300800 */
[----:B------:R-:W-:Y:S01]  /*8c9c0*/  ISETP.LT.AND P0, PT, R157, UR4, !P4 ;  /* 0x000000049d007c0c */ /* 0x000fe2000e701270 */
[----:B------:R-:W-:-:S12]  /*8c9d0*/  IMAD.WIDE R12, R138, 0x4, R6 ;  /* 0x000000048a0c7825 */ /* 0x000fd800078e0206 */
[----:B------:R1:W-:Y:S04]  /*8c9e0*/  @P0 STG.E desc[UR60][R12.64], R150 ;  /* 0x000000960c000986 */ /* 0x0003e8000c10193c */
[----:B-1----:R-:W4:Y:S01]  /*8c9f0*/  LDL.LU R150, [R1+0x320] ;  /* 0x0003200001967983 */ /* 0x002f220000300800 */
[----:B------:R-:W-:Y:S01]  /*8ca00*/  ISETP.LT.AND P0, PT, R158, UR4, !P4 ;  /* 0x000000049e007c0c */ /* 0x000fe2000e701270 */
[----:B------:R-:W-:Y:S01]  /*8ca10*/  IMAD.WIDE R12, R138, 0x4, R8 ;  /* 0x000000048a0c7825 */ /* 0x000fe200078e0208 */
[C---:B------:R-:W-:Y:S02]  /*8ca20*/  LOP3.LUT P6, RZ, R0.reuse, 0x8000, RZ, 0xc0, !PT ;  /* 0x0000800000ff7812 */ /* 0x040fe400078cc0ff */
[----:B------:R-:W-:-:S09]  /*8ca30*/  LOP3.LUT P3, RZ, R0, 0x10000, RZ, 0xc0, !PT ;  /* 0x0001000000ff7812 */ /* 0x000fd2000786c0ff */
[----:B--2---:R1:W-:Y:S01]  /*8ca40*/  @P0 STG.E desc[UR60][R12.64], R148 ;  /* 0x000000940c000986 */ /* 0x0043e2000c10193c */
[----:B------:R-:W-:-:S03]  /*8ca50*/  ISETP.LT.AND P0, PT, R153, UR4, !P6 ;  /* 0x0000000499007c0c */ /* 0x000fc6000f701270 */
[----:B-1----:R-:W2:Y:S04]  /*8ca60*/  LDL.LU R148, [R1+0x1240] ;  /* 0x0012400001947983 */ /* 0x002ea80000300800 */
[----:B------:R-:W2:Y:S01]  /*8ca70*/  LDL.LU R138, [R1+0x120] ;  /* 0x00012000018a7983 */ /* 0x000ea20000300800 */
[----:B------:R-:W-:-:S05]  /*8ca80*/  IMAD.WIDE R12, R145, 0x4, R2 ;  /* 0x00000004910c7825 */ /* 0x000fca00078e0202 */
        /* <DEDUP_REMOVED lines=9> */
[----:B------:R-:W-:Y:S01]  /*8cb20*/  ISETP.LT.AND P0, PT, R158, UR4, !P6 ;  /* 0x000000049e007c0c */ /* 0x000fe2000f701270 */
[----:B-1----:R-:W-:Y:S02]  /*8cb30*/  IMAD.WIDE R12, R145, 0x4, R8 ;  /* 0x00000004910c7825 */ /* 0x002fe400078e0208 */
[----:B------:R-:W4:Y:S04]  /*8cb40*/  LDL.LU R149, [R1+0xd14] ;  /* 0x000d140001957983 */ /* 0x000f280000300800 */
[----:B------:R-:W4:Y:S06]  /*8cb50*/  LDL.LU R145, [R1+0x1244] ;  /* 0x0012440001917983 */ /* 0x000f2c0000300800 */
[----:B------:R1:W-:Y:S01]  /*8cb60*/  @P0 STG.E desc[UR60][R12.64], R139 ;  /* 0x0000008b0c000986 */ /* 0x0003e2000c10193c */
[----:B------:R-:W-:Y:S01]  /*8cb70*/  ISETP.LT.AND P0, PT, R153, UR4, !P3 ;  /* 0x0000000499007c0c */ /* 0x000fe2000df01270 */
[----:B-1----:R-:W-:-:S02]  /*8cb80*/  IMAD.WIDE R12, R146, 0x4, R2 ;  /* 0x00000004920c7825 */ /* 0x002fc400078e0202 */
[----:B------:R-:W4:Y:S10]  /*8cb90*/  LDL.LU R139, [R1+0x914] ;  /* 0x00091400018b7983 */ /* 0x000f340000300800 */
[----:B------:R1:W-:Y:S01]  /*8cba0*/  @P0 STG.E desc[UR60][R12.64], R156 ;  /* 0x0000009c0c000986 */ /* 0x0003e2000c10193c */
[----:B------:R-:W-:Y:S01]  /*8cbb0*/  ISETP.LT.AND P0, PT, R155, UR4, !P3 ;  /* 0x000000049b007c0c */ /* 0x000fe2000df01270 */
[----:B-1----:R-:W-:-:S12]  /*8cbc0*/  IMAD.WIDE R12, R146, 0x4, R4 ;  /* 0x00000004920c7825 */ /* 0x002fd800078e0204 */
[----:B------:R1:W-:Y:S04]  /*8cbd0*/  @P0 STG.E desc[UR60][R12.64], R144 ;  /* 0x000000900c000986 */ /* 0x0003e8000c10193c */
[----:B-1----:R-:W4:Y:S01]  /*8cbe0*/  LDL.LU R144, [R1+0x724] ;  /* 0x0007240001907983 */ /* 0x002f220000300800 */
[----:B------:R-:W-:-:S03]  /*8cbf0*/  ISETP.LT.AND P0, PT, R157, UR4, !P3 ;  /* 0x000000049d007c0c */ /* 0x000fc6000df01270 */
[----:B------:R-:W4:Y:S01]  /*8cc00*/  LDL.LU R156, [R1+0x524] ;  /* 0x00052400019c7983 */ /* 0x000f220000300800 */
[----:B------:R-:W-:-:S09]  /*8cc10*/  IMAD.WIDE R12, R146, 0x4, R6 ;  /* 0x00000004920c7825 */ /* 0x000fd200078e0206 */
[----:B------:R1:W-:Y:S04]  /*8cc20*/  @P0 STG.E desc[UR60][R12.64], R150 ;  /* 0x000000960c000986 */ /* 0x0003e8000c10193c */
[----:B-1----:R-:W4:Y:S01]  /*8cc30*/  LDL.LU R150, [R1+0x324] ;  /* 0x0003240001967983 */ /* 0x002f220000300800 */
[----:B------:R-:W-:Y:S01]  /*8cc40*/  ISETP.LT.AND P0, PT, R158, UR4, !P3 ;  /* 0x000000049e007c0c */ /* 0x000fe2000df01270 */
[----:B------:R-:W-:Y:S01]  /*8cc50*/  IMAD.WIDE R12, R146, 0x4, R8 ;  /* 0x00000004920c7825 */ /* 0x000fe200078e0208 */
[C---:B------:R-:W-:Y:S01]  /*8cc60*/  LOP3.LUT P5, RZ, R0.reuse, 0x20000, RZ, 0xc0, !PT ;  /* 0x0002000000ff7812 */ /* 0x040fe200078ac0ff */
[----:B------:R-:W4:Y:S01]  /*8cc70*/  LDL.LU R146, [R1+0x1248] ;  /* 0x0012480001927983 */ /* 0x000f220000300800 */
[----:B------:R-:W-:-:S09]  /*8cc80*/  LOP3.LUT P4, RZ, R0, 0x40000, RZ, 0xc0, !PT ;  /* 0x0004000000ff7812 */ /* 0x000fd2000788c0ff */
[----:B--2---:R1:W-:Y:S01]  /*8cc90*/  @P0 STG.E desc[UR60][R12.64], R138 ;  /* 0x0000008a0c000986 */ /* 0x0043e2000c10193c */
[----:B------:R-:W-:Y:S01]  /*8cca0*/  ISETP.LT.AND P0, PT, R153, UR4, !P5 ;  /* 0x0000000499007c0c */ /* 0x000fe2000ef01270 */
[C---:B-1----:R-:W-:Y:S02]  /*8ccb0*/  IMAD.WIDE R12, R148.reuse, 0x4, R2 ;  /* 0x00000004940c7825 */ /* 0x042fe400078e0202 */
[----:B------:R-:W2:Y:S10]  /*8ccc0*/  LDL.LU R138, [R1+0x124] ;  /* 0x00012400018a7983 */ /* 0x000eb40000300800 */
[----:B---3--:R1:W-:Y:S01]  /*8ccd0*/  @P0 STG.E desc[UR60][R12.64], R151 ;  /* 0x000000970c000986 */ /* 0x0083e2000c10193c */
[----:B------:R-:W-:Y:S01]  /*8cce0*/  ISETP.LT.AND P0, PT, R155, UR4, !P5 ;  /* 0x000000049b007c0c */ /* 0x000fe2000ef01270 */
[----:B-1----:R-:W-:-:S12]  /*8ccf0*/  IMAD.WIDE R12, R148, 0x4, R4 ;  /* 0x00000004940c7825 */ /* 0x002fd800078e0204 */
[----:B----4-:R1:W-:Y:S04]  /*8cd00*/  @P0 STG.E desc[UR60][R12.64], R147 ;  /* 0x000000930c000986 */ /* 0x0103e8000c10193c */
[----:B-1----:R-:W3:Y:S01]  /*8cd10*/  LDL.LU R147, [R1+0xfa8] ;  /* 0x000fa80001937983 */ /* 0x002ee20000300800 */
[----:B------:R-:W-:-:S03]  /*8cd20*/  ISETP.LT.AND P0, PT, R157, UR4, !P5 ;  /* 0x000000049d007c0c */ /* 0x000fc6000ef01270 */
[----:B------:R-:W4:Y:S01]  /*8cd30*/  LDL.LU R151, [R1+0xf98] ;  /* 0x000f980001977983 */ /* 0x000f220000300800 */
[----:B------:R-:W-:-:S09]  /*8cd40*/  IMAD.WIDE R12, R148, 0x4, R6 ;  /* 0x00000004940c7825 */ /* 0x000fd200078e0206 */
[----:B------:R1:W-:Y:S01]  /*8cd50*/  @P0 STG.E desc[UR60][R12.64], R149 ;  /* 0x000000950c000986 */ /* 0x0003e2000c10193c */
[----:B------:R-:W-:Y:S01]  /*8cd60*/  ISETP.LT.AND P0, PT, R158, UR4, !P5 ;  /* 0x000000049e007c0c */ /* 0x000fe2000ef01270 */
[----:B-1----:R-:W-:Y:S02]  /*8cd70*/  IMAD.WIDE R12, R148, 0x4, R8 ;  /* 0x00000004940c7825 */ /* 0x002fe400078e0208 */
[----:B------:R-:W4:Y:S10]  /*8cd80*/  LDL.LU R148, [R1+0xd18] ;  /* 0x000d180001947983 */ /* 0x000f340000300800 */
[----:B------:R1:W-:Y:S01]  /*8cd90*/  @P0 STG.E desc[UR60][R12.64], R139 ;  /* 0x0000008b0c000986 */ /* 0x0003e2000c10193c */
[----:B------:R-:W-:-:S03]  /*8cda0*/  ISETP.LT.AND P0, PT, R153, UR4, !P4 ;  /* 0x0000000499007c0c */ /* 0x000fc6000e701270 */
[----:B------:R-:W4:Y:S01]  /*8cdb0*/  LDL.LU R149, [R1+0x124c] ;  /* 0x00124c0001957983 */ /* 0x000f220000300800 */
[----:B-1----:R-:W-:-:S09]  /*8cdc0*/  IMAD.WIDE R12, R145, 0x4, R2 ;  /* 0x00000004910c7825 */ /* 0x002fd200078e0202 */
[----:B------:R1:W-:Y:S04]  /*8cdd0*/  @P0 STG.E desc[UR60][R12.64], R144 ;  /* 0x000000900c000986 */ /* 0x0003e8000c10193c */
[----:B-1----:R-:W4:Y:S01]  /*8cde0*/  LDL.LU R144, [R1+0x918] ;  /* 0x0009180001907983 */ /* 0x002f220000300800 */
[----:B------:R-:W-:-:S03]  /*8cdf0*/  ISETP.LT.AND P0, PT, R155, UR4, !P4 ;  /* 0x000000049b007c0c */ /* 0x000fc6000e701270 */
[----:B------:R-:W4:Y:S01]  /*8ce00*/  LDL.LU R139, [R1+0x728] ;  /* 0x00072800018b7983 */ /* 0x000f220000300800 */
[----:B------:R-:W-:-:S09]  /*8ce10*/  IMAD.WIDE R12, R145, 0x4, R4 ;  /* 0x00000004910c7825 */ /* 0x000fd200078e0204 */
[----:B------:R1:W-:Y:S01]  /*8ce20*/  @P0 STG.E desc[UR60][R12.64], R156 ;  /* 0x0000009c0c000986 */ /* 0x0003e2000c10193c */
[----:B------:R-:W-:-:S03]  /*8ce30*/  ISETP.LT.AND P0, PT, R157, UR4, !P4 ;  /* 0x000000049d007c0c */ /* 0x000fc6000e701270 */
[----:B-1----:R-:W4:Y:S01]  /*8ce40*/  LDL.LU R156, [R1+0x528] ;  /* 0x00052800019c7983 */ /* 0x002f220000300800 */
        /* <DEDUP_REMOVED lines=10> */
[----:B-1----:R-:W-:-:S12]  /*8cef0*/  IMAD.WIDE R12, R146, 0x4, R2 ;  /* 0x00000004920c7825 */ /* 0x002fd800078e0202 */
[----:B---3--:R1:W-:Y:S01]  /*8cf00*/  @P0 STG.E desc[UR60][R12.64], R147 ;  /* 0x000000930c000986 */ /* 0x0083e2000c10193c */
        /* <DEDUP_REMOVED lines=9> */
[----:B------:R-:W-:-:S03]  /*8cfa0*/  ISETP.LT.AND P0, PT, R158, UR4, !P3 ;  /* 0x000000049e007c0c */ /* 0x000fc6000df01270 */
[----:B------:R-:W4:Y:S01]  /*8cfb0*/  LDL.LU R138, [R1+0xd1c] ;  /* 0x000d1c00018a7983 */ /* 0x000f220000300800 */
[----:B------:R-:W-:-:S03]  /*8cfc0*/  IMAD.WIDE R12, R146, 0x4, R8 ;  /* 0x00000004920c7825 */ /* 0x000fc600078e0208 */
[----:B------:R-:W4:Y:S06]  /*8cfd0*/  LDL.LU R146, [R1+0x1254] ;  /* 0x0012540001927983 */ /* 0x000f2c0000300800 */
[----:B------:R1:W-:Y:S01]  /*8cfe0*/  @P0 STG.E desc[UR60][R12.64], R144 ;  /* 0x000000900c000986 */ /* 0x0003e2000c10193c */
        /* <DEDUP_REMOVED lines=20> */
[----:B-1----:R-:W-:Y:S02]  /*8d130*/  IMAD.WIDE R12, R145, 0x4, R2 ;  /* 0x00000004910c7825 */ /* 0x002fe400078e0202 */
[----:B------:R-:W2:Y:S10]  /*8d140*/  LDL.LU R147, [R1+0x12c] ;  /* 0x00012c0001937983 */ /* 0x000eb40000300800 */
[----:B---3--:R1:W-:Y:S01]  /*8d150*/  @P0 STG.E desc[UR60][R12.64], R151 ;  /* 0x000000970c000986 */ /* 0x0083e2000c10193c */
[----:B------:R-:W-:Y:S01]  /*8d160*/  ISETP.LT.AND P0, PT, R155, UR4, !P6 ;  /* 0x000000049b007c0c */ /* 0x000fe2000f701270 */
[----:B-1----:R-:W-:-:S02]  /*8d170*/  IMAD.WIDE R12, R145, 0x4, R4 ;  /* 0x00000004910c7825 */ /* 0x002fc400078e0204 */
[----:B------:R-:W3:Y:S10]  /*8d180*/  LDL.LU R151, [R1+0xfb0] ;  /* 0x000fb00001977983 */ /* 0x000ef40000300800 */
[----:B----4-:R1:W-:Y:S01]  /*8d190*/  @P0 STG.E desc[UR60][R12.64], R148 ;  /* 0x000000940c000986 */ /* 0x0103e2000c10193c */
[----:B------:R-:W-:Y:S01]  /*8d1a0*/  ISETP.LT.AND P0, PT, R157, UR4, !P6 ;  /* 0x000000049d007c0c */ /* 0x000fe2000f701270 */
[----:B-1----:R-:W-:-:S02]  /*8d1b0*/  IMAD.WIDE R12, R145, 0x4, R6 ;  /* 0x00000004910c7825 */ /* 0x002fc400078e0206 */
[----:B------:R-:W4:Y:S10]  /*8d1c0*/  LDL.LU R148, [R1+0xd20] ;  /* 0x000d200001947983 */ /* 0x000f340000300800 */
[----:B------:R1:W-:Y:S01]  /*8d1d0*/  @P0 STG.E desc[UR60][R12.64], R138 ;  /* 0x0000008a0c000986 */ /* 0x0003e2000c10193c */
[----:B------:R-:W-:Y:S01]  /*8d1e0*/  ISETP.LT.AND P0, PT, R158, UR4, !P6 ;  /* 0x000000049e007c0c */ /* 0x000fe2000f701270 */
[----:B-1----:R-:W-:-:S02]  /*8d1f0*/  IMAD.WIDE R12, R145, 0x4, R8 ;  /* 0x00000004910c7825 */ /* 0x002fc400078e0208 */
[----:B------:R-:W4:Y:S10]  /*8d200*/  LDL.LU R145, [R1+0xb20] ;  /* 0x000b200001917983 */ /* 0x000f340000300800 */
[----:B------:R1:W-:Y:S01]  /*8d210*/  @P0 STG.E desc[UR60][R12.64], R144 ;  /* 0x000000900c000986 */ /* 0x0003e2000c10193c */
[----:B------:R-:W-:Y:S01]  /*8d220*/  ISETP.LT.AND P0, PT, R153, UR4, !P4 ;  /* 0x0000000499007c0c */ /* 0x000fe2000e701270 */
[----:B-1----:R-:W-:-:S02]  /*8d230*/  IMAD.WIDE R12, R146, 0x4, R2 ;  /* 0x00000004920c7825 */ /* 0x002fc400078e0202 */
        /* <DEDUP_REMOVED lines=8> */
[----:B------:R-:W-:-:S09]  /*8d2c0*/  IMAD.WIDE R12, R146, 0x4, R6 ;  /* 0x00000004920c7825 */ /* 0x000fd200078e0206 */
[----:B------:R1:W-:Y:S04]  /*8d2d0*/  @P0 STG.E desc[UR60][R12.64], R150 ;  /* 0x000000960c000986 */ /* 0x0003e8000c10193c */
[----:B-1----:R-:W4:Y:S01]  /*8d2e0*/  LDL.LU R150, [R1+0x530] ;  /* 0x0005300001967983 */ /* 0x002f220000300800 */
[----:B------:R-:W-:Y:S01]  /*8d2f0*/  IMAD.WIDE R12, R146, 0x4, R8 ;  /* 0x00000004920c7825 */ /* 0x000fe200078e0208 */
[----:B------:R-:W-:Y:S02]  /*8d300*/  ISETP.LT.AND P0, PT, R158, UR4, !P4 ;  /* 0x000000049e007c0c */ /* 0x000fe4000e701270 */
[----:B------:R-:W4:Y:S01]  /*8d310*/  LDL.LU R146, [R1+0x330] ;  /* 0x0003300001927983 */ /* 0x000f220000300800 */
[C---:B------:R-:W-:Y:S02]  /*8d320*/  LOP3.LUT P3, RZ, R0.reuse, 0x800000, RZ, 0xc0, !PT ;  /* 0x0080000000ff7812 */ /* 0x040fe4000786c0ff */
[----:B------:R-:W-:-:S08]  /*8d330*/  LOP3.LUT P5, RZ, R0, 0x1000000, RZ, 0xc0, !PT ;  /* 0x0100000000ff7812 */ /* 0x000fd000078ac0ff */
[----:B--2---:R1:W-:Y:S01]  /*8d340*/  @P0 STG.E desc[UR60][R12.64], R147 ;  /* 0x000000930c000986 */ /* 0x0043e2000c10193c */
[----:B------:R-:W-:Y:S01]  /*8d350*/  ISETP.LT.AND P0, PT, R153, UR4, !P3 ;  /* 0x0000000499007c0c */ /* 0x000fe2000df01270 */
[----:B-1----:R-:W-:Y:S02]  /*8d360*/  IMAD.WIDE R12, R149, 0x4, R2 ;  /* 0x00000004950c7825 */ /* 0x002fe400078e0202 */
        /* <DEDUP_REMOVED lines=12> */
[----:B------:R-:W-:-:S03]  /*8d430*/  IMAD.WIDE R12, R149, 0x4, R8 ;  /* 0x00000004950c7825 */ /* 0x000fc600078e0208 */
[----:B------:R-:W4:Y:S04]  /*8d440*/  LDL.LU R149, [R1+0xb24] ;  /* 0x000b240001957983 */ /* 0x000f280000300800 */
[----:B------:R-:W4:Y:S04]  /*8d450*/  LDL.LU R139, [R1+0x1264] ;  /* 0x00126400018b7983 */ /* 0x000f280000300800 */
        /* <DEDUP_REMOVED lines=15> */
[C---:B------:R-:W-:Y:S01]  /*8d550*/  LOP3.LUT P4, RZ, R0.reuse, 0x2000000, RZ, 0xc0, !PT ;  /* 0x0200000000ff7812 */ /* 0x040fe2000788c0ff */
[----:B------:R-:W4:Y:S04]  /*8d560*/  LDL.LU R156, [R1+0x334] ;  /* 0x00033400019c7983 */ /* 0x000f280000300800 */
[----:B------:R-:W4:Y:S01]  /*8d570*/  LDL.LU R144, [R1+0x1268] ;  /* 0x0012680001907983 */ /* 0x000f220000300800 */
[----:B------:R-:W-:-:S05]  /*8d580*/  LOP3.LUT P3, RZ, R0, 0x4000000, RZ, 0xc0, !PT ;  /* 0x0400000000ff7812 */ /* 0x000fca000786c0ff */
[----:B---3--:R2:W-:Y:S01]  /*8d590*/  @P0 STG.E desc[UR60][R12.64], R151 ;  /* 0x000000970c000986 */ /* 0x0085e2000c10193c */
[----:B------:R-:W-:Y:S01]  /*8d5a0*/  ISETP.LT.AND P0, PT, R153, UR4, !P4 ;  /* 0x0000000499007c0c */ /* 0x000fe2000e701270 */
[----:B--2---:R-:W-:-:S12]  /*8d5b0*/  IMAD.WIDE R12, R147, 0x4, R2 ;  /* 0x00000004930c7825 */ /* 0x004fd800078e0202 */
[----:B----4-:R1:W-:Y:S01]  /*8d5c0*/  @P0 STG.E desc[UR60][R12.64], R148 ;  /* 0x000000940c000986 */ /* 0x0103e2000c10193c */
[----:B------:R-:W-:-:S03]  /*8d5d0*/  ISETP.LT.AND P0, PT, R155, UR4, !P4 ;  /* 0x000000049b007c0c */ /* 0x000fc6000e701270 */
[----:B-1----:R-:W2:Y:S01]  /*8d5e0*/  LDL.LU R148, [R1+0x134] ;  /* 0x0001340001947983 */ /* 0x002ea20000300800 */
[----:B------:R-:W-:-:S09]  /*8d5f0*/  IMAD.WIDE R12, R147, 0x4, R4 ;  /* 0x00000004930c7825 */ /* 0x000fd200078e0204 */
[----:B------:R1:W-:Y:S01]  /*8d600*/  @P0 STG.E desc[UR60][R12.64], R145 ;  /* 0x000000910c000986 */ /* 0x0003e2000c10193c */
[----:B------:R-:W-:-:S03]  /*8d610*/  ISETP.LT.AND P0, PT, R157, UR4, !P4 ;  /* 0x000000049d007c0c */ /* 0x000fc6000e701270 */
[----:B-1----:R-:W3:Y:S01]  /*8d620*/  LDL.LU R145, [R1+0xfb8] ;  /* 0x000fb80001917983 */ /* 0x002ee20000300800 */
[----:B------:R-:W-:-:S03]  /*8d630*/  IMAD.WIDE R12, R147, 0x4, R6 ;  /* 0x00000004930c7825 */ /* 0x000fc600078e0206 */
[----:B------:R-:W4:Y:S06]  /*8d640*/  LDL.LU R151, [R1+0xd28] ;  /* 0x000d280001977983 */ /* 0x000f2c0000300800 */
        /* <DEDUP_REMOVED lines=10> */
[----:B------:R-:W-:Y:S01]  /*8d6f0*/  ISETP.LT.AND P0, PT, R155, UR4, !P3 ;  /* 0x000000049b007c0c */ /* 0x000fe2000df01270 */
[----:B------:R-:W-:-:S12]  /*8d700*/  IMAD.WIDE R12, R139, 0x4, R4 ;  /* 0x000000048b0c7825 */ /* 0x000fd800078e0204 */
        /* <DEDUP_REMOVED lines=27> */
[----:B------:R-:W4:Y:S06]  /*8d8c0*/  LDL.LU R144, [R1+0x1274] ;  /* 0x0012740001907983 */ /* 0x000f2c0000300800 */
[----:B------:R1:W-:Y:S04]  /*8d8d0*/  @P0 STG.E desc[UR60][R12.64], R150 ;  /* 0x000000960c000986 */ /* 0x0003e8000c10193c */
[----:B-1----:R-:W4:Y:S01]  /*8d8e0*/  LDL.LU R150, [R1+0x92c] ;  /* 0x00092c0001967983 */ /* 0x002f220000300800 */
[----:B------:R-:W-:-:S04]  /*8d8f0*/  LOP3.LUT P5, RZ, R0, 0x10000000, RZ, 0xc0, !PT ;  /* 0x1000000000ff7812 */ /* 0x000fc800078ac0ff */
[----:B------:R-:W-:Y:S01]  /*8d900*/  ISETP.LT.AND P0, PT, R153, UR4, !P5 ;  /* 0x0000000499007c0c */ /* 0x000fe2000ef01270 */
[----:B------:R-:W-:-:S12]  /*8d910*/  IMAD.WIDE R12, R147, 0x4, R2 ;  /* 0x00000004930c7825 */ /* 0x000fd800078e0202 */
[----:B------:R1:W-:Y:S01]  /*8d920*/  @P0 STG.E desc[UR60][R12.64], R146 ;  /* 0x000000920c000986 */ /* 0x0003e2000c10193c */
[----:B------:R-:W-:Y:S01]  /*8d930*/  ISETP.LT.AND P0, PT, R155, UR4, !P5 ;  /* 0x000000049b007c0c */ /* 0x000fe2000ef01270 */
[----:B-1----:R-:W-:Y:S02]  /*8d940*/  IMAD.WIDE R12, R147, 0x4, R4 ;  /* 0x00000004930c7825 */ /* 0x002fe400078e0204 */
[----:B------:R-:W4:Y:S10]  /*8d950*/  LDL.LU R146, [R1+0x73c] ;  /* 0x00073c0001927983 */ /* 0x000f340000300800 */
[----:B------:R1:W-:Y:S01]  /*8d960*/  @P0 STG.E desc[UR60][R12.64], R138 ;  /* 0x0000008a0c000986 */ /* 0x0003e2000c10193c */
[----:B------:R-:W-:Y:S01]  /*8d970*/  ISETP.LT.AND P0, PT, R157, UR4, !P5 ;  /* 0x000000049d007c0c */ /* 0x000fe2000ef01270 */
[----:B-1----:R-:W-:-:S12]  /*8d980*/  IMAD.WIDE R12, R147, 0x4, R6 ;  /* 0x00000004930c7825 */ /* 0x002fd800078e0206 */
[----:B------:R1:W-:Y:S01]  /*8d990*/  @P0 STG.E desc[UR60][R12.64], R156 ;  /* 0x0000009c0c000986 */ /* 0x0003e2000c10193c */
[----:B------:R-:W-:-:S03]  /*8d9a0*/  ISETP.LT.AND P0, PT, R158, UR4, !P5 ;  /* 0x000000049e007c0c */ /* 0x000fc6000ef01270 */
[----:B-1----:R-:W4:Y:S01]  /*8d9b0*/  LDL.LU R156, [R1+0x53c] ;  /* 0x00053c00019c7983 */ /* 0x002f220000300800 */
[----:B------:R-:W-:Y:S01]  /*8d9c0*/  IMAD.WIDE R12, R147, 0x4, R8 ;  /* 0x00000004930c7825 */ /* 0x000fe200078e0208 */
[----:B------:R-:W-:Y:S02]  /*8d9d0*/  LOP3.LUT P4, RZ, R0, 0x20000000, RZ, 0xc0, !PT ;  /* 0x2000000000ff7812 */ /* 0x000fe4000788c0ff */
[----:B------:R-:W4:Y:S06]  /*8d9e0*/  LDL.LU R147, [R1+0x33c] ;  /* 0x00033c0001937983 */ /* 0x000f2c0000300800 */
[----:B--2---:R1:W-:Y:S01]  /*8d9f0*/  @P0 STG.E desc[UR60][R12.64], R148 ;  /* 0x000000940c000986 */ /* 0x0043e2000c10193c */
[----:B------:R-:W-:Y:S01]  /*8da00*/  ISETP.LT.AND P0, PT, R153, UR4, !P4 ;  /* 0x0000000499007c0c */ /* 0x000fe2000e701270 */
[----:B-1----:R-:W-:-:S02]  /*8da10*/  IMAD.WIDE R12, R139, 0x4, R2 ;  /* 0x000000048b0c7825 */ /* 0x002fc400078e0202 */
[----:B------:R-:W2:Y:S10]  /*8da20*/  LDL.LU R148, [R1+0x13c] ;  /* 0x00013c0001947983 */ /* 0x000eb40000300800 */
[----:B---3--:R1:W-:Y:S01]  /*8da30*/  @P0 STG.E desc[UR60][R12.64], R145 ;  /* 0x000000910c000986 */ /* 0x0083e2000c10193c */
[----:B------:R-:W-:Y:S01]  /*8da40*/  ISETP.LT.AND P0, PT, R155, UR4, !P4 ;  /* 0x000000049b007c0c */ /* 0x000fe2000e701270 */
[----:B-1----:R-:W-:-:S02]  /*8da50*/  IMAD.WIDE R12, R139, 0x4, R4 ;  /* 0x000000048b0c7825 */ /* 0x002fc400078e0204 */
[----:B------:R-:W3:Y:S10]  /*8da60*/  LDL.LU R145, [R1+0x1278] ;  /* 0x0012780001917983 */ /* 0x000ef40000300800 */
        /* <DEDUP_REMOVED lines=13> */
[----:B------:R-:W-:-:S13]  /*8db40*/  ISETP.LT.AND P0, PT, R153, UR4, !P3 ;  /* 0x0000000499007c0c */ /* 0x000fda000df01270 */
[----:B------:R1:W-:Y:S01]  /*8db50*/  @P0 STG.E desc[UR60][R12.64], R146 ;  /* 0x000000920c000986 */ /* 0x0003e2000c10193c */
[----:B------:R-:W-:Y:S01]  /*8db60*/  ISETP.LT.AND P0, PT, R155, UR4, !P3 ;  /* 0x000000049b007c0c */ /* 0x000fe2000df01270 */
[C---:B-1----:R-:W-:Y:S02]  /*8db70*/  IMAD.WIDE R12, R144.reuse, 0x4, R4 ;  /* 0x00000004900c7825 */ /* 0x042fe400078e0204 */
        /* <DEDUP_REMOVED lines=14> */
[----:B---3--:R-:W-:-:S09]  /*8dc60*/  IMAD.WIDE R12, R145, 0x4, R2 ;  /* 0x00000004910c7825 */ /* 0x008fd200078e0202 */
[----:B----4-:R1:W-:Y:S01]  /*8dc70*/  @P0 STG.E desc[UR60][R12.64], R151 ;  /* 0x000000970c000986 */ /* 0x0103e2000c10193c */
[----:B------:R-:W-:-:S03]  /*8dc80*/  ISETP.LT.AND P0, PT, R155, UR4, !P5 ;  /* 0x000000049b007c0c */ /* 0x000fc6000ef01270 */
[----:B-1----:R-:W3:Y:S01]  /*8dc90*/  LDL.LU R151, [R1+0x140] ;  /* 0x0001400001977983 */ /* 0x002ee20000300800 */
[----:B------:R-:W-:-:S09]  /*8dca0*/  IMAD.WIDE R12, R145, 0x4, R4 ;  /* 0x00000004910c7825 */ /* 0x000fd200078e0204 */
[----:B------:R1:W-:Y:S01]  /*8dcb0*/  @P0 STG.E desc[UR60][R12.64], R149 ;  /* 0x000000950c000986 */ /* 0x0003e2000c10193c */
[----:B------:R-:W-:-:S03]  /*8dcc0*/  ISETP.LT.AND P0, PT, R157, UR4, !P5 ;  /* 0x000000049d007c0c */ /* 0x000fc6000ef01270 */
[----:B-1----:R-:W4:Y:S01]  /*8dcd0*/  LDL.LU R149, [R1+0xfc4] ;  /* 0x000fc40001957983 */ /* 0x002f220000300800 */
[----:B------:R-:W-:-:S09]  /*8dce0*/  IMAD.WIDE R12, R145, 0x4, R6 ;  /* 0x00000004910c7825 */ /* 0x000fd200078e0206 */
[----:B------:R1:W-:Y:S04]  /*8dcf0*/  @P0 STG.E desc[UR60][R12.64], R150 ;  /* 0x000000960c000986 */ /* 0x0003e8000c10193c */
        /* <DEDUP_REMOVED lines=8> */
[----:B-1----:R-:W-:-:S02]  /*8dd80*/  IMAD.WIDE R12, R146, 0x4, R2 ;  /* 0x00000004920c7825 */ /* 0x002fc400078e0202 */
[----:B------:R-:W4:Y:S10]  /*8dd90*/  LDL.LU R138, [R1+0x934] ;  /* 0x00093400018a7983 */ /* 0x000f340000300800 */
[----:B------:R1:W-:Y:S01]  /*8dda0*/  @P0 STG.E desc[UR60][R12.64], R139 ;  /* 0x0000008b0c000986 */ /* 0x0003e2000c10193c */
[----:B------:R-:W-:Y:S01]  /*8ddb0*/  ISETP.LT.AND P0, PT, R155, UR4, !P6 ;  /* 0x000000049b007c0c */ /* 0x000fe2000f701270 */
[----:B-1----:R-:W-:-:S12]  /*8ddc0*/  IMAD.WIDE R12, R146, 0x4, R4 ;  /* 0x00000004920c7825 */ /* 0x002fd800078e0204 */
[----:B------:R1:W-:Y:S01]  /*8ddd0*/  @P0 STG.E desc[UR60][R12.64], R147 ;  /* 0x000000930c000986 */ /* 0x0003e2000c10193c */
[----:B------:R-:W-:-:S03]  /*8dde0*/  ISETP.LT.AND P0, PT, R157, UR4, !P6 ;  /* 0x000000049d007c0c */ /* 0x000fc6000f701270 */
[----:B-1----:R-:W4:Y:S01]  /*8ddf0*/  LDL.LU R147, [R1+0x744] ;  /* 0x0007440001937983 */ /* 0x002f220000300800 */
[----:B------:R-:W-:-:S09]  /*8de00*/  IMAD.WIDE R12, R146, 0x4, R6 ;  /* 0x00000004920c7825 */ /* 0x000fd200078e0206 */
[----:B------:R1:W-:Y:S01]  /*8de10*/  @P0 STG.E desc[UR60][R12.64], R144 ;  /* 0x000000900c000986 */ /* 0x0003e2000c10193c */
[----:B------:R-:W-:Y:S02]  /*8de20*/  ISETP.LT.AND P0, PT, R158, UR4, !P6 ;  /* 0x000000049e007c0c */ /* 0x000fe4000f701270 */
[C---:B------:R-:W-:Y:S02]  /*8de30*/  LOP3.LUT P3, RZ, R11.reuse, 0x2, RZ, 0xc0, !PT ;  /* 0x000000020bff7812 */ /* 0x040fe4000786c0ff */
[C---:B------:R-:W-:Y:S01]  /*8de40*/  LOP3.LUT P4, RZ, R11.reuse, 0x4, RZ, 0xc0, !PT ;  /* 0x000000040bff7812 */ /* 0x040fe2000788c0ff */
[----:B-1----:R-:W4:Y:S01]  /*8de50*/  LDL.LU R144, [R1+0x544] ;  /* 0x0005440001907983 */ /* 0x002f220000300800 */
[C---:B------:R-:W-:Y:S02]  /*8de60*/  LOP3.LUT P5, RZ, R11.reuse, 0x8, RZ, 0xc0, !PT ;  /* 0x000000080bff7812 */ /* 0x040fe400078ac0ff */
[----:B------:R-:W-:Y:S01]  /*8de70*/  LOP3.LUT P6, RZ, R11, 0x10, RZ, 0xc0, !PT ;  /* 0x000000100bff7812 */ /* 0x000fe200078cc0ff */
[----:B------:R-:W-:Y:S01]  /*8de80*/  IMAD.WIDE R10, R146, 0x4, R8 ;  /* 0x00000004920a7825 */ /* 0x000fe200078e0208 */
[----:B------:R-:W4:Y:S04]  /*8de90*/  LDL.LU R139, [R1+0x344] ;  /* 0x00034400018b7983 */ /* 0x000f280000300800 */
[----:B------:R-:W4:Y:S04]  /*8dea0*/  LDL.LU R146, [R1+0x1288] ;  /* 0x0012880001927983 */ /* 0x000f280000300800 */
        /* <DEDUP_REMOVED lines=10> */
[----:B------:R-:W-:-:S09]  /*8df50*/  IMAD.WIDE R10, R148, 0x4, R6 ;  /* 0x00000004940a7825 */ /* 0x000fd200078e0206 */
[----:B------:R1:W-:Y:S04]  /*8df60*/  @P0 STG.E desc[UR60][R10.64], R145 ;  /* 0x000000910a000986 */ /* 0x0003e8000c10193c */
[----:B-1----:R-:W4:Y:S01]  /*8df70*/  LDL.LU R145, [R1+0xd38] ;  /* 0x000d380001917983 */ /* 0x002f220000300800 */
[----:B------:R-:W-:-:S03]  /*8df80*/  IMAD.WIDE R10, R148, 0x4, R8 ;  /* 0x00000004940a7825 */ /* 0x000fc600078e0208 */
[----:B------:R-:W4:Y:S01]  /*8df90*/  LDL.LU R148, [R1+0xb38] ;  /* 0x000b380001947983 */ /* 0x000f220000300800 */
[----:B------:R-:W-:-:S03]  /*8dfa0*/  ISETP.LT.AND P0, PT, R158, UR4, !P3 ;  /* 0x000000049e007c0c */ /* 0x000fc6000df01270 */
        /* <DEDUP_REMOVED lines=18> */
[----:B--2---:R1:W-:Y:S01]  /*8e0d0*/  @P0 STG.E desc[UR60][R10.64], R149 ;  /* 0x000000950a000986 */ /* 0x0043e2000c10193c */
[----:B------:R-:W-:Y:S01]  /*8e0e0*/  ISETP.LT.AND P0, PT, R153, UR4, !P5 ;  /* 0x0000000499007c0c */ /* 0x000fe2000ef01270 */
[----:B-1----:R-:W-:-:S02]  /*8e0f0*/  IMAD.WIDE R10, R146, 0x4, R2 ;  /* 0x00000004920a7825 */ /* 0x002fc400078e0202 */
        /* <DEDUP_REMOVED lines=24> */
[----:B-1----:R-:W-:Y:S01]  /*8e280*/  IMAD.WIDE R10, R151, 0x4, R6 ;  /* 0x00000004970a7825 */ /* 0x002fe200078e0206 */
[----:B------:R-:W-:Y:S01]  /*8e290*/  LOP3.LUT P1, RZ, R23, 0x80000, RZ, 0xc0, !PT ;  /* 0x0008000017ff7812 */ /* 0x000fe2000782c0ff */
[----:B------:R-:W4:Y:S10]  /*8e2a0*/  LDL.LU R139, [R1+0x54c] ;  /* 0x00054c00018b7983 */ /* 0x000f340000300800 */
[----:B------:R1:W-:Y:S01]  /*8e2b0*/  @P0 STG.E desc[UR60][R10.64], R156 ;  /* 0x0000009c0a000986 */ /* 0x0003e2000c10193c */
[----:B------:R-:W-:Y:S01]  /*8e2c0*/  ISETP.LT.AND P0, PT, R158, UR4, !P6 ;  /* 0x000000049e007c0c */ /* 0x000fe2000f701270 */
[----:B-1----:R-:W-:-:S02]  /*8e2d0*/  IMAD.WIDE R10, R151, 0x4, R8 ;  /* 0x00000004970a7825 */ /* 0x002fc400078e0208 */
[----:B------:R-:W4:Y:S10]  /*8e2e0*/  LDL.LU R156, [R1+0x34c] ;  /* 0x00034c00019c7983 */ /* 0x000f340000300800 */
[----:B--2---:R1:W-:Y:S01]  /*8e2f0*/  @P0 STG.E desc[UR60][R10.64], R149 ;  /* 0x000000950a000986 */ /* 0x0043e2000c10193c */
[----:B------:R-:W-:Y:S01]  /*8e300*/  ISETP.LT.AND P0, PT, R153, UR4, !P1 ;  /* 0x0000000499007c0c */ /* 0x000fe2000cf01270 */
[----:B-1----:R-:W-:-:S02]  /*8e310*/  IMAD.WIDE R10, R138, 0x4, R2 ;  /* 0x000000048a0a7825 */ /* 0x002fc400078e0202 */
[----:B------:R-:W2:Y:S10]  /*8e320*/  LDL.LU R149, [R1+0x14c] ;  /* 0x00014c0001957983 */ /* 0x000eb40000300800 */
[----:B---3--:R1:W-:Y:S01]  /*8e330*/  @P0 STG.E desc[UR60][R10.64], R145 ;  /* 0x000000910a000986 */ /* 0x0083e2000c10193c */
[----:B------:R-:W-:-:S03]  /*8e340*/  ISETP.LT.AND P0, PT, R155, UR4, !P1 ;  /* 0x000000049b007c0c */ /* 0x000fc6000cf01270 */
[----:B-1----:R-:W3:Y:S01]  /*8e350*/  LDL.LU R145, [R1+0x1298] ;  /* 0x0012980001917983 */ /* 0x002ee20000300800 */
[----:B------:R-:W-:-:S03]  /*8e360*/  IMAD.WIDE R10, R138, 0x4, R4 ;  /* 0x000000048a0a7825 */ /* 0x000fc600078e0204 */
[----:B------:R-:W3:Y:S06]  /*8e370*/  LDL.LU R151, [R1+0xd40] ;  /* 0x000d400001977983 */ /* 0x000eec0000300800 */
[----:B----4-:R1:W-:Y:S01]  /*8e380*/  @P0 STG.E desc[UR60][R10.64], R150 ;  /* 0x000000960a000986 */ /* 0x0103e2000c10193c */
[----:B------:R-:W-:Y:S01]  /*8e390*/  ISETP.LT.AND P0, PT, R157, UR4, !P1 ;  /* 0x000000049d007c0c */ /* 0x000fe2000cf01270 */
[----:B-1----:R-:W-:Y:S02]  /*8e3a0*/  IMAD.WIDE R10, R138, 0x4, R6 ;  /* 0x000000048a0a7825 */ /* 0x002fe400078e0206 */
[----:B------:R-:W4:Y:S10]  /*8e3b0*/  LDL.LU R150, [R1+0xb40] ;  /* 0x000b400001967983 */ /* 0x000f340000300800 */
[----:B------:R1:W-:Y:S04]  /*8e3c0*/  @P0 STG.E desc[UR60][R10.64], R148 ;  /* 0x000000940a000986 */ /* 0x0003e8000c10193c */
[----:B-1----:R-:W4:Y:S01]  /*8e3d0*/  LDL.LU R148, [R1+0xfd0] ;  /* 0x000fd00001947983 */ /* 0x002f220000300800 */
[----:B------:R-:W-:-:S02]  /*8e3e0*/  LOP3.LUT P2, RZ, R23, 0x40000, RZ, 0xc0, !PT ;  /* 0x0004000017ff7812 */ /* 0x000fc4000784c0ff */
[----:B------:R-:W-:Y:S02]  /*8e3f0*/  ISETP.LT.AND P1, PT, R158, UR4, !P1 ;  /* 0x000000049e007c0c */ /* 0x000fe4000cf21270 */
[----:B------:R-:W-:Y:S01]  /*8e400*/  ISETP.LT.AND P0, PT, R153, UR4, !P2 ;  /* 0x0000000499007c0c */ /* 0x000fe2000d701270 */
[----:B------:R-:W-:-:S04]  /*8e410*/  IMAD.WIDE R10, R138, 0x4, R8 ;  /* 0x000000048a0a7825 */ /* 0x000fc800078e0208 */
[----:B------:R-:W-:-:S06]  /*8e420*/  IMAD.WIDE R12, R146, 0x4, R2 ;  /* 0x00000004920c7825 */ /* 0x000fcc00078e0202 */
[----:B------:R1:W-:Y:S01]  /*8e430*/  @P1 STG.E desc[UR60][R10.64], R147 ;  /* 0x000000930a001986 */ /* 0x0003e2000c10193c */
[----:B------:R-:W-:Y:S01]  /*8e440*/  ISETP.LT.AND P1, PT, R155, UR4, !P2 ;  /* 0x000000049b007c0c */ /* 0x000fe2000d721270 */
[C---:B------:R-:W-:Y:S02]  /*8e450*/  IMAD.WIDE R14, R146.reuse, 0x4, R8 ;  /* 0x00000004920e7825 */ /* 0x040fe400078e0208 */
[----:B-1----:R-:W4:Y:S04]  /*8e460*/  LDL.LU R147, [R1+0x940] ;  /* 0x0009400001937983 */ /* 0x002f280000300800 */
[----:B------:R1:W-:Y:S01]  /*8e470*/  @P0 STG.E desc[UR60][R12.64], R144 ;  /* 0x000000900c000986 */ /* 0x0003e2000c10193c */
[----:B------:R-:W-:Y:S01]  /*8e480*/  ISETP.LT.AND P0, PT, R157, UR4, !P2 ;  /* 0x000000049d007c0c */ /* 0x000fe2000d701270 */
[----:B------:R-:W-:-:S02]  /*8e490*/  IMAD.WIDE R10, R146, 0x4, R4 ;  /* 0x00000004920a7825 */ /* 0x000fc400078e0204 */
[----:B-1----:R-:W4:Y:S02]  /*8e4a0*/  LDL.LU R144, [R1+0x129c] ;  /* 0x00129c0001907983 */ /* 0x002f240000300800 */
[----:B------:R-:W-:Y:S02]  /*8e4b0*/  IMAD.WIDE R12, R146, 0x4, R6 ;  /* 0x00000004920c7825 */ /* 0x000fe400078e0206 */
[----:B------:R-:W4:Y:S01]  /*8e4c0*/  LDL.LU R146, [R1+0x750] ;  /* 0x0007500001927983 */ /* 0x000f220000300800 */
[----:B------:R-:W-:Y:S02]  /*8e4d0*/  ISETP.LT.AND P2, PT, R158, UR4, !P2 ;  /* 0x000000049e007c0c */ /* 0x000fe4000d741270 */
[----:B------:R-:W-:Y:S01]  /*8e4e0*/  LOP3.LUT P3, RZ, R23, 0x20000, RZ, 0xc0, !PT ;  /* 0x0002000017ff7812 */ /* 0x000fe2000786c0ff */
[----:B------:R1:W-:Y:S04]  /*8e4f0*/  @P1 STG.E desc[UR60][R10.64], R139 ;  /* 0x0000008b0a001986 */ /* 0x0003e8000c10193c */
[----:B------:R-:W4:Y:S04]  /*8e500*/  LDL.LU R137, [R1+0x550] ;  /* 0x0005500001897983 */ /* 0x000f280000300800 */
[----:B------:R-:W4:Y:S04]  /*8e510*/  LDL.LU R138, [R1+0x150] ;  /* 0x00015000018a7983 */ /* 0x000f280000300800 */
[----:B-1----:R-:W4:Y:S04]  /*8e520*/  LDL.LU R139, [R1+0x350] ;  /* 0x00035000018b7983 */ /* 0x002f280000300800 */
[----:B------:R-:W-:Y:S01]  /*8e530*/  @P0 STG.E desc[UR60][R12.64], R156 ;  /* 0x0000009c0c000986 */ /* 0x000fe2000c10193c */
[----:B------:R-:W-:-:S02]  /*8e540*/  ISETP.LT.AND P0, PT, R153, UR4, !P3 ;  /* 0x0000000499007c0c */ /* 0x000fc4000df01270 */
[----:B------:R-:W-:Y:S01]  /*8e550*/  ISETP.LT.AND P1, PT, R155, UR4, !P3 ;  /* 0x000000049b007c0c */ /* 0x000fe2000df21270 */
[----:B--2---:R1:W-:Y:S04]  /*8e560*/  @P2 STG.E desc[UR60][R14.64], R149 ;  /* 0x000000950e002986 */ /* 0x0043e8000c10193c */
[----:B-1----:R-:W2:Y:S04]  /*8e570*/  LDL.LU R149, [R1+0x12a0] ;  /* 0x0012a00001957983 */ /* 0x002ea80000300800 */
[----:B------:R-:W2:Y:S01]  /*8e580*/  LDL.LU R156, [R1+0xd44] ;  /* 0x000d4400019c7983 */ /* 0x000ea20000300800 */
[----:B------:R-:W-:Y:S01]  /*8e590*/  ISETP.LT.AND P2, PT, R157, UR4, !P3 ;  /* 0x000000049d007c0c */ /* 0x000fe2000df41270 */
[----:B---3--:R-:W-:-:S05]  /*8e5a0*/  IMAD.WIDE R10, R145, 0x4, R2 ;  /* 0x00000004910a7825 */ /* 0x008fca00078e0202 */
[----:B------:R1:W-:Y:S04]  /*8e5b0*/  @P0 STG.E desc[UR60][R10.64], R151 ;  /* 0x000000970a000986 */ /* 0x0003e8000c10193c */
[----:B-1----:R-:W3:Y:S01]  /*8e5c0*/  LDL.LU R151, [R1+0xb44] ;  /* 0x000b440001977983 */ /* 0x002ee20000300800 */
[----:B------:R-:W-:-:S04]  /*8e5d0*/  IMAD.WIDE R12, R145, 0x4, R4 ;  /* 0x00000004910c7825 */ /* 0x000fc800078e0204 */
[C---:B------:R-:W-:Y:S01]  /*8e5e0*/  IMAD.WIDE R14, R145.reuse, 0x4, R6 ;  /* 0x00000004910e7825 */ /* 0x040fe200078e0206 */
[----:B----4-:R-:W-:Y:S03]  /*8e5f0*/  @P1 STG.E desc[UR60][R12.64], R150 ;  /* 0x000000960c001986 */ /* 0x010fe6000c10193c */
[----:B------:R-:W-:Y:S02]  /*8e600*/  IMAD.WIDE R10, R145, 0x4, R8 ;  /* 0x00000004910a7825 */ /* 0x000fe400078e0208 */
[----:B------:R-:W4:Y:S04]  /*8e610*/  LDL.LU R145, [R1+0x12a8] ;  /* 0x0012a80001917983 */ /* 0x000f280000300800 */
[----:B------:R1:W-:Y:S04]  /*8e620*/  @P2 STG.E desc[UR60][R14.64], R148 ;  /* 0x000000940e002986 */ /* 0x0003e8000c10193c */
[----:B-1----:R-:W4:Y:S01]  /*8e630*/  LDL.LU R148, [R1+0xfd4] ;  /* 0x000fd40001947983 */ /* 0x002f220000300800 */
[----:B------:R-:W-:-:S02]  /*8e640*/  LOP3.LUT P4, RZ, R23, 0x10000, RZ, 0xc0, !PT ;  /* 0x0001000017ff7812 */ /* 0x000fc4000788c0ff */
[----:B------:R-:W-:Y:S01]  /*8e650*/  ISETP.LT.AND P3, PT, R158, UR4, !P3 ;  /* 0x000000049e007c0c */ /* 0x000fe2000df61270 */
[----:B------:R-:W4:Y:S01]  /*8e660*/  LDL.LU R150, [R1+0x944] ;  /* 0x0009440001967983 */ /* 0x000f220000300800 */
[----:B------:R-:W-:Y:S02]  /*8e670*/  ISETP.LT.AND P0, PT, R153, UR4, !P4 ;  /* 0x0000000499007c0c */ /* 0x000fe4000e701270 */
[----:B------:R-:W-:Y:S02]  /*8e680*/  ISETP.LT.AND P1, PT, R155, UR4, !P4 ;  /* 0x000000049b007c0c */ /* 0x000fe4000e721270 */
[----:B------:R-:W-:-:S07]  /*8e690*/  ISETP.LT.AND P2, PT, R157, UR4, !P4 ;  /* 0x000000049d007c0c */ /* 0x000fce000e741270 */
[----:B------:R1:W-:Y:S01]  /*8e6a0*/  @P3 STG.E desc[UR60][R10.64], R147 ;  /* 0x000000930a003986 */ /* 0x0003e2000c10193c */
[----:B------:R-:W-:Y:S02]  /*8e6b0*/  LOP3.LUT P5, RZ, R23, 0x8000, RZ, 0xc0, !PT ;  /* 0x0000800017ff7812 */ /* 0x000fe400078ac0ff */
[----:B------:R-:W-:Y:S01]  /*8e6c0*/  ISETP.LT.AND P4, PT, R158, UR4, !P4 ;  /* 0x000000049e007c0c */ /* 0x000fe2000e781270 */
[----:B-1----:R-:W4:Y:S01]  /*8e6d0*/  LDL.LU R147, [R1+0x754] ;  /* 0x0007540001937983 */ /* 0x002f220000300800 */
[----:B------:R-:W-:-:S04]  /*8e6e0*/  IMAD.WIDE R14, R144, 0x4, R2 ;  /* 0x00000004900e7825 */ /* 0x000fc800078e0202 */
[C---:B------:R-:W-:Y:S01]  /*8e6f0*/  IMAD.WIDE R12, R144.reuse, 0x4, R4 ;  /* 0x00000004900c7825 */ /* 0x040fe200078e0204 */
[----:B------:R1:W-:Y:S03]  /*8e700*/  @P0 STG.E desc[UR60][R14.64], R146 ;  /* 0x000000920e000986 */ /* 0x0003e6000c10193c */
[----:B------:R-:W-:-:S04]  /*8e710*/  IMAD.WIDE R10, R144, 0x4, R6 ;  /* 0x00000004900a7825 */ /* 0x000fc800078e0206 */
[----:B-1----:R-:W-:Y:S02]  /*8e720*/  IMAD.WIDE R14, R144, 0x4, R8 ;  /* 0x00000004900e7825 */ /* 0x002fe400078e0208 */
[----:B------:R-:W4:Y:S01]  /*8e730*/  LDL.LU R144, [R1+0x554] ;  /* 0x0005540001907983 */ /* 0x000f220000300800 */
[----:B------:R-:W-:-:S03]  /*8e740*/  ISETP.LT.AND P0, PT, R153, UR4, !P5 ;  /* 0x0000000499007c0c */ /* 0x000fc6000ef01270 */
[----:B------:R-:W-:Y:S01]  /*8e750*/  @P1 STG.E desc[UR60][R12.64], R137 ;  /* 0x000000890c001986 */ /* 0x000fe2000c10193c */
[----:B------:R-:W-:-:S03]  /*8e760*/  ISETP.LT.AND P1, PT, R155, UR4, !P5 ;  /* 0x000000049b007c0c */ /* 0x000fc6000ef21270 */
[----:B------:R-:W-:Y:S04]  /*8e770*/  @P2 STG.E desc[UR60][R10.64], R138 ;  /* 0x0000008a0a002986 */ /* 0x000fe8000c10193c */
[----:B------:R-:W4:Y:S04]  /*8e780*/  LDL.LU R146, [R1+0x12ac] ;  /* 0x0012ac0001927983 */ /* 0x000f280000300800 */
[----:B------:R1:W-:Y:S04]  /*8e790*/  @P4 STG.E desc[UR60][R14.64], R139 ;  /* 0x0000008b0e004986 */ /* 0x0003e8000c10193c */
[----:B-1----:R-:W4:Y:S01]  /*8e7a0*/  LDL.LU R139, [R1+0x154] ;  /* 0x00015400018b7983 */ /* 0x002f220000300800 */
[----:B------:R-:W-:Y:S01]  /*8e7b0*/  ISETP.LT.AND P2, PT, R157, UR4, !P5 ;  /* 0x000000049d007c0c */ /* 0x000fe2000ef41270 */
[----:B--2---:R-:W-:-:S04]  /*8e7c0*/  IMAD.WIDE R10, R149, 0x4, R2 ;  /* 0x00000004950a7825 */ /* 0x004fc800078e0202 */
[C---:B------:R-:W-:Y:S01]  /*8e7d0*/  IMAD.WIDE R12, R149.reuse, 0x4, R4 ;  /* 0x00000004950c7825 */ /* 0x040fe200078e0204 */
[----:B------:R1:W-:Y:S04]  /*8e7e0*/  @P0 STG.E desc[UR60][R10.64], R156 ;  /* 0x0000009c0a000986 */ /* 0x0003e8000c10193c */
[----:B-1----:R-:W2:Y:S01]  /*8e7f0*/  LDL.LU R156, [R1+0x354] ;  /* 0x00035400019c7983 */ /* 0x002ea20000300800 */
[----:B------:R-:W-:-:S03]  /*8e800*/  IMAD.WIDE R10, R149, 0x4, R6 ;  /* 0x00000004950a7825 */ /* 0x000fc600078e0206 */
[----:B---3--:R1:W-:Y:S02]  /*8e810*/  @P1 STG.E desc[UR60][R12.64], R151 ;  /* 0x000000970c001986 */ /* 0x0083e4000c10193c */
[----:B-1----:R-:W-:Y:S02]  /*8e820*/  IMAD.WIDE R12, R149, 0x4, R8 ;  /* 0x00000004950c7825 */ /* 0x002fe400078e0208 */
[----:B------:R-:W3:Y:S04]  /*8e830*/  LDL.LU R151, [R1+0xd48] ;  /* 0x000d480001977983 */ /* 0x000ee80000300800 */
[----:B------:R-:W3:Y:S04]  /*8e840*/  LDL.LU R149, [R1+0xb48] ;  /* 0x000b480001957983 */ /* 0x000ee80000300800 */
[----:B----4-:R1:W-:Y:S04]  /*8e850*/  @P2 STG.E desc[UR60][R10.64], R148 ;  /* 0x000000940a002986 */ /* 0x0103e8000c10193c */
[----:B-1----:R-:W4:Y:S01]  /*8e860*/  LDL.LU R148, [R1+0xfd8] ;  /* 0x000fd80001947983 */ /* 0x002f220000300800 */
[----:B------:R-:W-:-:S02]  /*8e870*/  LOP3.LUT P6, RZ, R23, 0x4000, RZ, 0xc0, !PT ;  /* 0x0000400017ff7812 */ /* 0x000fc400078cc0ff */
[----:B------:R-:W-:Y:S02]  /*8e880*/  ISETP.LT.AND P5, PT, R158, UR4, !P5 ;  /* 0x000000049e007c0c */ /* 0x000fe4000efa1270 */
[----:B------:R-:W-:Y:S02]  /*8e890*/  ISETP.LT.AND P4, PT, R153, UR4, !P6 ;  /* 0x0000000499007c0c */ /* 0x000fe4000f781270 */
[----:B------:R-:W-:Y:S01]  /*8e8a0*/  ISETP.LT.AND P3, PT, R155, UR4, !P6 ;  /* 0x000000049b007c0c */ /* 0x000fe2000f761270 */
[----:B------:R-:W-:-:S04]  /*8e8b0*/  IMAD.WIDE R14, R145, 0x4, R2 ;  /* 0x00000004910e7825 */ /* 0x000fc800078e0202 */
[----:B------:R-:W-:-:S04]  /*8e8c0*/  IMAD.WIDE R16, R145, 0x4, R4 ;  /* 0x0000000491107825 */ /* 0x000fc800078e0204 */
[----:B------:R-:W-:Y:S01]  /*8e8d0*/  @P5 STG.E desc[UR60][R12.64], R150 ;  /* 0x000000960c005986 */ /* 0x000fe2000c10193c */
[----:B------:R-:W-:-:S03]  /*8e8e0*/  VIADD R0, R152, 0xac ;  /* 0x000000ac98007836 */ /* 0x000fc60000000000 */
[----:B------:R1:W-:Y:S01]  /*8e8f0*/  @P4 STG.E desc[UR60][R14.64], R147 ;  /* 0x000000930e004986 */ /* 0x0003e2000c10193c */
[----:B------:R-:W-:Y:S01]  /*8e900*/  IMAD.WIDE R10, R145, 0x4, R6 ;  /* 0x00000004910a7825 */ /* 0x000fe200078e0206 */
[----:B------:R-:W-:Y:S02]  /*8e910*/  ISETP.LT.AND P2, PT, R157, UR4, !P6 ;  /* 0x000000049d007c0c */ /* 0x000fe4000f741270 */
[----:B------:R-:W-:Y:S01]  /*8e920*/  ISETP.GE.AND P0, PT, R0, UR5, PT ;  /* 0x0000000500007c0c */ /* 0x000fe2000bf06270 */
[----:B-1----:R-:W4:Y:S01]  /*8e930*/  LDL.LU R147, [R1+0x948] ;  /* 0x0009480001937983 */ /* 0x002f220000300800 */
[----:B------:R-:W-:-:S03]  /*8e940*/  IMAD.WIDE R14, R145, 0x4, R8 ;  /* 0x00000004910e7825 */ /* 0x000fc600078e0208 */
[----:B------:R1:W-:Y:S01]  /*8e950*/  @P3 STG.E desc[UR60][R16.64], R144 ;  /* 0x0000009010003986 */ /* 0x0003e2000c10193c */
[----:B------:R-:W-:Y:S01]  /*8e960*/  ISETP.LT.AND P6, PT, R158, UR4, !P6 ;  /* 0x000000049e007c0c */ /* 0x000fe2000f7c1270 */
[----:B------:R-:W-:Y:S01]  /*8e970*/  VIADD R12, R152, 0xaf ;  /* 0x000000af980c7836 */ /* 0x000fe20000000000 */
[----:B------:R-:W-:Y:S01]  /*8e980*/  ULDC UR5, c[0x0][0x22c] ;  /* 0x00008b0000057ab9 */ /* 0x000fe20000000800 */
[----:B-1----:R-:W4:Y:S04]  /*8e990*/  LDL.LU R144, [R1+0x12b0] ;  /* 0x0012b00001907983 */ /* 0x002f280000300800 */
[----:B------:R-:W4:Y:S01]  /*8e9a0*/  LDL.LU R145, [R1+0x758] ;  /* 0x0007580001917983 */ /* 0x000f220000300800 */
[----:B------:R-:W-:Y:S02]  /*8e9b0*/  ISETP.LT.AND P3, PT, R153, UR4, !P0 ;  /* 0x0000000499007c0c */ /* 0x000fe4000c761270 */
[----:B------:R-:W-:Y:S01]  /*8e9c0*/  ISETP.LT.AND P5, PT, R155, UR4, !P0 ;  /* 0x000000049b007c0c */ /* 0x000fe2000c7a1270 */
[----:B------:R-:W4:Y:S01]  /*8e9d0*/  LDL.LU R150, [R1+0x12b4] ;  /* 0x0012b40001967983 */ /* 0x000f220000300800 */
[----:B------:R-:W-:Y:S01]  /*8e9e0*/  ISETP.GE.AND P1, PT, R12, UR14, PT ;  /* 0x0000000e0c007c0c */ /* 0x000fe2000bf26270 */
[----:B------:R-:W-:-:S02]  /*8e9f0*/  IMAD.WIDE R12, R146, 0x4, R2 ;  /* 0x00000004920c7825 */ /* 0x000fc400078e0202 */
[----:B------:R-:W4:Y:S04]  /*8ea00*/  LDL.LU R137, [R1+0x558] ;  /* 0x0005580001897983 */ /* 0x000f280000300800 */
[----:B------:R1:W-:Y:S04]  /*8ea10*/  @P2 STG.E desc[UR60][R10.64], R139 ;  /* 0x0000008b0a002986 */ /* 0x0003e8000c10193c */
[----:B------:R-:W4:Y:S01]  /*8ea20*/  LDL.LU R138, [R1+0x158] ;  /* 0x00015800018a7983 */ /* 0x000f220000300800 */
[----:B-1----:R-:W-:Y:S01]  /*8ea30*/  IMAD.WIDE R10, R146, 0x4, R4 ;  /* 0x00000004920a7825 */ /* 0x002fe200078e0204 */
[----:B------:R-:W-:-:S02]  /*8ea40*/  ISETP.LT.AND P4, PT, R157, UR4, !P0 ;  /* 0x000000049d007c0c */ /* 0x000fc4000c781270 */
[----:B--2---:R1:W-:Y:S04]  /*8ea50*/  @P6 STG.E desc[UR60][R14.64], R156 ;  /* 0x0000009c0e006986 */ /* 0x0043e8000c10193c */
[----:B-1----:R-:W2:Y:S01]  /*8ea60*/  LDL.LU R156, [R1+0x358] ;  /* 0x00035800019c7983 */ /* 0x002ea20000300800 */
[----:B------:R-:W-:-:S03]  /*8ea70*/  IMAD.WIDE R14, R146, 0x4, R6 ;  /* 0x00000004920e7825 */ /* 0x000fc600078e0206 */
[----:B---3--:R-:W-:Y:S04]  /*8ea80*/  @P3 STG.E desc[UR60][R12.64], R151 ;  /* 0x000000970c003986 */ /* 0x008fe8000c10193c */
[----:B------:R1:W-:Y:S04]  /*8ea90*/  @P5 STG.E desc[UR60][R10.64], R149 ;  /* 0x000000950a005986 */ /* 0x0003e8000c10193c */
[----:B-1----:R-:W3:Y:S04]  /*8eaa0*/  LDL.LU R149, [R1+0xd4c] ;  /* 0x000d4c0001957983 */ /* 0x002ee80000300800 */
[----:B------:R-:W3:Y:S01]  /*8eab0*/  LDL.LU R151, [R1+0xb4c] ;  /* 0x000b4c0001977983 */ /* 0x000ee20000300800 */
[----:B------:R-:W-:-:S03]  /*8eac0*/  IMAD.WIDE R10, R146, 0x4, R8 ;  /* 0x00000004920a7825 */ /* 0x000fc600078e0208 */
[----:B------:R-:W3:Y:S04]  /*8ead0*/  LDL.LU R146, [R1+0x12b8] ;  /* 0x0012b80001927983 */ /* 0x000ee80000300800 */
[----:B----4-:R1:W-:Y:S04]  /*8eae0*/  @P4 STG.E desc[UR60][R14.64], R148 ;  /* 0x000000940e004986 */ /* 0x0103e8000c10193c */
[----:B-1----:R-:W4:Y:S01]  /*8eaf0*/  LDL.LU R148, [R1+0xfdc] ;  /* 0x000fdc0001947983 */ /* 0x002f220000300800 */
[----:B------:R-:W-:Y:S01]  /*8eb00*/  VIADD R0, R152, 0xad ;  /* 0x000000ad98007836 */ /* 0x000fe20000000000 */
[----:B------:R-:W-:-:S02]  /*8eb10*/  ISETP.LT.AND P0, PT, R158, UR4, !P0 ;  /* 0x000000049e007c0c */ /* 0x000fc4000c701270 */
[----:B------:R-:W4:Y:S02]  /*8eb20*/  LDL.LU R139, [R1+0x94c] ;  /* 0x00094c00018b7983 */ /* 0x000f240000300800 */
[----:B------:R-:W-:-:S04]  /*8eb30*/  ISETP.GE.AND P2, PT, R0, UR12, PT ;  /* 0x0000000c00007c0c */ /* 0x000fc8000bf46270 */
[----:B------:R-:W-:Y:S02]  /*8eb40*/  ISETP.LT.AND P3, PT, R153, UR4, !P2 ;  /* 0x0000000499007c0c */ /* 0x000fe4000d761270 */
[----:B------:R-:W-:Y:S02]  /*8eb50*/  IADD3 R0, R152, 0xae, RZ ;  /* 0x000000ae98007810 */ /* 0x000fe40007ffe0ff */
[----:B------:R-:W-:Y:S02]  /*8eb60*/  ISETP.LT.AND P4, PT, R155, UR4, !P2 ;  /* 0x000000049b007c0c */ /* 0x000fe4000d781270 */
[----:B------:R-:W-:Y:S01]  /*8eb70*/  ISETP.LT.AND P5, PT, R157, UR4, !P2 ;  /* 0x000000049d007c0c */ /* 0x000fe2000d7a1270 */
[----:B------:R1:W-:Y:S01]  /*8eb80*/  @P0 STG.E desc[UR60][R10.64], R147 ;  /* 0x000000930a000986 */ /* 0x0003e2000c10193c */
[----:B------:R-:W-:Y:S02]  /*8eb90*/  ISETP.LT.AND P6, PT, R158, UR4, !P2 ;  /* 0x000000049e007c0c */ /* 0x000fe4000d7c1270 */
[----:B------:R-:W-:Y:S01]  /*8eba0*/  ISETP.GE.AND P2, PT, R0, UR5, PT ;  /* 0x0000000500007c0c */ /* 0x000fe2000bf46270 */
[----:B-1----:R-:W4:Y:S01]  /*8ebb0*/  LDL.LU R147, [R1+0x75c] ;  /* 0x00075c0001937983 */ /* 0x002f220000300800 */
[----:B------:R-:W-:Y:S01]  /*8ebc0*/  IMAD.WIDE R14, R144, 0x4, R2 ;  /* 0x00000004900e7825 */ /* 0x000fe200078e0202 */
[----:B------:R-:W-:-:S03]  /*8ebd0*/  ULDC UR5, c[0x0][0x22c] ;  /* 0x00008b0000057ab9 */ /* 0x000fc60000000800 */
[C---:B------:R-:W-:Y:S01]  /*8ebe0*/  IMAD.WIDE R12, R144.reuse, 0x4, R4 ;  /* 0x00000004900c7825 */ /* 0x040fe200078e0204 */
[----:B------:R1:W-:Y:S03]  /*8ebf0*/  @P3 STG.E desc[UR60][R14.64], R145 ;  /* 0x000000910e003986 */ /* 0x0003e6000c10193c */
[----:B------:R-:W-:Y:S01]  /*8ec00*/  IMAD.WIDE R10, R144, 0x4, R6 ;  /* 0x00000004900a7825 */ /* 0x000fe200078e0206 */
[----:B------:R-:W-:-:S03]  /*8ec10*/  ISETP.LT.AND P0, PT, R153, UR4, !P2 ;  /* 0x0000000499007c0c */ /* 0x000fc6000d701270 */
[----:B-1----:R-:W-:Y:S02]  /*8ec20*/  IMAD.WIDE R14, R144, 0x4, R8 ;  /* 0x00000004900e7825 */ /* 0x002fe400078e0208 */
[----:B------:R-:W4:Y:S01]  /*8ec30*/  LDL.LU R144, [R1+0x55c] ;  /* 0x00055c0001907983 */ /* 0x000f220000300800 */
[----:B------:R-:W-:-:S03]  /*8ec40*/  ISETP.LT.AND P3, PT, R155, UR4, !P2 ;  /* 0x000000049b007c0c */ /* 0x000fc6000d761270 */
[----:B------:R-:W-:Y:S04]  /*8ec50*/  @P4 STG.E desc[UR60][R12.64], R137 ;  /* 0x000000890c004986 */ /* 0x000fe8000c10193c */
[----:B------:R1:W-:Y:S04]  /*8ec60*/  @P5 STG.E desc[UR60][R10.64], R138 ;  /* 0x0000008a0a005986 */ /* 0x0003e8000c10193c */
[----:B------:R-:W4:Y:S01]  /*8ec70*/  LDL.LU R145, [R1+0x12bc] ;  /* 0x0012bc0001917983 */ /* 0x000f220000300800 */
[----:B-1----:R-:W-:-:S04]  /*8ec80*/  IMAD.WIDE R10, R150, 0x4, R2 ;  /* 0x00000004960a7825 */ /* 0x002fc800078e0202 */
[C---:B------:R-:W-:Y:S01]  /*8ec90*/  IMAD.WIDE R12, R150.reuse, 0x4, R4 ;  /* 0x00000004960c7825 */ /* 0x040fe200078e0204 */
[----:B------:R-:W-:Y:S01]  /*8eca0*/  ISETP.LT.AND P4, PT, R157, UR4, !P2 ;  /* 0x000000049d007c0c */ /* 0x000fe2000d781270 */
[----:B--2---:R1:W-:Y:S04]  /*8ecb0*/  @P6 STG.E desc[UR60][R14.64], R156 ;  /* 0x0000009c0e006986 */ /* 0x0043e8000c10193c */
[----:B-1----:R-:W2:Y:S04]  /*8ecc0*/  LDL.LU R156, [R1+0x15c] ;  /* 0x00015c00019c7983 */ /* 0x002ea80000300800 */
[----:B---3--:R1:W-:Y:S04]  /*8ecd0*/  @P0 STG.E desc[UR60][R10.64], R149 ;  /* 0x000000950a000986 */ /* 0x0083e8000c10193c */
[----:B------:R3:W-:Y:S04]  /*8ece0*/  @P3 STG.E desc[UR60][R12.64], R151 ;  /* 0x000000970c003986 */ /* 0x0007e8000c10193c */
[----:B-1----:R-:W2:Y:S04]  /*8ecf0*/  LDL.LU R149, [R1+0x35c] ;  /* 0x00035c0001957983 */ /* 0x002ea80000300800 */
[----:B---3--:R-:W3:Y:S01]  /*8ed00*/  LDL.LU R151, [R1+0xd50] ;  /* 0x000d500001977983 */ /* 0x008ee20000300800 */
[----:B------:R-:W-:-:S04]  /*8ed10*/  IMAD.WIDE R10, R150, 0x4, R6 ;  /* 0x00000004960a7825 */ /* 0x000fc800078e0206 */
[----:B------:R-:W-:Y:S02]  /*8ed20*/  IMAD.WIDE R12, R150, 0x4, R8 ;  /* 0x00000004960c7825 */ /* 0x000fe400078e0208 */
[----:B------:R-:W3:Y:S04]  /*8ed30*/  LDL.LU R150, [R1+0xb50] ;  /* 0x000b500001967983 */ /* 0x000ee80000300800 */
[----:B----4-:R1:W-:Y:S04]  /*8ed40*/  @P4 STG.E desc[UR60][R10.64], R148 ;  /* 0x000000940a004986 */ /* 0x0103e8000c10193c */
[----:B-1----:R-:W4:Y:S01]  /*8ed50*/  LDL.LU R148, [R1+0xfe0] ;  /* 0x000fe00001947983 */ /* 0x002f220000300800 */
[----:B------:R-:W-:-:S02]  /*8ed60*/  ISETP.LT.AND P2, PT, R158, UR4, !P2 ;  /* 0x000000049e007c0c */ /* 0x000fc4000d741270 */
[----:B------:R-:W-:Y:S02]  /*8ed70*/  ISETP.LT.AND P6, PT, R153, UR4, !P1 ;  /* 0x0000000499007c0c */ /* 0x000fe4000cfc1270 */
[----:B------:R-:W-:Y:S01]  /*8ed80*/  ISETP.LT.AND P5, PT, R155, UR4, !P1 ;  /* 0x000000049b007c0c */ /* 0x000fe2000cfa1270 */
[----:B------:R-:W-:-:S04]  /*8ed90*/  IMAD.WIDE R14, R146, 0x4, R2 ;  /* 0x00000004920e7825 */ /* 0x000fc800078e0202 */
[----:B------:R-:W-:-:S04]  /*8eda0*/  IMAD.WIDE R16, R146, 0x4, R4 ;  /* 0x0000000492107825 */ /* 0x000fc800078e0204 */
[----:B------:R-:W-:Y:S01]  /*8edb0*/  @P2 STG.E desc[UR60][R12.64], R139 ;  /* 0x0000008b0c002986 */ /* 0x000fe2000c10193c */
[C---:B------:R-:W-:Y:S01]  /*8edc0*/  VIADD R10, R152.reuse, 0xb3 ;  /* 0x000000b3980a7836 */ /* 0x040fe20000000000 */
[----:B------:R-:W-:Y:S02]  /*8edd0*/  ISETP.LT.AND P3, PT, R157, UR4, !P1 ;  /* 0x000000049d007c0c */ /* 0x000fe4000cf61270 */
[----:B------:R1:W-:Y:S01]  /*8ede0*/  @P6 STG.E desc[UR60][R14.64], R147 ;  /* 0x000000930e006986 */ /* 0x0003e2000c10193c */
[----:B------:R-:W-:Y:S01]  /*8edf0*/  VIADD R0, R152, 0xb0 ;  /* 0x000000b098007836 */ /* 0x000fe20000000000 */
[----:B------:R-:W-:Y:S02]  /*8ee00*/  ISETP.LT.AND P2, PT, R158, UR4, !P1 ;  /* 0x000000049e007c0c */ /* 0x000fe4000cf41270 */
[----:B------:R-:W-:Y:S01]  /*8ee10*/  ISETP.GE.AND P1, PT, R10, UR10, PT ;  /* 0x0000000a0a007c0c */ /* 0x000fe2000bf26270 */
[C---:B------:R-:W-:Y:S01]  /*8ee20*/  IMAD.WIDE R10, R146.reuse, 0x4, R8 ;  /* 0x00000004920a7825 */ /* 0x040fe200078e0208 */
[----:B-1----:R-:W4:Y:S03]  /*8ee30*/  LDL.LU R147, [R1+0x950] ;  /* 0x0009500001937983 */ /* 0x002f260000300800 */
[----:B------:R-:W-:Y:S01]  /*8ee40*/  IMAD.WIDE R12, R146, 0x4, R6 ;  /* 0x00000004920c7825 */ /* 0x000fe200078e0206 */
[----:B------:R-:W-:Y:S01]  /*8ee50*/  ISETP.GE.AND P0, PT, R0, UR5, PT ;  /* 0x0000000500007c0c */ /* 0x000fe2000bf06270 */
[----:B------:R-:W-:Y:S01]  /*8ee60*/  ULDC UR5, c[0x0][0x22c] ;  /* 0x00008b0000057ab9 */ /* 0x000fe20000000800 */
[----:B------:R1:W-:Y:S02]  /*8ee70*/  @P5 STG.E desc[UR60][R16.64], R144 ;  /* 0x0000009010005986 */ /* 0x0003e4000c10193c */
[----:B------:R-:W-:-:S02]  /*8ee80*/  ISETP.LT.AND P4, PT, R153, UR4, !P0 ;  /* 0x0000000499007c0c */ /* 0x000fc4000c781270 */
[----:B-1----:R-:W4:Y:S04]  /*8ee90*/  LDL.LU R144, [R1+0x12c0] ;  /* 0x0012c00001907983 */ /* 0x002f280000300800 */
[----:B------:R-:W4:Y:S04]  /*8eea0*/  LDL.LU R146, [R1+0x760] ;  /* 0x0007600001927983 */ /* 0x000f280000300800 */
[----:B------:R-:W4:Y:S04]  /*8eeb0*/  LDL.LU R137, [R1+0x560] ;  /* 0x0005600001897983 */ /* 0x000f280000300800 */
[----:B------:R-:W4:Y:S04]  /*8eec0*/  LDL.LU R138, [R1+0x160] ;  /* 0x00016000018a7983 */ /* 0x000f280000300800 */
[----:B------:R-:W4:Y:S01]  /*8eed0*/  LDL.LU R139, [R1+0x360] ;  /* 0x00036000018b7983 */ /* 0x000f220000300800 */
[----:B------:R-:W-:-:S02]  /*8eee0*/  ISETP.LT.AND P6, PT, R155, UR4, !P0 ;  /* 0x000000049b007c0c */ /* 0x000fc4000c7c1270 */
[----:B------:R-:W-:Y:S01]  /*8eef0*/  ISETP.LT.AND P5, PT, R157, UR4, !P0 ;  /* 0x000000049d007c0c */ /* 0x000fe2000c7a1270 */
[C---:B------:R-:W-:Y:S01]  /*8ef00*/  IMAD.WIDE R14, R145.reuse, 0x4, R4 ;  /* 0x00000004910e7825 */ /* 0x040fe200078e0204 */
[----:B--2---:R1:W-:Y:S03]  /*8ef10*/  @P3 STG.E desc[UR60][R12.64], R156 ;  /* 0x0000009c0c003986 */ /* 0x0043e6000c10193c */
[C---:B-1----:R-:W-:Y:S01]  /*8ef20*/  IMAD.WIDE R12, R145.reuse, 0x4, R2 ;  /* 0x00000004910c7825 */ /* 0x042fe200078e0202 */
[----:B------:R1:W-:Y:S04]  /*8ef30*/  @P2 STG.E desc[UR60][R10.64], R149 ;  /* 0x000000950a002986 */ /* 0x0003e8000c10193c */
[----:B---3--:R2:W-:Y:S04]  /*8ef40*/  @P4 STG.E desc[UR60][R12.64], R151 ;  /* 0x000000970c004986 */ /* 0x0085e8000c10193c */
[----:B-1----:R-:W3:Y:S04]  /*8ef50*/  LDL.LU R149, [R1+0x12c4] ;  /* 0x0012c40001957983 */ /* 0x002ee80000300800 */
[----:B------:R-:W3:Y:S04]  /*8ef60*/  LDL.LU R156, [R1+0xd54] ;  /* 0x000d5400019c7983 */ /* 0x000ee80000300800 */
[----:B--2---:R-:W2:Y:S01]  /*8ef70*/  LDL.LU R151, [R1+0xb54] ;  /* 0x000b540001977983 */ /* 0x004ea20000300800 */
[----:B------:R-:W-:-:S03]  /*8ef80*/  IMAD.WIDE R10, R145, 0x4, R6 ;  /* 0x00000004910a7825 */ /* 0x000fc600078e0206 */
[----:B------:R-:W-:Y:S04]  /*8ef90*/  @P6 STG.E desc[UR60][R14.64], R150 ;  /* 0x000000960e006986 */ /* 0x000fe8000c10193c */
[----:B----4-:R1:W-:Y:S02]  /*8efa0*/  @P5 STG.E desc[UR60][R10.64], R148 ;  /* 0x000000940a005986 */ /* 0x0103e4000c10193c */
[----:B-1----:R-:W-:Y:S02]  /*8efb0*/  IMAD.WIDE R10, R145, 0x4, R8 ;  /* 0x00000004910a7825 */ /* 0x002fe400078e0208 */
[----:B------:R-:W4:Y:S04]  /*8efc0*/  LDL.LU R145, [R1+0x12c8] ;  /* 0x0012c80001917983 */ /* 0x000f280000300800 */
[----:B------:R-:W4:Y:S01]  /*8efd0*/  LDL.LU R148, [R1+0xfe4] ;  /* 0x000fe40001947983 */ /* 0x000f220000300800 */
[----:B------:R-:W-:Y:S01]  /*8efe0*/  VIADD R0, R152, 0xb1 ;  /* 0x000000b198007836 */ /* 0x000fe20000000000 */
[----:B------:R-:W-:-:S02]  /*8eff0*/  ISETP.LT.AND P0, PT, R158, UR4, !P0 ;  /* 0x000000049e007c0c */ /* 0x000fc4000c701270 */
[----:B------:R-:W4:Y:S02]  /*8f000*/  LDL.LU R150, [R1+0x954] ;  /* 0x0009540001967983 */ /* 0x000f240000300800 */
[----:B------:R-:W-:-:S04]  /*8f010*/  ISETP.GE.AND P3, PT, R0, UR8, PT ;  /* 0x0000000800007c0c */ /* 0x000fc8000bf66270 */
[----:B------:R-:W-:Y:S02]  /*8f020*/  ISETP.LT.AND P4, PT, R153, UR4, !P3 ;  /* 0x0000000499007c0c */ /* 0x000fe4000df81270 */
[----:B------:R-:W-:Y:S02]  /*8f030*/  IADD3 R0, R152, 0xb2, RZ ;  /* 0x000000b298007810 */ /* 0x000fe40007ffe0ff */
[----:B------:R-:W-:Y:S01]  /*8f040*/  ISETP.LT.AND P5, PT, R155, UR4, !P3 ;  /* 0x000000049b007c0c */ /* 0x000fe2000dfa1270 */
[----:B------:R1:W-:Y:S01]  /*8f050*/  @P0 STG.E desc[UR60][R10.64], R147 ;  /* 0x000000930a000986 */ /* 0x0003e2000c10193c */
[----:B------:R-:W-:Y:S02]  /*8f060*/  ISETP.LT.AND P6, PT, R157, UR4, !P3 ;  /* 0x000000049d007c0c */ /* 0x000fe4000dfc1270 */
[----:B------:R-:W-:Y:S02]  /*8f070*/  ISETP.LT.AND P3, PT, R158, UR4, !P3 ;  /* 0x000000049e007c0c */ /* 0x000fe4000df61270 */
[----:B------:R-:W-:Y:S01]  /*8f080*/  ISETP.GE.AND P2, PT, R0, UR5, PT ;  /* 0x0000000500007c0c */ /* 0x000fe2000bf46270 */
[----:B-1----:R-:W4:Y:S03]  /*8f090*/  LDL.LU R147, [R1+0x764] ;  /* 0x0007640001937983 */ /* 0x002f260000300800 */
[----:B------:R-:W-:Y:S01]  /*8f0a0*/  ISETP.LT.AND P0, PT, R153, UR4, !P2 ;  /* 0x0000000499007c0c */ /* 0x000fe2000d701270 */
[----:B------:R-:W-:Y:S01]  /*8f0b0*/  IMAD.WIDE R14, R144, 0x4, R2 ;  /* 0x00000004900e7825 */ /* 0x000fe200078e0202 */
[----:B------:R-:W-:-:S03]  /*8f0c0*/  ULDC UR5, c[0x0][0x22c] ;  /* 0x00008b0000057ab9 */ /* 0x000fc60000000800 */
[C---:B------:R-:W-:Y:S01]  /*8f0d0*/  IMAD.WIDE R12, R144.reuse, 0x4, R4 ;  /* 0x00000004900c7825 */ /* 0x040fe200078e0204 */
[----:B------:R1:W-:Y:S03]  /*8f0e0*/  @P4 STG.E desc[UR60][R14.64], R146 ;  /* 0x000000920e004986 */ /* 0x0003e6000c10193c */
[----:B------:R-:W-:Y:S01]  /*8f0f0*/  IMAD.WIDE R10, R144, 0x4, R6 ;  /* 0x00000004900a7825 */ /* 0x000fe200078e0206 */
[----:B------:R-:W-:-:S03]  /*8f100*/  ISETP.LT.AND P4, PT, R155, UR4, !P2 ;  /* 0x000000049b007c0c */ /* 0x000fc6000d781270 */
[----:B-1----:R-:W-:Y:S02]  /*8f110*/  IMAD.WIDE R14, R144, 0x4, R8 ;  /* 0x00000004900e7825 */ /* 0x002fe400078e0208 */
[----:B------:R-:W4:Y:S04]  /*8f120*/  LDL.LU R144, [R1+0x564] ;  /* 0x0005640001907983 */ /* 0x000f280000300800 */
[----:B------:R-:W-:Y:S04]  /*8f130*/  @P5 STG.E desc[UR60][R12.64], R137 ;  /* 0x000000890c005986 */ /* 0x000fe8000c10193c */
[----:B------:R-:W-:Y:S04]  /*8f140*/  @P6 STG.E desc[UR60][R10.64], R138 ;  /* 0x0000008a0a006986 */ /* 0x000fe8000c10193c */
[----:B------:R-:W4:Y:S04]  /*8f150*/  LDL.LU R146, [R1+0x12cc] ;  /* 0x0012cc0001927983 */ /* 0x000f280000300800 */
[----:B------:R1:W-:Y:S01]  /*8f160*/  @P3 STG.E desc[UR60][R14.64], R139 ;  /* 0x0000008b0e003986 */ /* 0x0003e2000c10193c */
[----:B------:R-:W-:-:S03]  /*8f170*/  ISETP.LT.AND P3, PT, R157, UR4, !P2 ;  /* 0x000000049d007c0c */ /* 0x000fc6000d761270 */
[----:B-1----:R-:W4:Y:S01]  /*8f180*/  LDL.LU R139, [R1+0x164] ;  /* 0x00016400018b7983 */ /* 0x002f220000300800 */
[----:B---3--:R-:W-:-:S04]  /*8f190*/  IMAD.WIDE R10, R149, 0x4, R2 ;  /* 0x00000004950a7825 */ /* 0x008fc800078e0202 */
[C---:B------:R-:W-:Y:S01]  /*8f1a0*/  IMAD.WIDE R12, R149.reuse, 0x4, R4 ;  /* 0x00000004950c7825 */ /* 0x040fe200078e0204 */
[----:B------:R1:W-:Y:S04]  /*8f1b0*/  @P0 STG.E desc[UR60][R10.64], R156 ;  /* 0x0000009c0a000986 */ /* 0x0003e8000c10193c */
[----:B--2---:R2:W-:Y:S04]  /*8f1c0*/  @P4 STG.E desc[UR60][R12.64], R151 ;  /* 0x000000970c004986 */ /* 0x0045e8000c10193c */
[----:B-1----:R-:W3:Y:S01]  /*8f1d0*/  LDL.LU R156, [R1+0x364] ;  /* 0x00036400019c7983 */ /* 0x002ee20000300800 */
[----:B------:R-:W-:-:S03]  /*8f1e0*/  IMAD.WIDE R10, R149, 0x4, R6 ;  /* 0x00000004950a7825 */ /* 0x000fc600078e0206 */
[----:B--2---:R-:W2:Y:S01]  /*8f1f0*/  LDL.LU R151, [R1+0xd58] ;  /* 0x000d580001977983 */ /* 0x004ea20000300800 */
[----:B------:R-:W-:-:S03]  /*8f200*/  IMAD.WIDE R12, R149, 0x4, R8 ;  /* 0x00000004950c7825 */ /* 0x000fc600078e0208 */
[----:B------:R-:W2:Y:S04]  /*8f210*/  LDL.LU R149, [R1+0xb58] ;  /* 0x000b580001957983 */ /* 0x000ea80000300800 */
[----:B----4-:R1:W-:Y:S04]  /*8f220*/  @P3 STG.E desc[UR60][R10.64], R148 ;  /* 0x000000940a003986 */ /* 0x0103e8000c10193c */
[----:B-1----:R-:W4:Y:S01]  /*8f230*/  LDL.LU R148, [R1+0xfe8] ;  /* 0x000fe80001947983 */ /* 0x002f220000300800 */
[----:B------:R-:W-:Y:S02]  /*8f240*/  ISETP.LT.AND P2, PT, R158, UR4, !P2 ;  /* 0x000000049e007c0c */ /* 0x000fe4000d741270 */
[----:B------:R-:W-:-:S02]  /*8f250*/  ISETP.LT.AND P6, PT, R153, UR4, !P1 ;  /* 0x0000000499007c0c */ /* 0x000fc4000cfc1270 */
[----:B------:R-:W-:Y:S01]  /*8f260*/  ISETP.LT.AND P5, PT, R155, UR4, !P1 ;  /* 0x000000049b007c0c */ /* 0x000fe2000cfa1270 */
[----:B------:R-:W-:-:S04]  /*8f270*/  IMAD.WIDE R14, R145, 0x4, R2 ;  /* 0x00000004910e7825 */ /* 0x000fc800078e0202 */
[----:B------:R-:W-:-:S04]  /*8f280*/  IMAD.WIDE R16, R145, 0x4, R4 ;  /* 0x0000000491107825 */ /* 0x000fc800078e0204 */
[----:B------:R-:W-:Y:S01]  /*8f290*/  VIADD R0, R152, 0xb4 ;  /* 0x000000b498007836 */ /* 0x000fe20000000000 */
[----:B------:R-:W-:Y:S01]  /*8f2a0*/  @P2 STG.E desc[UR60][R12.64], R150 ;  /* 0x000000960c002986 */ /* 0x000fe2000c10193c */
[----:B------:R-:W-:-:S03]  /*8f2b0*/  ISETP.LT.AND P3, PT, R157, UR4, !P1 ;  /* 0x000000049d007c0c */ /* 0x000fc6000cf61270 */
[----:B------:R1:W-:Y:S01]  /*8f2c0*/  @P6 STG.E desc[UR60][R14.64], R147 ;  /* 0x000000930e006986 */ /* 0x0003e2000c10193c */
[----:B------:R-:W-:Y:S01]  /*8f2d0*/  ISETP.GE.AND P0, PT, R0, UR5, PT ;  /* 0x0000000500007c0c */ /* 0x000fe2000bf06270 */
[----:B------:R-:W-:Y:S01]  /*8f2e0*/  IMAD.WIDE R10, R145, 0x4, R6 ;  /* 0x00000004910a7825 */ /* 0x000fe200078e0206 */
[----:B------:R-:W-:Y:S01]  /*8f2f0*/  ISETP.LT.AND P2, PT, R158, UR4, !P1 ;  /* 0x000000049e007c0c */ /* 0x000fe2000cf41270 */
[----:B------:R-:W-:Y:S01]  /*8f300*/  ULDC UR5, c[0x0][0x22c] ;  /* 0x00008b0000057ab9 */ /* 0x000fe20000000800 */
[----:B------:R-:W-:Y:S01]  /*8f310*/  ISETP.LT.AND P4, PT, R153, UR4, !P0 ;  /* 0x0000000499007c0c */ /* 0x000fe2000c781270 */
[----:B-1----:R-:W4:Y:S01]  /*8f320*/  LDL.LU R147, [R1+0x958] ;  /* 0x0009580001937983 */ /* 0x002f220000300800 */
[----:B------:R-:W-:Y:S01]  /*8f330*/  IMAD.WIDE R14, R145, 0x4, R8 ;  /* 0x00000004910e7825 */ /* 0x000fe200078e0208 */
[----:B------:R-:W-:-:S03]  /*8f340*/  ISETP.LT.AND P6, PT, R155, UR4, !P0 ;  /* 0x000000049b007c0c */ /* 0x000fc6000c7c1270 */
[----:B------:R-:W-:Y:S01]  /*8f350*/  VIADD R12, R152, 0xb7 ;  /* 0x000000b7980c7836 */ /* 0x000fe20000000000 */
[----:B------:R1:W-:Y:S04]  /*8f360*/  @P5 STG.E desc[UR60][R16.64], R144 ;  /* 0x0000009010005986 */ /* 0x0003e8000c10193c */
[----:B-1----:R-:W4:Y:S04]  /*8f370*/  LDL.LU R144, [R1+0x12d0] ;  /* 0x0012d00001907983 */ /* 0x002f280000300800 */
[----:B------:R-:W4:Y:S01]  /*8f380*/  LDL.LU R145, [R1+0x768] ;  /* 0x0007680001917983 */ /* 0x000f220000300800 */
[----:B------:R-:W-:Y:S01]  /*8f390*/  ISETP.GE.AND P1, PT, R12, UR59, PT ;  /* 0x0000003b0c007c0c */ /* 0x000fe2000bf26270 */
[----:B------:R-:W-:-:S02]  /*8f3a0*/  IMAD.WIDE R12, R146, 0x4, R2 ;  /* 0x00000004920c7825 */ /* 0x000fc400078e0202 */
[----:B------:R-:W4:Y:S04]  /*8f3b0*/  LDL.LU R150, [R1+0x12d4] ;  /* 0x0012d40001967983 */ /* 0x000f280000300800 */
[----:B------:R-:W4:Y:S04]  /*8f3c0*/  LDL.LU R137, [R1+0x568] ;  /* 0x0005680001897983 */ /* 0x000f280000300800 */
[----:B------:R1:W-:Y:S04]  /*8f3d0*/  @P3 STG.E desc[UR60][R10.64], R139 ;  /* 0x0000008b0a003986 */ /* 0x0003e8000c10193c */
[----:B------:R-:W4:Y:S01]  /*8f3e0*/  LDL.LU R138, [R1+0x168] ;  /* 0x00016800018a7983 */ /* 0x000f220000300800 */
[----:B-1----:R-:W-:Y:S01]  /*8f3f0*/  IMAD.WIDE R10, R146, 0x4, R4 ;  /* 0x00000004920a7825 */ /* 0x002fe200078e0204 */
[----:B------:R-:W-:-:S02]  /*8f400*/  ISETP.LT.AND P5, PT, R157, UR4, !P0 ;  /* 0x000000049d007c0c */ /* 0x000fc4000c7a1270 */
[----:B---3--:R1:W-:Y:S04]  /*8f410*/  @P2 STG.E desc[UR60][R14.64], R156 ;  /* 0x0000009c0e002986 */ /* 0x0083e8000c10193c */
[----:B--2---:R-:W-:Y:S04]  /*8f420*/  @P4 STG.E desc[UR60][R12.64], R151 ;  /* 0x000000970c004986 */ /* 0x004fe8000c10193c */
[----:B------:R2:W-:Y:S04]  /*8f430*/  @P6 STG.E desc[UR60][R10.64], R149 ;  /* 0x000000950a006986 */ /* 0x0005e8000c10193c */
[----:B-1----:R-:W3:Y:S04]  /*8f440*/  LDL.LU R156, [R1+0x368] ;  /* 0x00036800019c7983 */ /* 0x002ee80000300800 */
[----:B--2---:R-:W2:Y:S01]  /*8f450*/  LDL.LU R149, [R1+0xd5c] ;  /* 0x000d5c0001957983 */ /* 0x004ea20000300800 */
[----:B------:R-:W-:-:S03]  /*8f460*/  IMAD.WIDE R14, R146, 0x4, R6 ;  /* 0x00000004920e7825 */ /* 0x000fc600078e0206 */
[----:B------:R-:W2:Y:S01]  /*8f470*/  LDL.LU R151, [R1+0xb5c] ;  /* 0x000b5c0001977983 */ /* 0x000ea20000300800 */
[----:B------:R-:W-:-:S03]  /*8f480*/  IMAD.WIDE R10, R146, 0x4, R8 ;  /* 0x00000004920a7825 */ /* 0x000fc600078e0208 */
[----:B------:R-:W2:Y:S04]  /*8f490*/  LDL.LU R146, [R1+0x12d8] ;  /* 0x0012d80001927983 */ /* 0x000ea80000300800 */
        /* <DEDUP_REMOVED lines=11> */
[----:B------:R-:W-:Y:S02]  /*8f550*/  ISETP.GE.AND P2, PT, R0, UR5, PT ;  /* 0x0000000500007c0c */ /* 0x000fe4000bf46270 */
[----:B------:R-:W-:Y:S01]  /*8f560*/  ISETP.LT.AND P3, PT, R158, UR4, !P3 ;  /* 0x000000049e007c0c */ /* 0x000fe2000df61270 */
[----:B-1----:R-:W4:Y:S01]  /*8f570*/  LDL.LU R147, [R1+0x76c] ;  /* 0x00076c0001937983 */ /* 0x002f220000300800 */
[----:B------:R-:W-:Y:S01]  /*8f580*/  ISETP.LT.AND P0, PT, R153, UR4, !P2 ;  /* 0x0000000499007c0c */ /* 0x000fe2000d701270 */
[----:B------:R-:W-:Y:S01]  /*8f590*/  IMAD.WIDE R14, R144, 0x4, R2 ;  /* 0x00000004900e7825 */ /* 0x000fe200078e0202 */
[----:B------:R-:W-:-:S03]  /*8f5a0*/  ULDC UR5, c[0x0][0x22c] ;  /* 0x00008b0000057ab9 */ /* 0x000fc60000000800 */
[C---:B------:R-:W-:Y:S01]  /*8f5b0*/  IMAD.WIDE R12, R144.reuse, 0x4, R4 ;  /* 0x00000004900c7825 */ /* 0x040fe200078e0204 */
[----:B------:R1:W-:Y:S03]  /*8f5c0*/  @P4 STG.E desc[UR60][R14.64], R145 ;  /* 0x000000910e004986 */ /* 0x0003e6000c10193c */
[----:B------:R-:W-:-:S04]  /*8f5d0*/  IMAD.WIDE R10, R144, 0x4, R6 ;  /* 0x00000004900a7825 */ /* 0x000fc800078e0206 */
[----:B-1----:R-:W-:Y:S02]  /*8f5e0*/  IMAD.WIDE R14, R144, 0x4, R8 ;  /* 0x00000004900e7825 */ /* 0x002fe400078e0208 */
[----:B------:R-:W4:Y:S04]  /*8f5f0*/  LDL.LU R144, [R1+0x56c] ;  /* 0x00056c0001907983 */ /* 0x000f280000300800 */
[----:B------:R-:W-:Y:S04]  /*8f600*/  @P5 STG.E desc[UR60][R12.64], R137 ;  /* 0x000000890c005986 */ /* 0x000fe8000c10193c */
[----:B------:R1:W-:Y:S01]  /*8f610*/  @P6 STG.E desc[UR60][R10.64], R138 ;  /* 0x0000008a0a006986 */ /* 0x0003e2000c10193c */
[----:B------:R-:W-:-:S03]  /*8f620*/  ISETP.LT.AND P4, PT, R155, UR4, !P2 ;  /* 0x000000049b007c0c */ /* 0x000fc6000d781270 */
[----:B------:R-:W4:Y:S01]  /*8f630*/  LDL.LU R145, [R1+0x12dc] ;  /* 0x0012dc0001917983 */ /* 0x000f220000300800 */
[----:B-1----:R-:W-:-:S04]  /*8f640*/  IMAD.WIDE R10, R150, 0x4, R2 ;  /* 0x00000004960a7825 */ /* 0x002fc800078e0202 */
[----:B------:R-:W-:Y:S01]  /*8f650*/  IMAD.WIDE R12, R150, 0x4, R4 ;  /* 0x00000004960c7825 */ /* 0x000fe200078e0204 */
[----:B---3--:R1:W-:Y:S01]  /*8f660*/  @P3 STG.E desc[UR60][R14.64], R156 ;  /* 0x0000009c0e003986 */ /* 0x0083e2000c10193c */
[----:B------:R-:W-:-:S03]  /*8f670*/  ISETP.LT.AND P3, PT, R157, UR4, !P2 ;  /* 0x000000049d007c0c */ /* 0x000fc6000d761270 */
[----:B--2---:R2:W-:Y:S04]  /*8f680*/  @P0 STG.E desc[UR60][R10.64], R149 ;  /* 0x000000950a000986 */ /* 0x0045e8000c10193c */
[----:B-1----:R-:W3:Y:S04]  /*8f690*/  LDL.LU R156, [R1+0x16c] ;  /* 0x00016c00019c7983 */ /* 0x002ee80000300800 */
[----:B--2---:R-:W2:Y:S01]  /*8f6a0*/  LDL.LU R149, [R1+0x36c] ;  /* 0x00036c0001957983 */ /* 0x004ea20000300800 */
[----:B------:R-:W-:-:S03]  /*8f6b0*/  IMAD.WIDE R10, R150, 0x4, R6 ;  /* 0x00000004960a7825 */ /* 0x000fc600078e0206 */
[----:B------:R1:W-:Y:S04]  /*8f6c0*/  @P4 STG.E desc[UR60][R12.64], R151 ;  /* 0x000000970c004986 */ /* 0x0003e8000c10193c */
[----:B----4-:R4:W-:Y:S04]  /*8f6d0*/  @P3 STG.E desc[UR60][R10.64], R148 ;  /* 0x000000940a003986 */ /* 0x0109e8000c10193c */
[----:B-1----:R-:W2:Y:S01]  /*8f6e0*/  LDL.LU R151, [R1+0xd60] ;  /* 0x000d600001977983 */ /* 0x002ea20000300800 */
[----:B------:R-:W-:-:S03]  /*8f6f0*/  IMAD.WIDE R12, R150, 0x4, R8 ;  /* 0x00000004960c7825 */ /* 0x000fc600078e0208 */
[----:B------:R-:W2:Y:S04]  /*8f700*/  LDL.LU R150, [R1+0xb60] ;  /* 0x000b600001967983 */ /* 0x000ea80000300800 */
[----:B----4-:R-:W4:Y:S01]  /*8f710*/  LDL.LU R148, [R1+0xff0] ;  /* 0x000ff00001947983 */ /* 0x010f220000300800 */
[----:B------:R-:W-:Y:S02]  /*8f720*/  ISETP.LT.AND P2, PT, R158, UR4, !P2 ;  /* 0x000000049e007c0c */ /* 0x000fe4000d741270 */
[----:B------:R-:W-:Y:S02]  /*8f730*/  ISETP.LT.AND P6, PT, R153, UR4, !P1 ;  /* 0x0000000499007c0c */ /* 0x000fe4000cfc1270 */
[----:B------:R-:W-:Y:S01]  /*8f740*/  ISETP.LT.AND P5, PT, R155, UR4, !P1 ;  /* 0x000000049b007c0c */ /* 0x000fe2000cfa1270 */
[----:B------:R-:W-:-:S04]  /*8f750*/  IMAD.WIDE R14, R146, 0x4, R2 ;  /* 0x00000004920e7825 */ /* 0x000fc800078e0202 */
[----:B------:R-:W-:Y:S01]  /*8f760*/  IMAD.WIDE R16, R146, 0x4, R4 ;  /* 0x0000000492107825 */ /* 0x000fe200078e0204 */
[----:B------:R-:W-:-:S03]  /*8f770*/  ISETP.LT.AND P3, PT, R157, UR4, !P1 ;  /* 0x000000049d007c0c */ /* 0x000fc6000cf61270 */
[----:B------:R-:W-:Y:S01]  /*8f780*/  @P2 STG.E desc[UR60][R12.64], R139 ;  /* 0x0000008b0c002986 */ /* 0x000fe2000c10193c */
[----:B------:R-:W-:Y:S01]  /*8f790*/  VIADD R10, R152, 0xbb ;  /* 0x000000bb980a7836 */ /* 0x000fe20000000000 */
[----:B------:R-:W-:Y:S02]  /*8f7a0*/  ISETP.LT.AND P2, PT, R158, UR4, !P1 ;  /* 0x000000049e007c0c */ /* 0x000fe4000cf41270 */
[----:B------:R1:W-:Y:S01]  /*8f7b0*/  @P6 STG.E desc[UR60][R14.64], R147 ;  /* 0x000000930e006986 */ /* 0x0003e2000c10193c */
[----:B------:R-:W-:Y:S01]  /*8f7c0*/  VIADD R0, R152, 0xb8 ;  /* 0x000000b898007836 */ /* 0x000fe20000000000 */
[----:B------:R-:W-:Y:S01]  /*8f7d0*/  ISETP.GE.AND P1, PT, R10, UR57, PT ;  /* 0x000000390a007c0c */ /* 0x000fe2000bf26270 */
[C---:B------:R-:W-:Y:S01]  /*8f7e0*/  IMAD.WIDE R10, R146.reuse, 0x4, R8 ;  /* 0x00000004920a7825 */ /* 0x040fe200078e0208 */
[----:B-1----:R-:W4:Y:S03]  /*8f7f0*/  LDL.LU R147, [R1+0x960] ;  /* 0x0009600001937983 */ /* 0x002f260000300800 */
[----:B------:R-:W-:Y:S01]  /*8f800*/  IMAD.WIDE R12, R146, 0x4, R6 ;  /* 0x00000004920c7825 */ /* 0x000fe200078e0206 */
[----:B------:R-:W-:Y:S01]  /*8f810*/  ISETP.GE.AND P0, PT, R0, UR5, PT ;  /* 0x0000000500007c0c */ /* 0x000fe2000bf06270 */
[----:B------:R-:W-:-:S03]  /*8f820*/  ULDC UR5, c[0x0][0x22c] ;  /* 0x00008b0000057ab9 */ /* 0x000fc60000000800 */
[----:B------:R-:W-:Y:S01]  /*8f830*/  ISETP.LT.AND P4, PT, R153, UR4, !P0 ;  /* 0x0000000499007c0c */ /* 0x000fe2000c781270 */
[----:B------:R1:W-:Y:S04]  /*8f840*/  @P5 STG.E desc[UR60][R16.64], R144 ;  /* 0x0000009010005986 */ /* 0x0003e8000c10193c */
[----:B-1----:R-:W4:Y:S04]  /*8f850*/  LDL.LU R144, [R1+0x12e0] ;  /* 0x0012e00001907983 */ /* 0x002f280000300800 */
[----:B------:R-:W4:Y:S04]  /*8f860*/  LDL.LU R146, [R1+0x770] ;  /* 0x0007700001927983 */ /* 0x000f280000300800 */
[----:B------:R-:W4:Y:S04]  /*8f870*/  LDL.LU R137, [R1+0x570] ;  /* 0x0005700001897983 */ /* 0x000f280000300800 */
[----:B------:R-:W4:Y:S01]  /*8f880*/  LDL.LU R138, [R1+0x170] ;  /* 0x00017000018a7983 */ /* 0x000f220000300800 */
[----:B------:R-:W-:-:S03]  /*8f890*/  ISETP.LT.AND P6, PT, R155, UR4, !P0 ;  /* 0x000000049b007c0c */ /* 0x000fc6000c7c1270 */
[----:B------:R-:W4:Y:S01]  /*8f8a0*/  LDL.LU R139, [R1+0x370] ;  /* 0x00037000018b7983 */ /* 0x000f220000300800 */
[----:B------:R-:W-:Y:S01]  /*8f8b0*/  ISETP.LT.AND P5, PT, R157, UR4, !P0 ;  /* 0x000000049d007c0c */ /* 0x000fe2000c7a1270 */
[C---:B------:R-:W-:Y:S02]  /*8f8c0*/  IMAD.WIDE R14, R145.reuse, 0x4, R4 ;  /* 0x00000004910e7825 */ /* 0x040fe400078e0204 */
[----:B---3--:R1:W-:Y:S04]  /*8f8d0*/  @P3 STG.E desc[UR60][R12.64], R156 ;  /* 0x0000009c0c003986 */ /* 0x0083e8000c10193c */
[----:B--2---:R2:W-:Y:S01]  /*8f8e0*/  @P2 STG.E desc[UR60][R10.64], R149 ;  /* 0x000000950a002986 */ /* 0x0045e2000c10193c */
[----:B-1----:R-:W-:-:S03]  /*8f8f0*/  IMAD.WIDE R12, R145, 0x4, R2 ;  /* 0x00000004910c7825 */ /* 0x002fc600078e0202 */
[----:B--2---:R-:W2:Y:S04]  /*8f900*/  LDL.LU R149, [R1+0x12e4] ;  /* 0x0012e40001957983 */ /* 0x004ea80000300800 */
[----:B------:R-:W3:Y:S01]  /*8f910*/  LDL.LU R156, [R1+0xd64] ;  /* 0x000d6400019c7983 */ /* 0x000ee20000300800 */
[----:B------:R-:W-:-:S03]  /*8f920*/  IMAD.WIDE R10, R145, 0x4, R6 ;  /* 0x00000004910a7825 */ /* 0x000fc600078e0206 */
[----:B------:R1:W-:Y:S04]  /*8f930*/  @P4 STG.E desc[UR60][R12.64], R151 ;  /* 0x000000970c004986 */ /* 0x0003e8000c10193c */
[----:B------:R-:W-:Y:S04]  /*8f940*/  @P6 STG.E desc[UR60][R14.64], R150 ;  /* 0x000000960e006986 */ /* 0x000fe8000c10193c */
[----:B----4-:R4:W-:Y:S04]  /*8f950*/  @P5 STG.E desc[UR60][R10.64], R148 ;  /* 0x000000940a005986 */ /* 0x0109e8000c10193c */
[----:B-1----:R-:W3:Y:S01]  /*8f960*/  LDL.LU R151, [R1+0xb64] ;  /* 0x000b640001977983 */ /* 0x002ee20000300800 */
[----:B----4-:R-:W-:-:S03]  /*8f970*/  IMAD.WIDE R10, R145, 0x4, R8 ;  /* 0x00000004910a7825 */ /* 0x010fc600078e0208 */
[----:B------:R-:W4:Y:S04]  /*8f980*/  LDL.LU R145, [R1+0x12e8] ;  /* 0x0012e80001917983 */ /* 0x000f280000300800 */
[----:B------:R-:W4:Y:S01]  /*8f990*/  LDL.LU R148, [R1+0xff4] ;  /* 0x000ff40001947983 */ /* 0x000f220000300800 */
[----:B------:R-:W-:Y:S01]  /*8f9a0*/  VIADD R0, R152, 0xb9 ;  /* 0x000000b998007836 */ /* 0x000fe20000000000 */
[----:B------:R-:W-:Y:S02]  /*8f9b0*/  ISETP.LT.AND P0, PT, R158, UR4, !P0 ;  /* 0x000000049e007c0c */ /* 0x000fe4000c701270 */
[----:B------:R-:W4:Y:S02]  /*8f9c0*/  LDL.LU R150, [R1+0x964] ;  /* 0x0009640001967983 */ /* 0x000f240000300800 */
[----:B------:R-:W-:-:S04]  /*8f9d0*/  ISETP.GE.AND P3, PT, R0, UR55, PT ;  /* 0x0000003700007c0c */ /* 0x000fc8000bf66270 */
[----:B------:R-:W-:Y:S02]  /*8f9e0*/  ISETP.LT.AND P4, PT, R153, UR4, !P3 ;  /* 0x0000000499007c0c */ /* 0x000fe4000df81270 */
[----:B------:R-:W-:Y:S02]  /*8f9f0*/  IADD3 R0, R152, 0xba, RZ ;  /* 0x000000ba98007810 */ /* 0x000fe40007ffe0ff */
[----:B------:R-:W-:Y:S02]  /*8fa00*/  ISETP.LT.AND P5, PT, R155, UR4, !P3 ;  /* 0x000000049b007c0c */ /* 0x000fe4000dfa1270 */
[----:B------:R-:W-:Y:S02]  /*8fa10*/  ISETP.LT.AND P6, PT, R157, UR4, !P3 ;  /* 0x000000049d007c0c */ /* 0x000fe4000dfc1270 */
[----:B------:R-:W-:Y:S01]  /*8fa20*/  ISETP.GE.AND P2, PT, R0, UR5, PT ;  /* 0x0000000500007c0c */ /* 0x000fe2000bf46270 */
[----:B------:R1:W-:Y:S01]  /*8fa30*/  @P0 STG.E desc[UR60][R10.64], R147 ;  /* 0x000000930a000986 */ /* 0x0003e2000c10193c */
[----:B------:R-:W-:Y:S01]  /*8fa40*/  ISETP.LT.AND P3, PT, R158, UR4, !P3 ;  /* 0x000000049e007c0c */ /* 0x000fe2000df61270 */
[----:B------:R-:W-:-:S02]  /*8fa50*/  IMAD.WIDE R14, R144, 0x4, R2 ;  /* 0x00000004900e7825 */ /* 0x000fc400078e0202 */
[----:B-1----:R-:W4:Y:S01]  /*8fa60*/  LDL.LU R147, [R1+0x774] ;  /* 0x0007740001937983 */ /* 0x002f220000300800 */
[----:B------:R-:W-:Y:S01]  /*8fa70*/  ISETP.LT.AND P0, PT, R153, UR4, !P2 ;  /* 0x0000000499007c0c */ /* 0x000fe2000d701270 */
[----:B------:R-:W-:Y:S01]  /*8fa80*/  ULDC UR5, c[0x0][0x22c] ;  /* 0x00008b0000057ab9 */ /* 0x000fe20000000800 */
[C---:B------:R-:W-:Y:S01]  /*8fa90*/  IMAD.WIDE R12, R144.reuse, 0x4, R4 ;  /* 0x00000004900c7825 */ /* 0x040fe200078e0204 */
[----:B------:R1:W-:Y:S03]  /*8faa0*/  @P4 STG.E desc[UR60][R14.64], R146 ;  /* 0x000000920e004986 */ /* 0x0003e6000c10193c */
[C---:B------:R-:W-:Y:S01]  /*8fab0*/  IMAD.WIDE R10, R144.reuse, 0x4, R6 ;  /* 0x00000004900a7825 */ /* 0x040fe200078e0206 */
[----:B------:R-:W-:Y:S01]  /*8fac0*/  @P5 STG.E desc[UR60][R12.64], R137 ;  /* 0x000000890c005986 */ /* 0x000fe2000c10193c */
[----:B------:R-:W-:Y:S02]  /*8fad0*/  ISETP.LT.AND P4, PT, R155, UR4, !P2 ;  /* 0x000000049b007c0c */ /* 0x000fe4000d781270 */
[----:B-1----:R-:W-:-:S02]  /*8fae0*/  IMAD.WIDE R14, R144, 0x4, R8 ;  /* 0x00000004900e7825 */ /* 0x002fc400078e0208 */
[----:B------:R-:W4:Y:S04]  /*8faf0*/  LDL.LU R144, [R1+0x574] ;  /* 0x0005740001907983 */ /* 0x000f280000300800 */
[----:B------:R-:W-:Y:S04]  /*8fb00*/  @P6 STG.E desc[UR60][R10.64], R138 ;  /* 0x0000008a0a006986 */ /* 0x000fe8000c10193c */
[----:B------:R-:W4:Y:S04]  /*8fb10*/  LDL.LU R146, [R1+0x12ec] ;  /* 0x0012ec0001927983 */ /* 0x000f280000300800 */
[----:B------:R1:W-:Y:S01]  /*8fb20*/  @P3 STG.E desc[UR60][R14.64], R139 ;  /* 0x0000008b0e003986 */ /* 0x0003e2000c10193c */
[----:B------:R-:W-:-:S03]  /*8fb30*/  ISETP.LT.AND P3, PT, R157, UR4, !P2 ;  /* 0x000000049d007c0c */ /* 0x000fc6000d761270 */
[----:B-1----:R-:W4:Y:S01]  /*8fb40*/  LDL.LU R139, [R1+0x174] ;  /* 0x00017400018b7983 */ /* 0x002f220000300800 */
[----:B--2---:R-:W-:-:S05]  /*8fb50*/  IMAD.WIDE R10, R149, 0x4, R2 ;  /* 0x00000004950a7825 */ /* 0x004fca00078e0202 */
[----:B---3--:R1:W-:Y:S01]  /*8fb60*/  @P0 STG.E desc[UR60][R10.64], R156 ;  /* 0x0000009c0a000986 */ /* 0x0083e2000c10193c */
[----:B------:R-:W-:-:S03]  /*8fb70*/  IMAD.WIDE R12, R149, 0x4, R4 ;  /* 0x00000004950c7825 */ /* 0x000fc600078e0204 */
[----:B-1----:R-:W2:Y:S01]  /*8fb80*/  LDL.LU R156, [R1+0x374] ;  /* 0x00037400019c7983 */ /* 0x002ea20000300800 */
[----:B------:R-:W-:-:S03]  /*8fb90*/  IMAD.WIDE R10, R149, 0x4, R6 ;  /* 0x00000004950a7825 */ /* 0x000fc600078e0206 */
[----:B------:R1:W-:Y:S02]  /*8fba0*/  @P4 STG.E desc[UR60][R12.64], R151 ;  /* 0x000000970c004986 */ /* 0x0003e4000c10193c */
[----:B-1----:R-:W-:Y:S02]  /*8fbb0*/  IMAD.WIDE R12, R149, 0x4, R8 ;  /* 0x00000004950c7825 */ /* 0x002fe400078e0208 */
[----:B------:R-:W3:Y:S04]  /*8fbc0*/  LDL.LU R151, [R1+0xd68] ;  /* 0x000d680001977983 */ /* 0x000ee80000300800 */
[----:B------:R-:W3:Y:S04]  /*8fbd0*/  LDL.LU R149, [R1+0xb68] ;  /* 0x000b680001957983 */ /* 0x000ee80000300800 */
[----:B----4-:R1:W-:Y:S04]  /*8fbe0*/  @P3 STG.E desc[UR60][R10.64], R148 ;  /* 0x000000940a003986 */ /* 0x0103e8000c10193c */
[----:B-1----:R-:W4:Y:S01]  /*8fbf0*/  LDL.LU R148, [R1+0xff8] ;  /* 0x000ff80001947983 */ /* 0x002f220000300800 */
[----:B------:R-:W-:-:S02]  /*8fc00*/  ISETP.LT.AND P2, PT, R158, UR4, !P2 ;  /* 0x000000049e007c0c */ /* 0x000fc4000d741270 */
[----:B------:R-:W-:Y:S02]  /*8fc10*/  ISETP.LT.AND P6, PT, R153, UR4, !P1 ;  /* 0x0000000499007c0c */ /* 0x000fe4000cfc1270 */
[----:B------:R-:W-:Y:S01]  /*8fc20*/  ISETP.LT.AND P5, PT, R155, UR4, !P1 ;  /* 0x000000049b007c0c */ /* 0x000fe2000cfa1270 */
[----:B------:R-:W-:-:S04]  /*8fc30*/  IMAD.WIDE R14, R145, 0x4, R2 ;  /* 0x00000004910e7825 */ /* 0x000fc800078e0202 */
[----:B------:R-:W-:Y:S01]  /*8fc40*/  IMAD.WIDE R16, R145, 0x4, R4 ;  /* 0x0000000491107825 */ /* 0x000fe200078e0204 */
[----:B------:R-:W-:-:S03]  /*8fc50*/  ISETP.LT.AND P3, PT, R157, UR4, !P1 ;  /* 0x000000049d007c0c */ /* 0x000fc6000cf61270 */
[----:B------:R-:W-:Y:S01]  /*8fc60*/  VIADD R0, R152, 0xbc ;  /* 0x000000bc98007836 */ /* 0x000fe20000000000 */
[----:B------:R-:W-:Y:S01]  /*8fc70*/  @P2 STG.E desc[UR60][R12.64], R150 ;  /* 0x000000960c002986 */ /* 0x000fe2000c10193c */
[----:B------:R-:W-:-:S03]  /*8fc80*/  ISETP.LT.AND P2, PT, R158, UR4, !P1 ;  /* 0x000000049e007c0c */ /* 0x000fc6000cf41270 */
[----:B------:R1:W-:Y:S01]  /*8fc90*/  @P6 STG.E desc[UR60][R14.64], R147 ;  /* 0x000000930e006986 */ /* 0x0003e2000c10193c */
[----:B------:R-:W-:Y:S01]  /*8fca0*/  ISETP.GE.AND P0, PT, R0, UR5, PT ;  /* 0x0000000500007c0c */ /* 0x000fe2000bf06270 */
[C---:B------:R-:W-:Y:S02]  /*8fcb0*/  IMAD.WIDE R10, R145.reuse, 0x4, R6 ;  /* 0x00000004910a7825 */ /* 0x040fe400078e0206 */
[----:B-1----:R-:W4:Y:S02]  /*8fcc0*/  LDL.LU R147, [R1+0x968] ;  /* 0x0009680001937983 */ /* 0x002f240000300800 */
[----:B------:R-:W-:Y:S02]  /*8fcd0*/  IMAD.WIDE R14, R145, 0x4, R8 ;  /* 0x00000004910e7825 */ /* 0x000fe400078e0208 */
[----:B------:R1:W-:Y:S01]  /*8fce0*/  @P5 STG.E desc[UR60][R16.64], R144 ;  /* 0x0000009010005986 */ /* 0x0003e2000c10193c */
[----:B------:R-:W-:Y:S01]  /*8fcf0*/  ISETP.LT.AND P4, PT, R153, UR4, !P0 ;  /* 0x0000000499007c0c */ /* 0x000fe2000c781270 */
[----:B------:R-:W-:Y:S01]  /*8fd00*/  VIADD R12, R152, 0xbf ;  /* 0x000000bf980c7836 */ /* 0x000fe20000000000 */
[----:B------:R-:W-:Y:S01]  /*8fd10*/  ISETP.LT.AND P6, PT, R155, UR4, !P0 ;  /* 0x000000049b007c0c */ /* 0x000fe2000c7c1270 */
[----:B------:R-:W-:Y:S01]  /*8fd20*/  ULDC UR5, c[0x0][0x22c] ;  /* 0x00008b0000057ab9 */ /* 0x000fe20000000800 */
[----:B-1----:R-:W4:Y:S04]  /*8fd30*/  LDL.LU R144, [R1+0x12f0] ;  /* 0x0012f00001907983 */ /* 0x002f280000300800 */
[----:B------:R-:W4:Y:S01]  /*8fd40*/  LDL.LU R145, [R1+0x778] ;  /* 0x0007780001917983 */ /* 0x000f220000300800 */
[----:B------:R-:W-:-:S03]  /*8fd50*/  ISETP.LT.AND P5, PT, R157, UR4, !P0 ;  /* 0x000000049d007c0c */ /* 0x000fc6000c7a1270 */
[----:B------:R-:W4:Y:S01]  /*8fd60*/  LDL.LU R150, [R1+0x12f4] ;  /* 0x0012f40001967983 */ /* 0x000f220000300800 */
[----:B------:R-:W-:-:S03]  /*8fd70*/  ISETP.GE.AND P1, PT, R12, UR53, PT ;  /* 0x000000350c007c0c */ /* 0x000fc6000bf26270 */
[----:B------:R1:W-:Y:S01]  /*8fd80*/  @P3 STG.E desc[UR60][R10.64], R139 ;  /* 0x0000008b0a003986 */ /* 0x0003e2000c10193c */
[----:B------:R-:W-:-:S03]  /*8fd90*/  IMAD.WIDE R12, R146, 0x4, R2 ;  /* 0x00000004920c7825 */ /* 0x000fc600078e0202 */
[----:B------:R-:W4:Y:S04]  /*8fda0*/  LDL.LU R137, [R1+0x578] ;  /* 0x0005780001897983 */ /* 0x000f280000300800 */
[----:B------:R-:W4:Y:S01]  /*8fdb0*/  LDL.LU R138, [R1+0x178] ;  /* 0x00017800018a7983 */ /* 0x000f220000300800 */
[----:B-1----:R-:W-:-:S03]  /*8fdc0*/  IMAD.WIDE R10, R146, 0x4, R4 ;  /* 0x00000004920a7825 */ /* 0x002fc600078e0204 */
[----:B--2---:R1:W-:Y:S04]  /*8fdd0*/  @P2 STG.E desc[UR60][R14.64], R156 ;  /* 0x0000009c0e002986 */ /* 0x0043e8000c10193c */
[----:B-1----:R-:W2:Y:S01]  /*8fde0*/  LDL.LU R156, [R1+0x378] ;  /* 0x00037800019c7983 */ /* 0x002ea20000300800 */
[----:B------:R-:W-:-:S03]  /*8fdf0*/  IMAD.WIDE R14, R146, 0x4, R6 ;  /* 0x00000004920e7825 */ /* 0x000fc600078e0206 */
[----:B---3--:R-:W-:Y:S04]  /*8fe00*/  @P4 STG.E desc[UR60][R12.64], R151 ;  /* 0x000000970c004986 */ /* 0x008fe8000c10193c */
[----:B------:R1:W-:Y:S04]  /*8fe10*/  @P6 STG.E desc[UR60][R10.64], R149 ;  /* 0x000000950a006986 */ /* 0x0003e8000c10193c */
[----:B-1----:R-:W3:Y:S01]  /*8fe20*/  LDL.LU R149, [R1+0xd6c] ;  /* 0x000d6c0001957983 */ /* 0x002ee20000300800 */
[----:B------:R-:W-:-:S03]  /*8fe30*/  IMAD.WIDE R10, R146, 0x4, R8 ;  /* 0x00000004920a7825 */ /* 0x000fc600078e0208 */
[----:B------:R-:W3:Y:S04]  /*8fe40*/  LDL.LU R151, [R1+0xb6c] ;  /* 0x000b6c0001977983 */ /* 0x000ee80000300800 */
[----:B----4-:R1:W-:Y:S04]  /*8fe50*/  @P5 STG.E desc[UR60][R14.64], R148 ;  /* 0x000000940e005986 */ /* 0x0103e8000c10193c */
[----:B------:R-:W4:Y:S04]  /*8fe60*/  LDL.LU R146, [R1+0x12f8] ;  /* 0x0012f80001927983 */ /* 0x000f280000300800 */
[----:B-1----:R-:W4:Y:S01]  /*8fe70*/  LDL.LU R148, [R1+0xffc] ;  /* 0x000ffc0001947983 */ /* 0x002f220000300800 */
[----:B------:R-:W-:-:S02]  /*8fe80*/  IADD3 R0, R152, 0xbd, RZ ;  /* 0x000000bd98007810 */ /* 0x000fc40007ffe0ff */
[----:B------:R-:W-:Y:S01]  /*8fe90*/  ISETP.LT.AND P0, PT, R158, UR4, !P0 ;  /* 0x000000049e007c0c */ /* 0x000fe2000c701270 */
[----:B------:R-:W4:Y:S01]  /*8fea0*/  LDL.LU R139, [R1+0x96c] ;  /* 0x00096c00018b7983 */ /* 0x000f220000300800 */
[----:B------:R-:W-:-:S04]  /*8feb0*/  ISETP.GE.AND P3, PT, R0, UR51, PT ;  /* 0x0000003300007c0c */ /* 0x000fc8000bf66270 */
[----:B------:R-:W-:Y:S01]  /*8fec0*/  ISETP.LT.AND P4, PT, R153, UR4, !P3 ;  /* 0x0000000499007c0c */ /* 0x000fe2000df81270 */
[----:B------:R-:W-:Y:S01]  /*8fed0*/  VIADD R0, R152, 0xbe ;  /* 0x000000be98007836 */ /* 0x000fe20000000000 */
[----:B------:R-:W-:Y:S02]  /*8fee0*/  ISETP.LT.AND P5, PT, R155, UR4, !P3 ;  /* 0x000000049b007c0c */ /* 0x000fe4000dfa1270 */
[----:B------:R-:W-:Y:S02]  /*8fef0*/  ISETP.LT.AND P6, PT, R157, UR4, !P3 ;  /* 0x000000049d007c0c */ /* 0x000fe4000dfc1270 */
[----:B------:R-:W-:Y:S02]  /*8ff00*/  ISETP.LT.AND P3, PT, R158, UR4, !P3 ;  /* 0x000000049e007c0c */ /* 0x000fe4000df61270 */
[----:B------:R-:W-:Y:S01]  /*8ff10*/  ISETP.GE.AND P2, PT, R0, UR5, PT ;  /* 0x0000000500007c0c */ /* 0x000fe2000bf46270 */
[----:B------:R1:W-:Y:S01]  /*8ff20*/  @P0 STG.E desc[UR60][R10.64], R147 ;  /* 0x000000930a000986 */ /* 0x0003e2000c10193c */
[----:B------:R-:W-:-:S03]  /*8ff30*/  IMAD.WIDE R14, R144, 0x4, R2 ;  /* 0x00000004900e7825 */ /* 0x000fc600078e0202 */
[----:B-1----:R-:W4:Y:S01]  /*8ff40*/  LDL.LU R147, [R1+0x77c] ;  /* 0x00077c0001937983 */ /* 0x002f220000300800 */
[----:B------:R-:W-:Y:S01]  /*8ff50*/  ISETP.LT.AND P0, PT, R153, UR4, !P2 ;  /* 0x0000000499007c0c */ /* 0x000fe2000d701270 */
[----:B------:R-:W-:Y:S01]  /*8ff60*/  ULDC UR5, c[0x0][0x22c] ;  /* 0x00008b0000057ab9 */ /* 0x000fe20000000800 */
[C---:B------:R-:W-:Y:S01]  /*8ff70*/  IMAD.WIDE R12, R144.reuse, 0x4, R4 ;  /* 0x00000004900c7825 */ /* 0x040fe200078e0204 */
[----:B------:R1:W-:Y:S03]  /*8ff80*/  @P4 STG.E desc[UR60][R14.64], R145 ;  /* 0x000000910e004986 */ /* 0x0003e6000c10193c */
[----:B------:R-:W-:Y:S01]  /*8ff90*/  IMAD.WIDE R10, R144, 0x4, R6 ;  /* 0x00000004900a7825 */ /* 0x000fe200078e0206 */
[----:B------:R-:W-:-:S03]  /*8ffa0*/  ISETP.LT.AND P4, PT, R155, UR4, !P2 ;  /* 0x000000049b007c0c */ /* 0x000fc6000d781270 */
[----:B-1----:R-:W-:Y:S02]  /*8ffb0*/  IMAD.WIDE R14, R144, 0x4, R8 ;  /* 0x00000004900e7825 */ /* 0x002fe400078e0208 */
[----:B------:R-:W4:Y:S04]  /*8ffc0*/  LDL.LU R144, [R1+0x57c] ;  /* 0x00057c0001907983 */ /* 0x000f280000300800 */
[----:B------:R1:W-:Y:S04]  /*8ffd0*/  @P5 STG.E desc[UR60][R12.64], R137 ;  /* 0x000000890c005986 */ /* 0x0003e8000c10193c */
[----:B------:R1:W-:Y:S04]  /*8ffe0*/  @P6 STG.E desc[UR60][R10.64], R138 ;  /* 0x0000008a0a006986 */ /* 0x0003e8000c10193c */
[----:B------:R-:W4:Y:S01]  /*8fff0*/  LDL.LU R145, [R1+0x12fc] ;  /* 0x0012fc0001917983 */ /* 0x000f220000300800 */
[----:B-1----:R-:W-:-:S04]  /*90000*/  IMAD.WIDE R12, R150, 0x4, R4 ;  /* 0x00000004960c7825 */ /* 0x002fc800078e0204 */
[----:B------:R-:W-:Y:S01]  /*90010*/  IMAD.WIDE R10, R150, 0x4, R2 ;  /* 0x00000004960a7825 */ /* 0x000fe200078e0202 */
[----:B--2---:R1:W-:Y:S01]  /*90020*/  @P3 STG.E desc[UR60][R14.64], R156 ;  /* 0x0000009c0e003986 */ /* 0x0043e2000c10193c */
[----:B------:R-:W-:-:S03]  /*90030*/  ISETP.LT.AND P3, PT, R157, UR4, !P2 ;  /* 0x000000049d007c0c */ /* 0x000fc6000d761270 */
[----:B-1----:R-:W2:Y:S04]  /*90040*/  LDL.LU R156, [R1+0x17c] ;  /* 0x00017c00019c7983 */ /* 0x002ea80000300800 */
[----:B---3--:R1:W-:Y:S04]  /*90050*/  @P0 STG.E desc[UR60][R10.64], R149 ;  /* 0x000000950a000986 */ /* 0x0083e8000c10193c */
[----:B------:R3:W-:Y:S04]  /*90060*/  @P4 STG.E desc[UR60][R12.64], R151 ;  /* 0x000000970c004986 */ /* 0x0007e8000c10193c */
[----:B-1----:R-:W2:Y:S01]  /*90070*/  LDL.LU R149, [R1+0x37c] ;  /* 0x00037c0001957983 */ /* 0x002ea20000300800 */
[----:B------:R-:W-:-:S03]  /*90080*/  IMAD.WIDE R10, R150, 0x4, R6 ;  /* 0x00000004960a7825 */ /* 0x000fc600078e0206 */
[----:B---3--:R-:W3:Y:S01]  /*90090*/  LDL.LU R151, [R1+0xd70] ;  /* 0x000d700001977983 */ /* 0x008ee20000300800 */
[----:B------:R-:W-:-:S03]  /*900a0*/  IMAD.WIDE R12, R150, 0x4, R8 ;  /* 0x00000004960c7825 */ /* 0x000fc600078e0208 */
[----:B------:R-:W3:Y:S04]  /*900b0*/  LDL.LU R150, [R1+0xb70] ;  /* 0x000b700001967983 */ /* 0x000ee80000300800 */
[----:B----4-:R1:W-:Y:S04]  /*900c0*/  @P3 STG.E desc[UR60][R10.64], R148 ;  /* 0x000000940a003986 */ /* 0x0103e8000c10193c */
[----:B-1----:R-:W4:Y:S01]  /*900d0*/  LDL.LU R148, [R1+0x1000] ;  /* 0x0010000001947983 */ /* 0x002f220000300800 */
[----:B------:R-:W-:Y:S02]  /*900e0*/  ISETP.LT.AND P2, PT, R158, UR4, !P2 ;  /* 0x000000049e007c0c */ /* 0x000fe4000d741270 */
[----:B------:R-:W-:-:S02]  /*900f0*/  ISETP.LT.AND P6, PT, R153, UR4, !P1 ;  /* 0x0000000499007c0c */ /* 0x000fc4000cfc1270 */
[----:B------:R-:W-:Y:S01]  /*90100*/  ISETP.LT.AND P5, PT, R155, UR4, !P1 ;  /* 0x000000049b007c0c */ /* 0x000fe2000cfa1270 */
[----:B------:R-:W-:-:S04]  /*90110*/  IMAD.WIDE R14, R146, 0x4, R2 ;  /* 0x00000004920e7825 */ /* 0x000fc800078e0202 */
[----:B------:R-:W-:Y:S01]  /*90120*/  IMAD.WIDE R16, R146, 0x4, R4 ;  /* 0x0000000492107825 */ /* 0x000fe200078e0204 */
[----:B------:R-:W-:-:S03]  /*90130*/  ISETP.LT.AND P3, PT, R157, UR4, !P1 ;  /* 0x000000049d007c0c */ /* 0x000fc6000cf61270 */
[C---:B------:R-:W-:Y:S01]  /*90140*/  VIADD R0, R152.reuse, 0xc0 ;  /* 0x000000c098007836 */ /* 0x040fe20000000000 */
[----:B------:R-:W-:Y:S01]  /*90150*/  @P2 STG.E desc[UR60][R12.64], R139 ;  /* 0x0000008b0c002986 */ /* 0x000fe2000c10193c */
[----:B------:R-:W-:Y:S02]  /*90160*/  IADD3 R10, R152, 0xc3, RZ ;  /* 0x000000c3980a7810 */ /* 0x000fe40007ffe0ff */
[----:B------:R-:W-:Y:S01]  /*90170*/  ISETP.LT.AND P2, PT, R158, UR4, !P1 ;  /* 0x000000049e007c0c */ /* 0x000fe2000cf41270 */
[----:B------:R1:W-:Y:S01]  /*90180*/  @P6 STG.E desc[UR60][R14.64], R147 ;  /* 0x000000930e006986 */ /* 0x0003e2000c10193c */
[----:B------:R-:W-:Y:S02]  /*90190*/  ISETP.GE.AND P0, PT, R0, UR5, PT ;  /* 0x0000000500007c0c */ /* 0x000fe4000bf06270 */
[----:B------:R-:W-:Y:S01]  /*901a0*/  ISETP.GE.AND P1, PT, R10, UR49, PT ;  /* 0x000000310a007c0c */ /* 0x000fe2000bf26270 */
[C---:B------:R-:W-:Y:S01]  /*901b0*/  IMAD.WIDE R10, R146.reuse, 0x4, R8 ;  /* 0x00000004920a7825 */ /* 0x040fe200078e0208 */
[----:B------:R-:W-:Y:S01]  /*901c0*/  ISETP.LT.AND P4, PT, R153, UR4, !P0 ;  /* 0x0000000499007c0c */ /* 0x000fe2000c781270 */
[----:B------:R-:W-:Y:S01]  /*901d0*/  ULDC UR5, c[0x0][0x22c] ;  /* 0x00008b0000057ab9 */ /* 0x000fe20000000800 */
[----:B-1----:R-:W4:Y:S01]  /*901e0*/  LDL.LU R147, [R1+0x970] ;  /* 0x0009700001937983 */ /* 0x002f220000300800 */
[----:B------:R-:W-:-:S03]  /*901f0*/  IMAD.WIDE R12, R146, 0x4, R6 ;  /* 0x00000004920c7825 */ /* 0x000fc600078e0206 */
[----:B------:R1:W-:Y:S01]  /*90200*/  @P5 STG.E desc[UR60][R16.64], R144 ;  /* 0x0000009010005986 */ /* 0x0003e2000c10193c */
[----:B------:R-:W-:Y:S02]  /*90210*/  ISETP.LT.AND P6, PT, R155, UR4, !P0 ;  /* 0x000000049b007c0c */ /* 0x000fe4000c7c1270 */
[----:B------:R-:W-:Y:S01]  /*90220*/  ISETP.LT.AND P5, PT, R157, UR4, !P0 ;  /* 0x000000049d007c0c */ /* 0x000fe2000c7a1270 */
[----:B-1----:R-:W4:Y:S04]  /*90230*/  LDL.LU R144, [R1+0x1300] ;  /* 0x0013000001907983 */ /* 0x002f280000300800 */
[----:B------:R-:W4:Y:S01]  /*90240*/  LDL.LU R146, [R1+0x780] ;  /* 0x0007800001927983 */ /* 0x000f220000300800 */
[----:B------:R-:W-:-:S03]  /*90250*/  IMAD.WIDE R14, R145, 0x4, R4 ;  /* 0x00000004910e7825 */ /* 0x000fc600078e0204 */
[----:B------:R-:W4:Y:S04]  /*90260*/  LDL.LU R137, [R1+0x380] ;  /* 0x0003800001897983 */ /* 0x000f280000300800 */
[----:B------:R-:W4:Y:S04]  /*90270*/  LDL.LU R138, [R1+0x180] ;  /* 0x00018000018a7983 */ /* 0x000f280000300800 */
[----:B--2---:R1:W-:Y:S02]  /*90280*/  @P3 STG.E desc[UR60][R12.64], R156 ;  /* 0x0000009c0c003986 */ /* 0x0043e4000c10193c */
[----:B-1----:R-:W-:-:S02]  /*90290*/  IMAD.WIDE R12, R145, 0x4, R2 ;  /* 0x00000004910c7825 */ /* 0x002fc400078e0202 */
[----:B------:R1:W-:Y:S04]  /*902a0*/  @P2 STG.E desc[UR60][R10.64], R149 ;  /* 0x000000950a002986 */ /* 0x0003e8000c10193c */
[----:B---3--:R-:W-:Y:S04]  /*902b0*/  @P4 STG.E desc[UR60][R12.64], R151 ;  /* 0x000000970c004986 */ /* 0x008fe8000c10193c */
[----:B------:R-:W-:Y:S04]  /*902c0*/  @P6 STG.E desc[UR60][R14.64], R150 ;  /* 0x000000960e006986 */ /* 0x000fe8000c10193c */
[----:B-1----:R-:W2:Y:S01]  /*902d0*/  LDL.LU R149, [R1+0x100] ;  /* 0x0001000001957983 */ /* 0x002ea20000300800 */
[----:B------:R-:W-:-:S03]  /*902e0*/  IMAD.WIDE R10, R145, 0x4, R6 ;  /* 0x00000004910a7825 */ /* 0x000fc600078e0206 */
[----:B------:R-:W3:Y:S04]  /*902f0*/  LDL.LU R156, [R1+0x1304] ;  /* 0x00130400019c7983 */ /* 0x000ee80000300800 */
[----:B----4-:R1:W-:Y:S02]  /*90300*/  @P5 STG.E desc[UR60][R10.64], R148 ;  /* 0x000000940a005986 */ /* 0x0103e4000c10193c */
[----:B-1----:R-:W-:Y:S02]  /*90310*/  IMAD.WIDE R10, R145, 0x4, R8 ;  /* 0x00000004910a7825 */ /* 0x002fe400078e0208 */
[----:B------:R-:W4:Y:S04]  /*90320*/  LDL.LU R145, [R1+0xd74] ;  /* 0x000d740001917983 */ /* 0x000f280000300800 */
[----:B------:R-:W4:Y:S04]  /*90330*/  LDL.LU R139, [R1+0xb74] ;  /* 0x000b7400018b7983 */ /* 0x000f280000300800 */
[----:B------:R-:W4:Y:S04]  /*90340*/  LDL.LU R151, [R1+0x1308] ;  /* 0x0013080001977983 */ /* 0x000f280000300800 */
[----:B------:R-:W4:Y:S01]  /*90350*/  LDL.LU R150, [R1+0x1004] ;  /* 0x0010040001967983 */ /* 0x000f220000300800 */
[----:B------:R-:W-:Y:S01]  /*90360*/  VIADD R0, R152, 0xc1 ;  /* 0x000000c198007836 */ /* 0x000fe20000000000 */
[----:B------:R-:W-:-:S02]  /*90370*/  ISETP.LT.AND P0, PT, R158, UR4, !P0 ;  /* 0x000000049e007c0c */ /* 0x000fc4000c701270 */
[----:B------:R-:W4:Y:S02]  /*90380*/  LDL.LU R148, [R1+0x974] ;  /* 0x0009740001947983 */ /* 0x000f240000300800 */
[----:B------:R-:W-:-:S04]  /*90390*/  ISETP.GE.AND P3, PT, R0, UR47, PT ;  /* 0x0000002f00007c0c */ /* 0x000fc8000bf66270 */
[----:B------:R-:W-:Y:S01]  /*903a0*/  ISETP.LT.AND P4, PT, R153, UR4, !P3 ;  /* 0x0000000499007c0c */ /* 0x000fe2000df81270 */
[----:B------:R-:W-:Y:S01]  /*903b0*/  VIADD R0, R152, 0xc2 ;  /* 0x000000c298007836 */ /* 0x000fe20000000000 */
[----:B------:R-:W-:Y:S02]  /*903c0*/  ISETP.LT.AND P5, PT, R155, UR4, !P3 ;  /* 0x000000049b007c0c */ /* 0x000fe4000dfa1270 */
[----:B------:R-:W-:Y:S02]  /*903d0*/  ISETP.LT.AND P6, PT, R157, UR4, !P3 ;  /* 0x000000049d007c0c */ /* 0x000fe4000dfc1270 */
[----:B------:R-:W-:Y:S01]  /*903e0*/  ISETP.LT.AND P3, PT, R158, UR4, !P3 ;  /* 0x000000049e007c0c */ /* 0x000fe2000df61270 */
[----:B------:R1:W-:Y:S01]  /*903f0*/  @P0 STG.E desc[UR60][R10.64], R147 ;  /* 0x000000930a000986 */ /* 0x0003e2000c10193c */
[----:B------:R-:W-:Y:S01]  /*90400*/  ISETP.GE.AND P2, PT, R0, UR5, PT ;  /* 0x0000000500007c0c */ /* 0x000fe2000bf46270 */
[----:B------:R-:W-:Y:S01]  /*90410*/  ULDC UR5, c[0x0][0x22c] ;  /* 0x00008b0000057ab9 */ /* 0x000fe20000000800 */
[----:B------:R-:W-:-:S02]  /*90420*/  IMAD.WIDE R14, R144, 0x4, R2 ;  /* 0x00000004900e7825 */ /* 0x000fc400078e0202 */
[----:B------:R-:W-:Y:S02]  /*90430*/  ISETP.LT.AND P0, PT, R153, UR4, !P2 ;  /* 0x0000000499007c0c */ /* 0x000fe4000d701270 */
[C---:B------:R-:W-:Y:S01]  /*90440*/  IMAD.WIDE R12, R144.reuse, 0x4, R4 ;  /* 0x00000004900c7825 */ /* 0x040fe200078e0204 */
[----:B------:R1:W-:Y:S03]  /*90450*/  @P4 STG.E desc[UR60][R14.64], R146 ;  /* 0x000000920e004986 */ /* 0x0003e6000c10193c */
[C---:B-1----:R-:W-:Y:S01]  /*90460*/  IMAD.WIDE R10, R144.reuse, 0x4, R6 ;  /* 0x00000004900a7825 */ /* 0x042fe200078e0206 */
[----:B------:R-:W-:Y:S03]  /*90470*/  @P5 STG.E desc[UR60][R12.64], R137 ;  /* 0x000000890c005986 */ /* 0x000fe6000c10193c */
[----:B------:R-:W-:Y:S01]  /*90480*/  IMAD.WIDE R14, R144, 0x4, R8 ;  /* 0x00000004900e7825 */ /* 0x000fe200078e0208 */
[----:B------:R-:W4:Y:S04]  /*90490*/  LDL.LU R146, [R1+0x784] ;  /* 0x0007840001927983 */ /* 0x000f280000300800 */
[----:B------:R-:W4:Y:S01]  /*904a0*/  LDL.LU R144, [R1+0x384] ;  /* 0x0003840001907983 */ /* 0x000f220000300800 */
[----:B------:R-:W-:-:S03]  /*904b0*/  ISETP.LT.AND P4, PT, R155, UR4, !P2 ;  /* 0x000000049b007c0c */ /* 0x000fc6000d781270 */
[----:B------:R3:W-:Y:S04]  /*904c0*/  @P6 STG.E desc[UR60][R10.64], R138 ;  /* 0x0000008a0a006986 */ /* 0x0007e8000c10193c */
[----:B------:R-:W4:Y:S04]  /*904d0*/  LDL.LU R147, [R1+0x130c] ;  /* 0x00130c0001937983 */ /* 0x000f280000300800 */
[----:B--2---:R1:W-:Y:S01]  /*904e0*/  @P3 STG.E desc[UR60][R14.64], R149 ;  /* 0x000000950e003986 */ /* 0x0043e2000c10193c */
[----:B------:R-:W-:Y:S01]  /*904f0*/  ISETP.LT.AND P3, PT, R157, UR4, !P2 ;  /* 0x000000049d007c0c */ /* 0x000fe2000d761270 */
[----:B---3--:R-:W-:-:S04]  /*90500*/  IMAD.WIDE R10, R156, 0x4, R2 ;  /* 0x000000049c0a7825 */ /* 0x008fc800078e0202 */
[C---:B------:R-:W-:Y:S01]  /*90510*/  IMAD.WIDE R12, R156.reuse, 0x4, R4 ;  /* 0x000000049c0c7825 */ /* 0x040fe200078e0204 */
[----:B-1----:R-:W2:Y:S04]  /*90520*/  LDL.LU R149, [R1+0x184] ;  /* 0x0001840001957983 */ /* 0x002ea80000300800 */
[----:B----4-:R1:W-:Y:S04]  /*90530*/  @P0 STG.E desc[UR60][R10.64], R145 ;  /* 0x000000910a000986 */ /* 0x0103e8000c10193c */
[----:B------:R3:W-:Y:S04]  /*90540*/  @P4 STG.E desc[UR60][R12.64], R139 ;  /* 0x0000008b0c004986 */ /* 0x0007e8000c10193c */
[----:B-1----:R-:W4:Y:S01]  /*90550*/  LDL.LU R145, [R1+0x104] ;  /* 0x0001040001917983 */ /* 0x002f220000300800 */
[----:B------:R-:W-:-:S03]  /*90560*/  IMAD.WIDE R10, R156, 0x4, R6 ;  /* 0x000000049c0a7825 */ /* 0x000fc600078e0206 */
[----:B---3--:R-:W3:Y:S01]  /*90570*/  LDL.LU R139, [R1+0xd78] ;  /* 0x000d7800018b7983 */ /* 0x008ee20000300800 */
[----:B------:R-:W-:-:S03]  /*90580*/  IMAD.WIDE R12, R156, 0x4, R8 ;  /* 0x000000049c0c7825 */ /* 0x000fc600078e0208 */
[----:B------:R-:W3:Y:S04]  /*90590*/  LDL.LU R156, [R1+0xb78] ;  /* 0x000b7800019c7983 */ /* 0x000ee80000300800 */
[----:B------:R1:W-:Y:S04]  /*905a0*/  @P3 STG.E desc[UR60][R10.64], R150 ;  /* 0x000000960a003986 */ /* 0x0003e8000c10193c */
[----:B-1----:R-:W3:Y:S01]  /*905b0*/  LDL.LU R150, [R1+0x1008] ;  /* 0x0010080001967983 */ /* 0x002ee20000300800 */
[----:B------:R-:W-:Y:S02]  /*905c0*/  ISETP.LT.AND P2, PT, R158, UR4, !P2 ;  /* 0x000000049e007c0c */ /* 0x000fe4000d741270 */
[----:B------:R-:W-:-:S02]  /*905d0*/  ISETP.LT.AND P6, PT, R153, UR4, !P1 ;  /* 0x0000000499007c0c */ /* 0x000fc4000cfc1270 */
[----:B------:R-:W-:Y:S01]  /*905e0*/  ISETP.LT.AND P5, PT, R155, UR4, !P1 ;  /* 0x000000049b007c0c */ /* 0x000fe2000cfa1270 */
[----:B------:R-:W-:-:S04]  /*905f0*/  IMAD.WIDE R14, R151, 0x4, R2 ;  /* 0x00000004970e7825 */ /* 0x000fc800078e0202 */
[----:B------:R-:W-:Y:S01]  /*90600*/  IMAD.WIDE R16, R151, 0x4, R4 ;  /* 0x0000000497107825 */ /* 0x000fe200078e0204 */
[----:B------:R-:W-:-:S03]  /*90610*/  IADD3 R0, R152, 0xc4, RZ ;  /* 0x000000c498007810 */ /* 0x000fc60007ffe0ff */
[----:B------:R1:W-:Y:S01]  /*90620*/  @P2 STG.E desc[UR60][R12.64], R148 ;  /* 0x000000940c002986 */ /* 0x0003e2000c10193c */
[----:B------:R-:W-:-:S03]  /*90630*/  ISETP.LT.AND P3, PT, R157, UR4, !P1 ;  /* 0x000000049d007c0c */ /* 0x000fc6000cf61270 */
[----:B------:R1:W-:Y:S01]  /*90640*/  @P6 STG.E desc[UR60][R14.64], R146 ;  /* 0x000000920e006986 */ /* 0x0003e2000c10193c */
[----:B------:R-:W-:-:S03]  /*90650*/  ISETP.LT.AND P2, PT, R158, UR4, !P1 ;  /* 0x000000049e007c0c */ /* 0x000fc6000cf41270 */
[----:B------:R1:W-:Y:S04]  /*90660*/  @P5 STG.E desc[UR60][R16.64], R144 ;  /* 0x0000009010005986 */ /* 0x0003e8000c10193c */
[----:B-1----:R-:W3:Y:S04]  /*90670*/  LDL.LU R148, [R1+0x978] ;  /* 0x0009780001947983 */ /* 0x002ee80000300800 */
[----:B------:R-:W3:Y:S01]  /*90680*/  LDL.LU R146, [R1+0x788] ;  /* 0x0007880001927983 */ /* 0x000ee20000300800 */
[----:B------:R-:W-:-:S03]  /*90690*/  ISETP.GE.AND P0, PT, R0, UR5, PT ;  /* 0x0000000500007c0c */ /* 0x000fc6000bf06270 */
[----:B------:R-:W3:Y:S01]  /*906a0*/  LDL.LU R144, [R1+0x1310] ;  /* 0x0013100001907983 */ /* 0x000ee20000300800 */
[----:B------:R-:W-:Y:S01]  /*906b0*/  VIADD R10, R152, 0xc7 ;  /* 0x000000c7980a7836 */ /* 0x000fe20000000000 */
[----:B------:R-:W-:Y:S01]  /*906c0*/  ISETP.LT.AND P4, PT, R153, UR4, !P0 ;  /* 0x0000000499007c0c */ /* 0x000fe2000c781270 */
[----:B------:R-:W-:Y:S01]  /*906d0*/  IMAD.WIDE R12, R151, 0x4, R6 ;  /* 0x00000004970c7825 */ /* 0x000fe200078e0206 */
[----:B------:R-:W-:Y:S01]  /*906e0*/  ISETP.LT.AND P6, PT, R155, UR4, !P0 ;  /* 0x000000049b007c0c */ /* 0x000fe2000c7c1270 */
[----:B------:R-:W3:Y:S01]  /*906f0*/  LDL.LU R137, [R1+0x1314] ;  /* 0x0013140001897983 */ /* 0x000ee20000300800 */
[----:B------:R-:W-:Y:S01]  /*90700*/  ISETP.LT.AND P5, PT, R157, UR4, !P0 ;  /* 0x000000049d007c0c */ /* 0x000fe2000c7a1270 */
[----:B------:R-:W-:Y:S01]  /*90710*/  IMAD.WIDE R14, R147, 0x4, R4 ;  /* 0x00000004930e7825 */ /* 0x000fe200078e0204 */
[----:B------:R-:W-:Y:S01]  /*90720*/  ISETP.GE.AND P1, PT, R10, UR45, PT ;  /* 0x0000002d0a007c0c */ /* 0x000fe2000bf26270 */
[----:B------:R-:W-:Y:S02]  /*90730*/  ULDC UR5, c[0x0][0x22c] ;  /* 0x00008b0000057ab9 */ /* 0x000fe40000000800 */
[----:B------:R-:W-:-:S02]  /*90740*/  IMAD.WIDE R10, R151, 0x4, R8 ;  /* 0x00000004970a7825 */ /* 0x000fc400078e0208 */
[----:B------:R-:W3:Y:S04]  /*90750*/  LDL.LU R151, [R1+0x388] ;  /* 0x0003880001977983 */ /* 0x000ee80000300800 */
[----:B--2---:R1:W-:Y:S02]  /*90760*/  @P3 STG.E desc[UR60][R12.64], R149 ;  /* 0x000000950c003986 */ /* 0x0043e4000c10193c */
[C---:B-1----:R-:W-:Y:S02]  /*90770*/  IMAD.WIDE R12, R147.reuse, 0x4, R2 ;  /* 0x00000004930c7825 */ /* 0x042fe400078e0202 */
[----:B------:R-:W2:Y:S04]  /*90780*/  LDL.LU R149, [R1+0x188] ;  /* 0x0001880001957983 */ /* 0x000ea80000300800 */
[----:B----4-:R1:W-:Y:S04]  /*90790*/  @P2 STG.E desc[UR60][R10.64], R145 ;  /* 0x000000910a002986 */ /* 0x0103e8000c10193c */
[----:B---3--:R-:W-:Y:S04]  /*907a0*/  @P4 STG.E desc[UR60][R12.64], R139 ;  /* 0x0000008b0c004986 */ /* 0x008fe8000c10193c */
[----:B-1----:R-:W3:Y:S01]  /*907b0*/  LDL.LU R145, [R1+0x108] ;  /* 0x0001080001917983 */ /* 0x002ee20000300800 */
[----:B------:R-:W-:-:S03]  /*907c0*/  IMAD.WIDE R10, R147, 0x4, R6 ;  /* 0x00000004930a7825 */ /* 0x000fc600078e0206 */
[----:B------:R-:W-:Y:S04]  /*907d0*/  @P6 STG.E desc[UR60][R14.64], R156 ;  /* 0x0000009c0e006986 */ /* 0x000fe8000c10193c */
[----:B------:R1:W-:Y:S02]  /*907e0*/  @P5 STG.E desc[UR60][R10.64], R150 ;  /* 0x000000960a005986 */ /* 0x0003e4000c10193c */
[----:B-1----:R-:W-:Y:S02]  /*907f0*/  IMAD.WIDE R10, R147, 0x4, R8 ;  /* 0x00000004930a7825 */ /* 0x002fe400078e0208 */
[----:B------:R-:W4:Y:S04]  /*90800*/  LDL.LU R150, [R1+0xd7c] ;  /* 0x000d7c0001967983 */ /* 0x000f280000300800 */
[----:B------:R-:W4:Y:S01]  /*90810*/  LDL.LU R147, [R1+0xb7c] ;  /* 0x000b7c0001937983 */ /* 0x000f220000300800 */
[----:B------:R-:W-:Y:S01]  /*90820*/  VIADD R0, R152, 0xc5 ;  /* 0x000000c598007836 */ /* 0x000fe20000000000 */
[----:B------:R-:W-:-:S02]  /*90830*/  ISETP.LT.AND P0, PT, R158, UR4, !P0 ;  /* 0x000000049e007c0c */ /* 0x000fc4000c701270 */
[----:B------:R-:W4:Y:S02]  /*90840*/  LDL.LU R156, [R1+0x131c] ;  /* 0x00131c00019c7983 */ /* 0x000f240000300800 */
[----:B------:R-:W-:Y:S02]  /*90850*/  ISETP.GE.AND P3, PT, R0, UR43, PT ;  /* 0x0000002b00007c0c */ /* 0x000fe4000bf66270 */
[----:B------:R-:W4:Y:S02]  /*90860*/  LDL.LU R138, [R1+0x100c] ;  /* 0x00100c00018a7983 */ /* 0x000f240000300800 */
[----:B------:R-:W-:Y:S02]  /*90870*/  ISETP.LT.AND P4, PT, R153, UR4, !P3 ;  /* 0x0000000499007c0c */ /* 0x000fe4000df81270 */
[----:B------:R-:W-:Y:S01]  /*90880*/  ISETP.LT.AND P5, PT, R155, UR4, !P3 ;  /* 0x000000049b007c0c */ /* 0x000fe2000dfa1270 */
[----:B------:R-:W4:Y:S01]  /*90890*/  LDL.LU R139, [R1+0x97c] ;  /* 0x00097c00018b7983 */ /* 0x000f220000300800 */
[----:B------:R-:W-:-:S02]  /*908a0*/  IADD3 R0, R152, 0xc6, RZ ;  /* 0x000000c698007810 */ /* 0x000fc40007ffe0ff */
[----:B------:R-:W-:Y:S01]  /*908b0*/  ISETP.LT.AND P6, PT, R157, UR4, !P3 ;  /* 0x000000049d007c0c */ /* 0x000fe2000dfc1270 */
[----:B------:R-:W-:Y:S01]  /*908c0*/  IMAD.WIDE R14, R144, 0x4, R2 ;  /* 0x00000004900e7825 */ /* 0x000fe200078e0202 */
[----:B------:R-:W-:Y:S01]  /*908d0*/  ISETP.LT.AND P3, PT, R158, UR4, !P3 ;  /* 0x000000049e007c0c */ /* 0x000fe2000df61270 */
[----:B------:R1:W-:Y:S01]  /*908e0*/  @P0 STG.E desc[UR60][R10.64], R148 ;  /* 0x000000940a000986 */ /* 0x0003e2000c10193c */
[----:B------:R-:W-:-:S03]  /*908f0*/  ISETP.GE.AND P2, PT, R0, UR5, PT ;  /* 0x0000000500007c0c */ /* 0x000fc6000bf46270 */
[----:B------:R1:W-:Y:S01]  /*90900*/  @P4 STG.E desc[UR60][R14.64], R146 ;  /* 0x000000920e004986 */ /* 0x0003e2000c10193c */
[C---:B------:R-:W-:Y:S01]  /*90910*/  IMAD.WIDE R12, R144.reuse, 0x4, R4 ;  /* 0x00000004900c7825 */ /* 0x040fe200078e0204 */
[----:B------:R-:W-:Y:S01]  /*90920*/  ISETP.LT.AND P0, PT, R153, UR4, !P2 ;  /* 0x0000000499007c0c */ /* 0x000fe2000d701270 */
[----:B------:R-:W-:Y:S01]  /*90930*/  ULDC UR5, c[0x0][0x22c] ;  /* 0x00008b0000057ab9 */ /* 0x000fe20000000800 */
[----:B-1----:R-:W4:Y:S04]  /*90940*/  LDL.LU R148, [R1+0x78c] ;  /* 0x00078c0001947983 */ /* 0x002f280000300800 */
[----:B------:R-:W4:Y:S01]  /*90950*/  LDL.LU R146, [R1+0x38c] ;  /* 0x00038c0001927983 */ /* 0x000f220000300800 */
[----:B------:R-:W-:Y:S01]  /*90960*/  IMAD.WIDE R10, R144, 0x4, R6 ;  /* 0x00000004900a7825 */ /* 0x000fe200078e0206 */
[----:B------:R-:W-:-:S03]  /*90970*/  ISETP.LT.AND P4, PT, R155, UR4, !P2 ;  /* 0x000000049b007c0c */ /* 0x000fc6000d781270 */
[----:B------:R-:W-:Y:S01]  /*90980*/  IMAD.WIDE R14, R144, 0x4, R8 ;  /* 0x00000004900e7825 */ /* 0x000fe200078e0208 */
[----:B------:R1:W-:Y:S04]  /*90990*/  @P5 STG.E desc[UR60][R12.64], R151 ;  /* 0x000000970c005986 */ /* 0x0003e8000c10193c */
[----:B------:R-:W4:Y:S01]  /*909a0*/  LDL.LU R144, [R1+0x1324] ;  /* 0x0013240001907983 */ /* 0x000f220000300800 */
[----:B-1----:R-:W-:-:S03]  /*909b0*/  IMAD.WIDE R12, R137, 0x4, R4 ;  /* 0x00000004890c7825 */ /* 0x002fc600078e0204 */
[----:B--2---:R1:W-:Y:S02]  /*909c0*/  @P6 STG.E desc[UR60][R10.64], R149 ;  /* 0x000000950a006986 */ /* 0x0043e4000c10193c */
[----:B-1----:R-:W-:Y:S02]  /*909d0*/  IMAD.WIDE R10, R137, 0x4, R2 ;  /* 0x00000004890a7825 */ /* 0x002fe400078e0202 */
[----:B---3--:R1:W-:Y:S04]  /*909e0*/  @P3 STG.E desc[UR60][R14.64], R145 ;  /* 0x000000910e003986 */ /* 0x0083e8000c10193c */
[----:B-1----:R-:W2:Y:S04]  /*909f0*/  LDL.LU R145, [R1+0x18c] ;  /* 0x00018c0001917983 */ /* 0x002ea80000300800 */
[----:B------:R-:W3:Y:S04]  /*90a00*/  LDL.LU R151, [R1+0x10c] ;  /* 0x00010c0001977983 */ /* 0x000ee80000300800 */
[----:B------:R-:W3:Y:S04]  /*90a10*/  LDL.LU R149, [R1+0x50] ;  /* 0x0000500001957983 */ /* 0x000ee80000300800 */
[----:B----4-:R1:W-:Y:S04]  /*90a20*/  @P0 STG.E desc[UR60][R10.64], R150 ;  /* 0x000000960a000986 */ /* 0x0103e8000c10193c */
[----:B------:R4:W-:Y:S04]  /*90a30*/  @P4 STG.E desc[UR60][R12.64], R147 ;  /* 0x000000930c004986 */ /* 0x0009e8000c10193c */
[----:B-1----:R-:W3:Y:S04]  /*90a40*/  LDL.LU R150, [R1+0x20] ;  /* 0x0000200001967983 */ /* 0x002ee80000300800 */
[----:B----4-:R-:W4:Y:S01]  /*90a50*/  LDL.LU R147, [R1+0x10] ;  /* 0x0000100001937983 */ /* 0x010f220000300800 */
[----:B------:R-:W-:-:S02]  /*90a60*/  ISETP.LT.AND P3, PT, R157, UR4, !P2 ;  /* 0x000000049d007c0c */ /* 0x000fc4000d761270 */
[----:B------:R-:W-:Y:S02]  /*90a70*/  ISETP.LT.AND P2, PT, R158, UR4, !P2 ;  /* 0x000000049e007c0c */ /* 0x000fe4000d741270 */
[----:B------:R-:W-:Y:S02]  /*90a80*/  ISETP.LT.AND P6, PT, R153, UR4, !P1 ;  /* 0x0000000499007c0c */ /* 0x000fe4000cfc1270 */
[----:B------:R-:W-:Y:S01]  /*90a90*/  ISETP.LT.AND P5, PT, R155, UR4, !P1 ;  /* 0x000000049b007c0c */ /* 0x000fe2000cfa1270 */
[----:B------:R-:W-:-:S04]  /*90aa0*/  IMAD.WIDE R10, R137, 0x4, R6 ;  /* 0x00000004890a7825 */ /* 0x000fc800078e0206 */
[----:B------:R-:W-:-:S04]  /*90ab0*/  IMAD.WIDE R12, R137, 0x4, R8 ;  /* 0x00000004890c7825 */ /* 0x000fc800078e0208 */
[----:B------:R-:W-:Y:S01]  /*90ac0*/  IMAD.WIDE R14, R156, 0x4, R2 ;  /* 0x000000049c0e7825 */ /* 0x000fe200078e0202 */
[----:B------:R-:W-:Y:S03]  /*90ad0*/  @P3 STG.E desc[UR60][R10.64], R138 ;  /* 0x0000008a0a003986 */ /* 0x000fe6000c10193c */
[----:B------:R-:W-:Y:S02]  /*90ae0*/  VIADD R0, R152, 0xc8 ;  /* 0x000000c898007836 */ /* 0x000fe40000000000 */
[----:B------:R-:W-:Y:S01]  /*90af0*/  IMAD.WIDE R16, R156, 0x4, R4 ;  /* 0x000000049c107825 */ /* 0x000fe200078e0204 */
[----:B------:R-:W-:Y:S01]  /*90b00*/  ISETP.LT.AND P3, PT, R157, UR4, !P1 ;  /* 0x000000049d007c0c */ /* 0x000fe2000cf61270 */
[----:B------:R1:W-:Y:S01]  /*90b10*/  @P2 STG.E desc[UR60][R12.64], R139 ;  /* 0x0000008b0c002986 */ /* 0x0003e2000c10193c */
[----:B------:R-:W-:Y:S01]  /*90b20*/  ISETP.GE.AND P0, PT, R0, UR5, PT ;  /* 0x0000000500007c0c */ /* 0x000fe2000bf06270 */
[----:B------:R-:W-:Y:S01]  /*90b30*/  ULDC UR5, c[0x0][0x22c] ;  /* 0x00008b0000057ab9 */ /* 0x000fe20000000800 */
[----:B------:R-:W-:Y:S01]  /*90b40*/  ISETP.LT.AND P2, PT, R158, UR4, !P1 ;  /* 0x000000049e007c0c */ /* 0x000fe2000cf41270 */
[----:B------:R1:W-:Y:S04]  /*90b50*/  @P6 STG.E desc[UR60][R14.64], R148 ;  /* 0x000000940e006986 */ /* 0x0003e8000c10193c */
[----:B------:R1:W-:Y:S01]  /*90b60*/  @P5 STG.E desc[UR60][R16.64], R146 ;  /* 0x0000009210005986 */ /* 0x0003e2000c10193c */
[----:B------:R-:W-:Y:S01]  /*90b70*/  ISETP.LT.AND P4, PT, R153, UR4, !P0 ;  /* 0x0000000499007c0c */ /* 0x000fe2000c781270 */
[----:B-1----:R-:W-:-:S02]  /*90b80*/  VIADD R12, R152, 0xcb ;  /* 0x000000cb980c7836 */ /* 0x002fc40000000000 */
[----:B------:R-:W4:Y:S04]  /*90b90*/  LDL.LU R148, [R1] ;  /* 0x0000000001947983 */ /* 0x000f280000300800 */
[----:B------:R-:W4:Y:S01]  /*90ba0*/  LDL.LU R146, [R1+0x1328] ;  /* 0x0013280001927983 */ /* 0x000f220000300800 */
[----:B------:R-:W-:Y:S01]  /*90bb0*/  ISETP.LT.AND P6, PT, R155, UR4, !P0 ;  /* 0x000000049b007c0c */ /* 0x000fe2000c7c1270 */
[----:B------:R-:W-:Y:S01]  /*90bc0*/  IMAD.WIDE R10, R156, 0x4, R6 ;  /* 0x000000049c0a7825 */ /* 0x000fe200078e0206 */
[----:B------:R-:W-:Y:S02]  /*90bd0*/  ISETP.LT.AND P5, PT, R157, UR4, !P0 ;  /* 0x000000049d007c0c */ /* 0x000fe4000c7a1270 */
[----:B------:R-:W-:Y:S01]  /*90be0*/  ISETP.GE.AND P1, PT, R12, UR41, PT ;  /* 0x000000290c007c0c */ /* 0x000fe2000bf26270 */
[----:B------:R-:W-:-:S04]  /*90bf0*/  IMAD.WIDE R12, R156, 0x4, R8 ;  /* 0x000000049c0c7825 */ /* 0x000fc800078e0208 */
[C---:B------:R-:W-:Y:S01]  /*90c00*/  IMAD.WIDE R14, R144.reuse, 0x4, R4 ;  /* 0x00000004900e7825 */ /* 0x040fe200078e0204 */
[----:B--2---:R1:W-:Y:S04]  /*90c10*/  @P3 STG.E desc[UR60][R10.64], R145 ;  /* 0x000000910a003986 */ /* 0x0043e8000c10193c */
[----:B---3--:R2:W-:Y:S01]  /*90c20*/  @P2 STG.E desc[UR60][R12.64], R151 ;  /* 0x000000970c002986 */ /* 0x0085e2000c10193c */
[----:B-1----:R-:W-:-:S03]  /*90c30*/  IMAD.WIDE R10, R144, 0x4, R2 ;  /* 0x00000004900a7825 */ /* 0x002fc600078e0202 */
[----:B------:R-:W3:Y:S01]  /*90c40*/  LDL.LU R145, [R1+0x1330] ;  /* 0x0013300001917983 */ /* 0x000ee20000300800 */
[----:B--2---:R-:W-:-:S03]  /*90c50*/  IMAD.WIDE R12, R144, 0x4, R6 ;  /* 0x00000004900c7825 */ /* 0x004fc600078e0206 */
[----:B------:R-:W-:Y:S04]  /*90c60*/  @P4 STG.E desc[UR60][R10.64], R149 ;  /* 0x000000950a004986 */ /* 0x000fe8000c10193c */
[----:B------:R1:W-:Y:S04]  /*90c70*/  @P6 STG.E desc[UR60][R14.64], R150 ;  /* 0x000000960e006986 */ /* 0x0003e8000c10193c */
[----:B----4-:R2:W-:Y:S04]  /*90c80*/  @P5 STG.E desc[UR60][R12.64], R147 ;  /* 0x000000930c005986 */ /* 0x0105e8000c10193c */
[----:B-1----:R-:W4:Y:S04]  /*90c90*/  LDL.LU R150, [R1+0x54] ;  /* 0x0000540001967983 */ /* 0x002f280000300800 */
[----:B--2---:R-:W2:Y:S01]  /*90ca0*/  LDL.LU R147, [R1+0x24] ;  /* 0x0000240001937983 */ /* 0x004ea20000300800 */
[----:B------:R-:W-:-:S02]  /*90cb0*/  IADD3 R0, R152, 0xc9, RZ ;  /* 0x000000c998007810 */ /* 0x000fc40007ffe0ff */
[----:B------:R-:W-:Y:S02]  /*90cc0*/  ISETP.LT.AND P0, PT, R158, UR4, !P0 ;  /* 0x000000049e007c0c */ /* 0x000fe4000c701270 */
[----:B------:R-:W-:Y:S01]  /*90cd0*/  ISETP.GE.AND P3, PT, R0, UR39, PT ;  /* 0x0000002700007c0c */ /* 0x000fe2000bf66270 */
[----:B------:R-:W-:Y:S02]  /*90ce0*/  IMAD.WIDE R12, R144, 0x4, R8 ;  /* 0x00000004900c7825 */ /* 0x000fe400078e0208 */
[----:B------:R-:W2:Y:S01]  /*90cf0*/  LDL.LU R144, [R1+0x134c] ;  /* 0x00134c0001907983 */ /* 0x000ea20000300800 */
[----:B------:R-:W-:Y:S01]  /*90d00*/  ISETP.LT.AND P4, PT, R153, UR4, !P3 ;  /* 0x0000000499007c0c */ /* 0x000fe2000df81270 */
[----:B------:R-:W-:Y:S02]  /*90d10*/  VIADD R0, R152, 0xca ;  /* 0x000000ca98007836 */ /* 0x000fe40000000000 */
[----:B------:R-:W2:Y:S01]  /*90d20*/  LDL.LU R151, [R1+0x14] ;  /* 0x0000140001977983 */ /* 0x000ea20000300800 */
[----:B------:R-:W-:-:S02]  /*90d30*/  ISETP.LT.AND P5, PT, R155, UR4, !P3 ;  /* 0x000000049b007c0c */ /* 0x000fc4000dfa1270 */
[----:B------:R-:W-:Y:S02]  /*90d40*/  ISETP.LT.AND P6, PT, R157, UR4, !P3 ;  /* 0x000000049d007c0c */ /* 0x000fe4000dfc1270 */
[----:B------:R-:W-:Y:S02]  /*90d50*/  ISETP.LT.AND P3, PT, R158, UR4, !P3 ;  /* 0x000000049e007c0c */ /* 0x000fe4000df61270 */
[----:B------:R-:W-:Y:S01]  /*90d60*/  ISETP.GE.AND P2, PT, R0, UR5, PT ;  /* 0x0000000500007c0c */ /* 0x000fe2000bf46270 */
[----:B------:R1:W-:Y:S01]  /*90d70*/  @P0 STG.E desc[UR60][R12.64], R148 ;  /* 0x000000940c000986 */ /* 0x0003e2000c10193c */
[C---:B------:R-:W-:Y:S02]  /*90d80*/  IMAD.WIDE R10, R146.reuse, 0x4, R2 ;  /* 0x00000004920a7825 */ /* 0x040fe400078e0202 */
[----:B------:R-:W-:Y:S01]  /*90d90*/  ISETP.LT.AND P0, PT, R153, UR4, !P2 ;  /* 0x0000000499007c0c */ /* 0x000fe2000d701270 */
[----:B------:R-:W-:Y:S01]  /*90da0*/  ULDC UR5, c[0x0][0x22c] ;  /* 0x00008b0000057ab9 */ /* 0x000fe20000000800 */
[----:B-1----:R-:W2:Y:S01]  /*90db0*/  LDL.LU R148, [R1+0x4] ;  /* 0x0000040001947983 */ /* 0x002ea20000300800 */
[----:B------:R-:W-:-:S03]  /*90dc0*/  IMAD.WIDE R12, R146, 0x4, R4 ;  /* 0x00000004920c7825 */ /* 0x000fc600078e0204 */
[----:B------:R1:W-:Y:S01]  /*90dd0*/  @P4 STG.E desc[UR60][R10.64], R248 ;  /* 0x000000f80a004986 */ /* 0x0003e2000c10193c */
[C---:B------:R-:W-:Y:S01]  /*90de0*/  IMAD.WIDE R14, R146.reuse, 0x4, R6 ;  /* 0x00000004920e7825 */ /* 0x040fe200078e0206 */
[----:B------:R-:W-:Y:S02]  /*90df0*/  ISETP.LT.AND P4, PT, R155, UR4, !P2 ;  /* 0x000000049b007c0c */ /* 0x000fe4000d781270 */
[----:B------:R-:W-:Y:S04]  /*90e00*/  @P5 STG.E desc[UR60][R12.64], R244 ;  /* 0x000000f40c005986 */ /* 0x000fe8000c10193c */
[----:B------:R-:W-:Y:S01]  /*90e10*/  @P6 STG.E desc[UR60][R14.64], R240 ;  /* 0x000000f00e006986 */ /* 0x000fe2000c10193c */
[----:B-1----:R-:W-:-:S03]  /*90e20*/  IMAD.WIDE R10, R146, 0x4, R8 ;  /* 0x00000004920a7825 */ /* 0x002fc600078e0208 */
[----:B------:R-:W2:Y:S04]  /*90e30*/  LDL.LU R146, [R1+0x1354] ;  /* 0x0013540001927983 */ /* 0x000ea80000300800 */
[----:B------:R3:W-:Y:S04]  /*90e40*/  @P3 STG.E desc[UR60][R10.64], R236 ;  /* 0x000000ec0a003986 */ /* 0x0007e8000c10193c */
[----:B------:R-:W2:Y:S01]  /*90e50*/  LDL.LU R149, [R1+0x58] ;  /* 0x0000580001957983 */ /* 0x000ea20000300800 */
[----:B---3--:R-:W-:-:S04]  /*90e60*/  IMAD.WIDE R10, R145, 0x4, R2 ;  /* 0x00000004910a7825 */ /* 0x008fc800078e0202 */
[C---:B------:R-:W-:Y:S01]  /*90e70*/  IMAD.WIDE R12, R145.reuse, 0x4, R4 ;  /* 0x00000004910c7825 */ /* 0x040fe200078e0204 */
[----:B----4-:R1:W-:Y:S04]  /*90e80*/  @P0 STG.E desc[UR60][R10.64], R150 ;  /* 0x000000960a000986 */ /* 0x0103e8000c10193c */
[----:B--2---:R2:W-:Y:S01]  /*90e90*/  @P4 STG.E desc[UR60][R12.64], R147 ;  /* 0x000000930c004986 */ /* 0x0045e2000c10193c */
[----:B-1----:R-:W-:-:S03]  /*90ea0*/  IMAD.WIDE R10, R145, 0x4, R6 ;  /* 0x00000004910a7825 */ /* 0x002fc600078e0206 */
[----:B------:R-:W3:Y:S01]  /*90eb0*/  LDL.LU R150, [R1+0x28] ;  /* 0x0000280001967983 */ /* 0x000ee20000300800 */
[----:B--2---:R-:W-:-:S03]  /*90ec0*/  IMAD.WIDE R12, R145, 0x4, R8 ;  /* 0x00000004910c7825 */ /* 0x004fc600078e0208 */
[----:B------:R-:W2:Y:S01]  /*90ed0*/  LDL.LU R145, [R1+0x18] ;  /* 0x0000180001917983 */ /* 0x000ea20000300800 */
[----:B------:R-:W-:Y:S02]  /*90ee0*/  ISETP.LT.AND P3, PT, R157, UR4, !P2 ;  /* 0x000000049d007c0c */ /* 0x000fe4000d761270 */
[----:B------:R-:W-:Y:S01]  /*90ef0*/  ISETP.LT.AND P2, PT, R158, UR4, !P2 ;  /* 0x000000049e007c0c */ /* 0x000fe2000d741270 */
[----:B------:R-:W-:Y:S01]  /*90f00*/  VIADD R0, R152, 0xcc ;  /* 0x000000cc98007836 */ /* 0x000fe20000000000 */
[----:B------:R-:W-:Y:S01]  /*90f10*/  ISETP.LT.AND P6, PT, R153, UR4, !P1 ;  /* 0x0000000499007c0c */ /* 0x000fe2000cfc1270 */
[----:B------:R-:W4:Y:S01]  /*90f20*/  LDL.LU R147, [R1+0x1358] ;  /* 0x0013580001937983 */ /* 0x000f220000300800 */
[----:B------:R-:W-:Y:S02]  /*90f30*/  ISETP.LT.AND P5, PT, R155, UR4, !P1 ;  /* 0x000000049b007c0c */ /* 0x000fe4000cfa1270 */
[----:B------:R-:W-:-:S05]  /*90f40*/  ISETP.GE.AND P0, PT, R0, UR5, PT ;  /* 0x0000000500007c0c */ /* 0x000fca000bf06270 */
[----:B------:R1:W-:Y:S01]  /*90f50*/  @P3 STG.E desc[UR60][R10.64], R151 ;  /* 0x000000970a003986 */ /* 0x0003e2000c10193c */
[----:B------:R-:W-:Y:S01]  /*90f60*/  ISETP.LT.AND P3, PT, R157, UR4, !P1 ;  /* 0x000000049d007c0c */ /* 0x000fe2000cf61270 */
[C---:B------:R-:W-:Y:S01]  /*90f70*/  IMAD.WIDE R14, R144.reuse, 0x4, R2 ;  /* 0x00000004900e7825 */ /* 0x040fe200078e0202 */
[----:B------:R-:W-:Y:S01]  /*90f80*/  ISETP.LT.AND P4, PT, R153, UR4, !P0 ;  /* 0x0000000499007c0c */ /* 0x000fe2000c781270 */
[----:B------:R-:W-:Y:S02]  /*90f90*/  ULDC UR5, c[0x0][0x22c] ;  /* 0x00008b0000057ab9 */ /* 0x000fe40000000800 */
[----:B------:R-:W-:Y:S01]  /*90fa0*/  IMAD.WIDE R16, R144, 0x4, R4 ;  /* 0x0000000490107825 */ /* 0x000fe200078e0204 */
[----:B------:R1:W-:Y:S01]  /*90fb0*/  @P2 STG.E desc[UR60][R12.64], R148 ;  /* 0x000000940c002986 */ /* 0x0003e2000c10193c */
[----:B------:R-:W-:-:S03]  /*90fc0*/  ISETP.LT.AND P2, PT, R158, UR4, !P1 ;  /* 0x000000049e007c0c */ /* 0x000fc6000cf41270 */
[----:B-1----:R-:W4:Y:S01]  /*90fd0*/  LDL.LU R151, [R1+0x8] ;  /* 0x0000080001977983 */ /* 0x002f220000300800 */
[----:B------:R-:W-:-:S03]  /*90fe0*/  IMAD.WIDE R10, R144, 0x4, R6 ;  /* 0x00000004900a7825 */ /* 0x000fc600078e0206 */
[----:B------:R1:W-:Y:S01]  /*90ff0*/  @P6 STG.E desc[UR60][R14.64], R249 ;  /* 0x000000f90e006986 */ /* 0x0003e2000c10193c */
[----:B------:R-:W-:Y:S02]  /*91000*/  ISETP.LT.AND P6, PT, R155, UR4, !P0 ;  /* 0x000000049b007c0c */ /* 0x000fe4000c7c1270 */
[----:B------:R-:W-:Y:S01]  /*91010*/  IADD3 R12, R152, 0xcf, RZ ;  /* 0x000000cf980c7810 */ /* 0x000fe20007ffe0ff */
[----:B------:R-:W-:Y:S01]  /*91020*/  @P5 STG.E desc[UR60][R16.64], R245 ;  /* 0x000000f510005986 */ /* 0x000fe2000c10193c */
[----:B------:R-:W-:Y:S02]  /*91030*/  ISETP.LT.AND P5, PT, R157, UR4, !P0 ;  /* 0x000000049d007c0c */ /* 0x000fe4000c7a1270 */
[----:B------:R-:W-:Y:S01]  /*91040*/  ISETP.GE.AND P1, PT, R12, UR37, PT ;  /* 0x000000250c007c0c */ /* 0x000fe2000bf26270 */
[----:B------:R-:W-:Y:S01]  /*91050*/  IMAD.WIDE R12, R144, 0x4, R8 ;  /* 0x00000004900c7825 */ /* 0x000fe200078e0208 */
[----:B------:R1:W-:Y:S04]  /*91060*/  @P3 STG.E desc[UR60][R10.64], R241 ;  /* 0x000000f10a003986 */ /* 0x0003e8000c10193c */
[----:B------:R-:W4:Y:S01]  /*91070*/  LDL.LU R148, [R1+0x1360] ;  /* 0x0013600001947983 */ /* 0x000f220000300800 */
[----:B-1----:R-:W-:-:S03]  /*91080*/  IMAD.WIDE R14, R146, 0x4, R4 ;  /* 0x00000004920e7825 */ /* 0x002fc600078e0204 */
[----:B------:R1:W-:Y:S01]  /*91090*/  @P2 STG.E desc[UR60][R12.64], R237 ;  /* 0x000000ed0c002986 */ /* 0x0003e2000c10193c */
[----:B------:R-:W-:-:S03]  /*910a0*/  IMAD.WIDE R10, R146, 0x4, R2 ;  /* 0x00000004920a7825 */ /* 0x000fc600078e0202 */
[----:B------:R-:W4:Y:S04]  /*910b0*/  LDL.LU R144, [R1+0x137c] ;  /* 0x00137c0001907983 */ /* 0x000f280000300800 */
[----:B------:R1:W-:Y:S02]  /*910c0*/  @P4 STG.E desc[UR60][R10.64], R149 ;  /* 0x000000950a004986 */ /* 0x0003e4000c10193c */
[C---:B-1----:R-:W-:Y:S02]  /*910d0*/  IMAD.WIDE R12, R146.reuse, 0x4, R6 ;  /* 0x00000004920c7825 */ /* 0x042fe400078e0206 */
[----:B------:R-:W4:Y:S04]  /*910e0*/  LDL.LU R149, [R1+0x5c] ;  /* 0x00005c0001957983 */ /* 0x000f280000300800 */
[----:B---3--:R1:W-:Y:S04]  /*910f0*/  @P6 STG.E desc[UR60][R14.64], R150 ;  /* 0x000000960e006986 */ /* 0x0083e8000c10193c */
[----:B--2---:R2:W-:Y:S04]  /*91100*/  @P5 STG.E desc[UR60][R12.64], R145 ;  /* 0x000000910c005986 */ /* 0x0045e8000c10193c */
[----:B-1----:R-:W3:Y:S04]  /*91110*/  LDL.LU R150, [R1+0x2c] ;  /* 0x00002c0001967983 */ /* 0x002ee80000300800 */
[----:B--2---:R-:W2:Y:S01]  /*91120*/  LDL.LU R145, [R1+0x1c] ;  /* 0x00001c0001917983 */ /* 0x004ea20000300800 */
[----:B------:R-:W-:-:S03]  /*91130*/  IMAD.WIDE R12, R146, 0x4, R8 ;  /* 0x00000004920c7825 */ /* 0x000fc600078e0208 */
[----:B------:R-:W2:Y:S01]  /*91140*/  LDL.LU R146, [R1+0xc] ;  /* 0x00000c0001927983 */ /* 0x000ea20000300800 */
[----:B------:R-:W-:Y:S01]  /*91150*/  VIADD R0, R152, 0xcd ;  /* 0x000000cd98007836 */ /* 0x000fe20000000000 */
[----:B------:R-:W-:-:S04]  /*91160*/  ISETP.LT.AND P0, PT, R158, UR4, !P0 ;  /* 0x000000049e007c0c */ /* 0x000fc8000c701270 */
[----:B------:R-:W-:-:S04]  /*91170*/  ISETP.GE.AND P3, PT, R0, UR35, PT ;  /* 0x0000002300007c0c */ /* 0x000fc8000bf66270 */
[----:B------:R-:W-:Y:S01]  /*91180*/  ISETP.LT.AND P4, PT, R153, UR4, !P3 ;  /* 0x0000000499007c0c */ /* 0x000fe2000df81270 */
[----:B------:R-:W-:Y:S01]  /*91190*/  VIADD R0, R152, 0xce ;  /* 0x000000ce98007836 */ /* 0x000fe20000000000 */
[----:B------:R-:W-:Y:S02]  /*911a0*/  ISETP.LT.AND P5, PT, R155, UR4, !P3 ;  /* 0x000000049b007c0c */ /* 0x000fe4000dfa1270 */
[----:B------:R-:W-:Y:S02]  /*911b0*/  ISETP.LT.AND P6, PT, R157, UR4, !P3 ;  /* 0x000000049d007c0c */ /* 0x000fe4000dfc1270 */
[----:B------:R-:W-:Y:S01]  /*911c0*/  ISETP.LT.AND P3, PT, R158, UR4, !P3 ;  /* 0x000000049e007c0c */ /* 0x000fe2000df61270 */
[C---:B----4-:R-:W-:Y:S01]  /*911d0*/  IMAD.WIDE R10, R147.reuse, 0x4, R2 ;  /* 0x00000004930a7825 */ /* 0x050fe200078e0202 */
[----:B------:R-:W-:Y:S01]  /*911e0*/  ISETP.GE.AND P2, PT, R0, UR5, PT ;  /* 0x0000000500007c0c */ /* 0x000fe2000bf46270 */
[----:B------:R1:W-:Y:S02]  /*911f0*/  @P0 STG.E desc[UR60][R12.64], R151 ;  /* 0x000000970c000986 */ /* 0x0003e4000c10193c */
[----:B------:R-:W-:Y:S01]  /*91200*/  IMAD.WIDE R14, R147, 0x4, R6 ;  /* 0x00000004930e7825 */ /* 0x000fe200078e0206 */
[----:B------:R-:W-:Y:S01]  /*91210*/  ISETP.LT.AND P0, PT, R153, UR4, !P2 ;  /* 0x0000000499007c0c */ /* 0x000fe2000d701270 */
[----:B------:R4:W-:Y:S01]  /*91220*/  @P4 STG.E desc[UR60][R10.64], R250 ;  /* 0x000000fa0a004986 */ /* 0x0009e2000c10193c */
[----:B------:R-:W-:Y:S01]  /*91230*/  ISETP.LT.AND P4, PT, R155, UR4, !P2 ;  /* 0x000000049b007c0c */ /* 0x000fe2000d781270 */
[----:B------:R-:W-:Y:S01]  /*91240*/  ULDC UR5, c[0x0][0x22c] ;  /* 0x00008b0000057ab9 */ /* 0x000fe20000000800 */
[----:B-1----:R-:W-:-:S04]  /*91250*/  IMAD.WIDE R12, R147, 0x4, R4 ;  /* 0x00000004930c7825 */ /* 0x002fc800078e0204 */
[----:B----4-:R-:W-:Y:S01]  /*91260*/  IMAD.WIDE R10, R147, 0x4, R8 ;  /* 0x00000004930a7825 */ /* 0x010fe200078e0208 */
[----:B------:R1:W-:Y:S04]  /*91270*/  @P5 STG.E desc[UR60][R12.64], R246 ;  /* 0x000000f60c005986 */ /* 0x0003e8000c10193c */
[----:B------:R-:W-:Y:S04]  /*91280*/  @P6 STG.E desc[UR60][R14.64], R242 ;  /* 0x000000f20e006986 */ /* 0x000fe8000c10193c */
[----:B------:R-:W4:Y:S04]  /*91290*/  LDL.LU R147, [R1+0x1384] ;  /* 0x0013840001937983 */ /* 0x000f280000300800 */
[----:B------:R1:W-:Y:S01]  /*912a0*/  @P3 STG.E desc[UR60][R10.64], R238 ;  /* 0x000000ee0a003986 */ /* 0x0003e2000c10193c */
[----:B------:R-:W-:Y:S01]  /*912b0*/  ISETP.LT.AND P3, PT, R157, UR4, !P2 ;  /* 0x000000049d007c0c */ /* 0x000fe2000d761270 */
[----:B-1----:R-:W-:-:S04]  /*912c0*/  IMAD.WIDE R12, R148, 0x4, R4 ;  /* 0x00000004940c7825 */ /* 0x002fc800078e0204 */
[----:B------:R-:W-:-:S05]  /*912d0*/  IMAD.WIDE R10, R148, 0x4, R2 ;  /* 0x00000004940a7825 */ /* 0x000fca00078e0202 */
[----:B------:R1:W-:Y:S01]  /*912e0*/  @P0 STG.E desc[UR60][R10.64], R149 ;  /* 0x000000950a000986 */ /* 0x0003e2000c10193c */
[----:B------:R-:W-:Y:S01]  /*912f0*/  ISETP.LT.AND P2, PT, R158, UR4, !P2 ;  /* 0x000000049e007c0c */ /* 0x000fe2000d741270 */
[----:B-1----:R-:W-:Y:S01]  /*91300*/  IMAD.WIDE R10, R148, 0x4, R6 ;  /* 0x00000004940a7825 */ /* 0x002fe200078e0206 */
[----:B------:R-:W-:Y:S02]  /*91310*/  ISETP.LT.AND P6, PT, R153, UR4, !P1 ;  /* 0x0000000499007c0c */ /* 0x000fe4000cfc1270 */
[----:B------:R-:W-:Y:S01]  /*91320*/  ISETP.LT.AND P5, PT, R155, UR4, !P1 ;  /* 0x000000049b007c0c */ /* 0x000fe2000cfa1270 */
[----:B------:R-:W-:-:S04]  /*91330*/  IMAD.WIDE R14, R144, 0x4, R2 ;  /* 0x00000004900e7825 */ /* 0x000fc800078e0202 */
[----:B------:R-:W-:Y:S01]  /*91340*/  IMAD.WIDE R16, R144, 0x4, R4 ;  /* 0x0000000490107825 */ /* 0x000fe200078e0204 */
[----:B---3--:R-:W-:Y:S04]  /*91350*/  @P4 STG.E desc[UR60][R12.64], R150 ;  /* 0x000000960c004986 */ /* 0x008fe8000c10193c */
[----:B--2---:R1:W-:Y:S04]  /*91360*/  @P3 STG.E desc[UR60][R10.64], R145 ;  /* 0x000000910a003986 */ /* 0x0043e8000c10193c */
[----:B-1----:R-:W2:Y:S01]  /*91370*/  LDL.LU R145, [R1+0x1388] ;  /* 0x0013880001917983 */ /* 0x002ea20000300800 */
[----:B------:R-:W-:-:S05]  /*91380*/  IMAD.WIDE R12, R148, 0x4, R8 ;  /* 0x00000004940c7825 */ /* 0x000fca00078e0208 */
[----:B------:R1:W-:Y:S04]  /*91390*/  @P2 STG.E desc[UR60][R12.64], R146 ;  /* 0x000000920c002986 */ /* 0x0003e8000c10193c */
[----:B-1----:R-:W3:Y:S01]  /*913a0*/  LDL.LU R146, [R1+0x1390] ;  /* 0x0013900001927983 */ /* 0x002ee20000300800 */
[----:B------:R-:W-:Y:S01]  /*913b0*/  VIADD R12, R152, 0xd3 ;  /* 0x000000d3980c7836 */ /* 0x000fe20000000000 */
[----:B------:R-:W-:Y:S02]  /*913c0*/  ISETP.LT.AND P3, PT, R157, UR4, !P1 ;  /* 0x000000049d007c0c */ /* 0x000fe4000cf61270 */
[----:B------:R-:W-:Y:S01]  /*913d0*/  ISETP.LT.AND P2, PT, R158, UR4, !P1 ;  /* 0x000000049e007c0c */ /* 0x000fe2000cf41270 */
[----:B------:R-:W-:Y:S01]  /*913e0*/  IMAD.WIDE R10, R144, 0x4, R6 ;  /* 0x00000004900a7825 */ /* 0x000fe200078e0206 */
[----:B------:R-:W-:-:S03]  /*913f0*/  ISETP.GE.AND P1, PT, R12, UR33, PT ;  /* 0x000000210c007c0c */ /* 0x000fc6000bf26270 */
[----:B------:R-:W-:Y:S02]  /*91400*/  IMAD.WIDE R12, R144, 0x4, R8 ;  /* 0x00000004900c7825 */ /* 0x000fe400078e0208 */
[----:B------:R-:W3:Y:S01]  /*91410*/  LDL.LU R144, [R1+0x13ac] ;  /* 0x0013ac0001907983 */ /* 0x000ee20000300800 */
[----:B------:R-:W-:-:S04]  /*91420*/  IADD3 R0, R152, 0xd0, RZ ;  /* 0x000000d098007810 */ /* 0x000fc80007ffe0ff */
[----:B------:R-:W-:Y:S01]  /*91430*/  ISETP.GE.AND P0, PT, R0, UR5, PT ;  /* 0x0000000500007c0c */ /* 0x000fe2000bf06270 */
[----:B------:R4:W-:Y:S01]  /*91440*/  @P6 STG.E desc[UR60][R14.64], R251 ;  /* 0x000000fb0e006986 */ /* 0x0009e2000c10193c */
[----:B------:R-:W-:Y:S01]  /*91450*/  VIADD R0, R152, 0xd1 ;  /* 0x000000d198007836 */ /* 0x000fe20000000000 */
[----:B------:R-:W-:Y:S01]  /*91460*/  ULDC UR5, c[0x0][0x22c] ;  /* 0x00008b0000057ab9 */ /* 0x000fe20000000800 */
[----:B------:R-:W-:Y:S01]  /*91470*/  ISETP.LT.AND P4, PT, R153, UR4, !P0 ;  /* 0x0000000499007c0c */ /* 0x000fe2000c781270 */
[----:B------:R-:W-:Y:S01]  /*91480*/  @P5 STG.E desc[UR60][R16.64], R247 ;  /* 0x000000f710005986 */ /* 0x000fe2000c10193c */
[----:B------:R-:W-:Y:S02]  /*91490*/  ISETP.LT.AND P6, PT, R155, UR4, !P0 ;  /* 0x000000049b007c0c */ /* 0x000fe4000c7c1270 */
[----:B------:R-:W-:Y:S01]  /*914a0*/  ISETP.LT.AND P5, PT, R157, UR4, !P0 ;  /* 0x000000049d007c0c */ /* 0x000fe2000c7a1270 */
[----:B------:R1:W-:Y:S01]  /*914b0*/  @P3 STG.E desc[UR60][R10.64], R243 ;  /* 0x000000f30a003986 */ /* 0x0003e2000c10193c */
[----:B------:R-:W-:Y:S01]  /*914c0*/  ISETP.GE.AND P3, PT, R0, UR31, PT ;  /* 0x0000001f00007c0c */ /* 0x000fe2000bf66270 */
[----:B----4-:R-:W-:-:S02]  /*914d0*/  IMAD.WIDE R14, R147, 0x4, R4 ;  /* 0x00000004930e7825 */ /* 0x010fc400078e0204 */
[----:B------:R4:W-:Y:S01]  /*914e0*/  @P2 STG.E desc[UR60][R12.64], R239 ;  /* 0x000000ef0c002986 */ /* 0x0009e2000c10193c */
[----:B------:R-:W-:Y:S01]  /*914f0*/  ISETP.LT.AND P0, PT, R158, UR4, !P0 ;  /* 0x000000049e007c0c */ /* 0x000fe2000c701270 */
[----:B-1----:R-:W-:-:S04]  /*91500*/  IMAD.WIDE R10, R147, 0x4, R2 ;  /* 0x00000004930a7825 */ /* 0x002fc800078e0202 */
[----:B----4-:R-:W-:Y:S01]  /*91510*/  IMAD.WIDE R12, R147, 0x4, R6 ;  /* 0x00000004930c7825 */ /* 0x010fe200078e0206 */
[----:B------:R-:W-:Y:S01]  /*91520*/  @P4 STG.E desc[UR60][R10.64], R232 ;  /* 0x000000e80a004986 */ /* 0x000fe2000c10193c */
[----:B------:R-:W-:-:S03]  /*91530*/  ISETP.LT.AND P4, PT, R153, UR4, !P3 ;  /* 0x0000000499007c0c */ /* 0x000fc6000df81270 */
[----:B------:R-:W-:Y:S04]  /*91540*/  @P6 STG.E desc[UR60][R14.64], R228 ;  /* 0x000000e40e006986 */ /* 0x000fe8000c10193c */
[----:B------:R1:W-:Y:S01]  /*91550*/  @P5 STG.E desc[UR60][R12.64], R224 ;  /* 0x000000e00c005986 */ /* 0x0003e2000c10193c */
[----:B------:R-:W-:Y:S02]  /*91560*/  IADD3 R0, R152, 0xd2, RZ ;  /* 0x000000d298007810 */ /* 0x000fe40007ffe0ff */
[----:B------:R-:W-:Y:S02]  /*91570*/  ISETP.LT.AND P5, PT, R155, UR4, !P3 ;  /* 0x000000049b007c0c */ /* 0x000fe4000dfa1270 */
[----:B------:R-:W-:Y:S01]  /*91580*/  ISETP.LT.AND P6, PT, R157, UR4, !P3 ;  /* 0x000000049d007c0c */ /* 0x000fe2000dfc1270 */
[----:B-1----:R-:W-:-:S02]  /*91590*/  IMAD.WIDE R12, R147, 0x4, R8 ;  /* 0x00000004930c7825 */ /* 0x002fc400078e0208 */
[----:B------:R-:W4:Y:S01]  /*915a0*/  LDL.LU R147, [R1+0x13b4] ;  /* 0x0013b40001937983 */ /* 0x000f220000300800 */
[----:B------:R-:W-:Y:S02]  /*915b0*/  ISETP.LT.AND P3, PT, R158, UR4, !P3 ;  /* 0x000000049e007c0c */ /* 0x000fe4000df61270 */
[----:B------:R-:W-:Y:S01]  /*915c0*/  ISETP.GE.AND P2, PT, R0, UR5, PT ;  /* 0x0000000500007c0c */ /* 0x000fe2000bf46270 */
[----:B------:R1:W-:Y:S01]  /*915d0*/  @P0 STG.E desc[UR60][R12.64], R220 ;  /* 0x000000dc0c000986 */ /* 0x0003e2000c10193c */
[----:B--2---:R-:W-:Y:S02]  /*915e0*/  IMAD.WIDE R10, R145, 0x4, R2 ;  /* 0x00000004910a7825 */ /* 0x004fe400078e0202 */
[----:B------:R-:W-:Y:S01]  /*915f0*/  ISETP.LT.AND P0, PT, R153, UR4, !P2 ;  /* 0x0000000499007c0c */ /* 0x000fe2000d701270 */
[----:B------:R-:W-:Y:S01]  /*91600*/  ULDC UR5, c[0x0][0x22c] ;  /* 0x00008b0000057ab9 */ /* 0x000fe20000000800 */
[----:B-1----:R-:W-:Y:S01]  /*91610*/  IMAD.WIDE R12, R145, 0x4, R4 ;  /* 0x00000004910c7825 */ /* 0x002fe200078e0204 */
[----:B------:R1:W-:Y:S01]  /*91620*/  @P4 STG.E desc[UR60][R10.64], R216 ;  /* 0x000000d80a004986 */ /* 0x0003e2000c10193c */
[----:B------:R-:W-:-:S02]  /*91630*/  ISETP.LT.AND P4, PT, R155, UR4, !P2 ;  /* 0x000000049b007c0c */ /* 0x000fc4000d781270 */
[C---:B------:R-:W-:Y:S01]  /*91640*/  IMAD.WIDE R14, R145.reuse, 0x4, R6 ;  /* 0x00000004910e7825 */ /* 0x040fe200078e0206 */
[----:B------:R3:W-:Y:S04]  /*91650*/  @P5 STG.E desc[UR60][R12.64], R212 ;  /* 0x000000d40c005986 */ /* 0x0007e8000c10193c */
[----:B------:R-:W-:Y:S01]  /*91660*/  @P6 STG.E desc[UR60][R14.64], R208 ;  /* 0x000000d00e006986 */ /* 0x000fe2000c10193c */
[----:B-1----:R-:W-:-:S03]  /*91670*/  IMAD.WIDE R10, R145, 0x4, R8 ;  /* 0x00000004910a7825 */ /* 0x002fc600078e0208 */
[----:B------:R-:W2:Y:S01]  /*91680*/  LDL.LU R145, [R1+0x13b8] ;  /* 0x0013b80001917983 */ /* 0x000ea20000300800 */
[----:B---3--:R-:W-:-:S03]  /*91690*/  IMAD.WIDE R12, R146, 0x4, R4 ;  /* 0x00000004920c7825 */ /* 0x008fc600078e0204 */
[----:B------:R1:W-:Y:S02]  /*916a0*/  @P3 STG.E desc[UR60][R10.64], R204 ;  /* 0x000000cc0a003986 */ /* 0x0003e4000c10193c */
[----:B-1----:R-:W-:-:S05]  /*916b0*/  IMAD.WIDE R10, R146, 0x4, R2 ;  /* 0x00000004920a7825 */ /* 0x002fca00078e0202 */
[----:B------:R1:W-:Y:S04]  /*916c0*/  @P0 STG.E desc[UR60][R10.64], R233 ;  /* 0x000000e90a000986 */ /* 0x0003e8000c10193c */
[----:B------:R3:W-:Y:S01]  /*916d0*/  @P4 STG.E desc[UR60][R12.64], R229 ;  /* 0x000000e50c004986 */ /* 0x0007e2000c10193c */
[----:B------:R-:W-:Y:S01]  /*916e0*/  ISETP.LT.AND P3, PT, R157, UR4, !P2 ;  /* 0x000000049d007c0c */ /* 0x000fe2000d761270 */
[----:B-1----:R-:W-:-:S04]  /*916f0*/  IMAD.WIDE R10, R146, 0x4, R6 ;  /* 0x00000004920a7825 */ /* 0x002fc800078e0206 */
[----:B---3--:R-:W-:Y:S02]  /*91700*/  IMAD.WIDE R12, R146, 0x4, R8 ;  /* 0x00000004920c7825 */ /* 0x008fe400078e0208 */
[----:B------:R-:W3:Y:S01]  /*91710*/  LDL.LU R146, [R1+0x13c0] ;  /* 0x0013c00001927983 */ /* 0x000ee20000300800 */
[----:B------:R-:W-:Y:S01]  /*91720*/  ISETP.LT.AND P2, PT, R158, UR4, !P2 ;  /* 0x000000049e007c0c */ /* 0x000fe2000d741270 */
[----:B------:R-:W-:-:S04]  /*91730*/  IMAD.WIDE R14, R144, 0x4, R2 ;  /* 0x00000004900e7825 */ /* 0x000fc800078e0202 */
[----:B------:R1:W-:Y:S01]  /*91740*/  @P3 STG.E desc[UR60][R10.64], R225 ;  /* 0x000000e10a003986 */ /* 0x0003e2000c10193c */
[----:B------:R-:W-:-:S07]  /*91750*/  IMAD.WIDE R16, R144, 0x4, R4 ;  /* 0x0000000490107825 */ /* 0x000fce00078e0204 */
[----:B------:R4:W-:Y:S01]  /*91760*/  @P2 STG.E desc[UR60][R12.64], R221 ;  /* 0x000000dd0c002986 */ /* 0x0009e2000c10193c */
[----:B-1----:R-:W-:-:S04]  /*91770*/  IMAD.WIDE R10, R144, 0x4, R6 ;  /* 0x00000004900a7825 */ /* 0x002fc800078e0206 */
[----:B----4-:R-:W-:Y:S02]  /*91780*/  IMAD.WIDE R12, R144, 0x4, R8 ;  /* 0x00000004900c7825 */ /* 0x010fe400078e0208 */
[----:B------:R-:W4:Y:S01]  /*91790*/  LDL.LU R144, [R1+0x13dc] ;  /* 0x0013dc0001907983 */ /* 0x000f220000300800 */
[----:B------:R-:W-:Y:S01]  /*917a0*/  ISETP.LT.AND P6, PT, R153, UR4, !P1 ;  /* 0x0000000499007c0c */ /* 0x000fe2000cfc1270 */
[----:B------:R-:W-:Y:S01]  /*917b0*/  VIADD R0, R152, 0xd4 ;  /* 0x000000d498007836 */ /* 0x000fe20000000000 */
[----:B------:R-:W-:Y:S02]  /*917c0*/  ISETP.LT.AND P5, PT, R155, UR4, !P1 ;  /* 0x000000049b007c0c */ /* 0x000fe4000cfa1270 */
[----:B------:R-:W-:Y:S02]  /*917d0*/  ISETP.LT.AND P3, PT, R157, UR4, !P1 ;  /* 0x000000049d007c0c */ /* 0x000fe4000cf61270 */
[----:B------:R-:W-:Y:S01]  /*917e0*/  ISETP.GE.AND P0, PT, R0, UR5, PT ;  /* 0x0000000500007c0c */ /* 0x000fe2000bf06270 */
[----:B------:R-:W-:Y:S01]  /*917f0*/  ULDC UR5, c[0x0][0x22c] ;  /* 0x00008b0000057ab9 */ /* 0x000fe20000000800 */
[----:B------:R-:W-:-:S02]  /*91800*/  ISETP.LT.AND P2, PT, R158, UR4, !P1 ;  /* 0x000000049e007c0c */ /* 0x000fc4000cf41270 */
[----:B------:R-:W-:-:S03]  /*91810*/  ISETP.LT.AND P4, PT, R153, UR4, !P0 ;  /* 0x0000000499007c0c */ /* 0x000fc6000c781270 */
[----:B------:R1:W-:Y:S01]  /*91820*/  @P6 STG.E desc[UR60][R14.64], R217 ;  /* 0x000000d90e006986 */ /* 0x0003e2000c10193c */
[----:B------:R-:W-:-:S03]  /*91830*/  ISETP.LT.AND P6, PT, R155, UR4, !P0 ;  /* 0x000000049b007c0c */ /* 0x000fc6000c7c1270 */
[----:B------:R-:W-:Y:S01]  /*91840*/  @P5 STG.E desc[UR60][R16.64], R213 ;  /* 0x000000d510005986 */ /* 0x000fe2000c10193c */
[----:B------:R-:W-:Y:S02]  /*91850*/  ISETP.LT.AND P5, PT, R157, UR4, !P0 ;  /* 0x000000049d007c0c */ /* 0x000fe4000c7a1270 */
[----:B------:R-:W-:Y:S01]  /*91860*/  IADD3 R0, R152, 0xd5, RZ ;  /* 0x000000d598007810 */ /* 0x000fe20007ffe0ff */
[----:B------:R1:W-:Y:S03]  /*91870*/  @P3 STG.E desc[UR60][R10.64], R209 ;  /* 0x000000d10a003986 */ /* 0x0003e6000c10193c */
[----:B------:R-:W-:Y:S01]  /*91880*/  ISETP.GE.AND P3, PT, R0, UR27, PT ;  /* 0x0000001b00007c0c */ /* 0x000fe2000bf66270 */
[----:B-1----:R-:W-:Y:S01]  /*91890*/  IMAD.WIDE R14, R147, 0x4, R4 ;  /* 0x00000004930e7825 */ /* 0x002fe200078e0204 */
[----:B------:R1:W-:Y:S01]  /*918a0*/  @P2 STG.E desc[UR60][R12.64], R205 ;  /* 0x000000cd0c002986 */ /* 0x0003e2000c10193c */
[----:B------:R-:W-:-:S02]  /*918b0*/  ISETP.LT.AND P0, PT, R158, UR4, !P0 ;  /* 0x000000049e007c0c */ /* 0x000fc4000c701270 */
[----:B------:R-:W-:-:S04]  /*918c0*/  IMAD.WIDE R10, R147, 0x4, R2 ;  /* 0x00000004930a7825 */ /* 0x000fc800078e0202 */
[----:B-1----:R-:W-:Y:S01]  /*918d0*/  IMAD.WIDE R12, R147, 0x4, R6 ;  /* 0x00000004930c7825 */ /* 0x002fe200078e0206 */
[----:B------:R-:W-:Y:S01]  /*918e0*/  @P4 STG.E desc[UR60][R10.64], R234 ;  /* 0x000000ea0a004986 */ /* 0x000fe2000c10193c */
[----:B------:R-:W-:Y:S02]  /*918f0*/  ISETP.LT.AND P4, PT, R153, UR4, !P3 ;  /* 0x0000000499007c0c */ /* 0x000fe4000df81270 */
[----:B------:R-:W-:Y:S01]  /*91900*/  VIADD R0, R152, 0xd6 ;  /* 0x000000d698007836 */ /* 0x000fe20000000000 */
[----:B------:R-:W-:Y:S01]  /*91910*/  @P6 STG.E desc[UR60][R14.64], R230 ;  /* 0x000000e60e006986 */ /* 0x000fe2000c10193c */
[----:B------:R-:W-:-:S03]  /*91920*/  ISETP.LT.AND P6, PT, R157, UR4, !P3 ;  /* 0x000000049d007c0c */ /* 0x000fc6000dfc1270 */
[----:B------:R1:W-:Y:S01]  /*91930*/  @P5 STG.E desc[UR60][R12.64], R226 ;  /* 0x000000e20c005986 */ /* 0x0003e2000c10193c */
[----:B------:R-:W-:Y:S02]  /*91940*/  ISETP.LT.AND P5, PT, R155, UR4, !P3 ;  /* 0x000000049b007c0c */ /* 0x000fe4000dfa1270 */
[----:B------:R-:W-:Y:S02]  /*91950*/  ISETP.LT.AND P3, PT, R158, UR4, !P3 ;  /* 0x000000049e007c0c */ /* 0x000fe4000df61270 */
[----:B------:R-:W-:Y:S01]  /*91960*/  ISETP.GE.AND P2, PT, R0, UR5, PT ;  /* 0x0000000500007c0c */ /* 0x000fe2000bf46270 */
[----:B-1----:R-:W-:Y:S01]  /*91970*/  IMAD.WIDE R12, R147, 0x4, R8 ;  /* 0x00000004930c7825 */ /* 0x002fe200078e0208 */
[----:B------:R-:W-:Y:S01]  /*91980*/  ULDC UR5, c[0x0][0x22c] ;  /* 0x00008b0000057ab9 */ /* 0x000fe20000000800 */
[----:B------:R-:W4:Y:S04]  /*91990*/  LDL.LU R147, [R1+0x13e4] ;  /* 0x0013e40001937983 */ /* 0x000f280000300800 */
[----:B------:R1:W-:Y:S01]  /*919a0*/  @P0 STG.E desc[UR60][R12.64], R222 ;  /* 0x000000de0c000986 */ /* 0x0003e2000c10193c */
[----:B------:R-:W-:Y:S01]  /*919b0*/  ISETP.LT.AND P0, PT, R153, UR4, !P2 ;  /* 0x0000000499007c0c */ /* 0x000fe2000d701270 */
[----:B--2---:R-:W-:-:S04]  /*919c0*/  IMAD.WIDE R10, R145, 0x4, R2 ;  /* 0x00000004910a7825 */ /* 0x004fc800078e0202 */
[----:B-1----:R-:W-:Y:S01]  /*919d0*/  IMAD.WIDE R12, R145, 0x4, R4 ;  /* 0x00000004910c7825 */ /* 0x002fe200078e0204 */
[----:B------:R1:W-:Y:S01]  /*919e0*/  @P4 STG.E desc[UR60][R10.64], R218 ;  /* 0x000000da0a004986 */ /* 0x0003e2000c10193c */
[----:B------:R-:W-:Y:S02]  /*919f0*/  ISETP.LT.AND P4, PT, R155, UR4, !P2 ;  /* 0x000000049b007c0c */ /* 0x000fe4000d781270 */
[C---:B------:R-:W-:Y:S01]  /*91a00*/  IMAD.WIDE R14, R145.reuse, 0x4, R6 ;  /* 0x00000004910e7825 */ /* 0x040fe200078e0206 */
[----:B------:R-:W-:Y:S04]  /*91a10*/  @P5 STG.E desc[UR60][R12.64], R214 ;  /* 0x000000d60c005986 */ /* 0x000fe8000c10193c */
[----:B------:R-:W-:Y:S01]  /*91a20*/  @P6 STG.E desc[UR60][R14.64], R210 ;  /* 0x000000d20e006986 */ /* 0x000fe2000c10193c */
[----:B-1----:R-:W-:-:S05]  /*91a30*/  IMAD.WIDE R10, R145, 0x4, R8 ;  /* 0x00000004910a7825 */ /* 0x002fca00078e0208 */
[----:B------:R3:W-:Y:S01]  /*91a40*/  @P3 STG.E desc[UR60][R10.64], R206 ;  /* 0x000000ce0a003986 */ /* 0x0007e2000c10193c */
[----:B------:R-:W-:Y:S02]  /*91a50*/  ISETP.LT.AND P3, PT, R157, UR4, !P2 ;  /* 0x000000049d007c0c */ /* 0x000fe4000d761270 */
[----:B------:R-:W-:Y:S01]  /*91a60*/  ISETP.LT.AND P2, PT, R158, UR4, !P2 ;  /* 0x000000049e007c0c */ /* 0x000fe2000d741270 */
[----:B---3--:R-:W-:-:S04]  /*91a70*/  IMAD.WIDE R10, R146, 0x4, R2 ;  /* 0x00000004920a7825 */ /* 0x008fc800078e0202 */
[C---:B------:R-:W-:Y:S01]  /*91a80*/  IMAD.WIDE R12, R146.reuse, 0x4, R4 ;  /* 0x00000004920c7825 */ /* 0x040fe200078e0204 */
[----:B------:R1:W-:Y:S04]  /*91a90*/  @P0 STG.E desc[UR60][R10.64], R235 ;  /* 0x000000eb0a000986 */ /* 0x0003e8000c10193c */
[----:B------:R2:W-:Y:S01]  /*91aa0*/  @P4 STG.E desc[UR60][R12.64], R231 ;  /* 0x000000e70c004986 */ /* 0x0005e2000c10193c */
[----:B-1----:R-:W-:-:S04]  /*91ab0*/  IMAD.WIDE R10, R146, 0x4, R6 ;  /* 0x00000004920a7825 */ /* 0x002fc800078e0206 */
[----:B--2---:R-:W-:Y:S02]  /*91ac0*/  IMAD.WIDE R12, R146, 0x4, R8 ;  /* 0x00000004920c7825 */ /* 0x004fe400078e0208 */
[----:B------:R-:W2:Y:S04]  /*91ad0*/  LDL.LU R146, [R1+0x13e8] ;  /* 0x0013e80001927983 */ /* 0x000ea80000300800 */
[----:B------:R1:W-:Y:S01]  /*91ae0*/  @P3 STG.E desc[UR60][R10.64], R227 ;  /* 0x000000e30a003986 */ /* 0x0003e2000c10193c */
[----:B----4-:R-:W-:-:S03]  /*91af0*/  IMAD.WIDE R14, R144, 0x4, R2 ;  /* 0x00000004900e7825 */ /* 0x010fc600078e0202 */
[----:B------:R3:W-:Y:S01]  /*91b00*/  @P2 STG.E desc[UR60][R12.64], R223 ;  /* 0x000000df0c002986 */ /* 0x0007e2000c10193c */
[----:B------:R-:W-:-:S04]  /*91b10*/  IMAD.WIDE R16, R144, 0x4, R4 ;  /* 0x0000000490107825 */ /* 0x000fc800078e0204 */
[----:B-1----:R-:W-:-:S04]  /*91b20*/  IMAD.WIDE R10, R144, 0x4, R6 ;  /* 0x00000004900a7825 */ /* 0x002fc800078e0206 */
[----:B---3--:R-:W-:Y:S02]  /*91b30*/  IMAD.WIDE R12, R144, 0x4, R8 ;  /* 0x00000004900c7825 */ /* 0x008fe400078e0208 */
[----:B------:R-:W3:Y:S02]  /*91b40*/  LDL.LU R144, [R1+0x13f0] ;  /* 0x0013f00001907983 */ /* 0x000ee40000300800 */
[C---:B------:R-:W-:Y:S02]  /*91b50*/  VIADD R18, R152.reuse, 0xd7 ;  /* 0x000000d798127836 */ /* 0x040fe40000000000 */
[----:B------:R-:W-:Y:S01]  /*91b60*/  VIADD R0, R152, 0xd8 ;  /* 0x000000d898007836 */ /* 0x000fe20000000000 */
[----:B------:R-:W4:Y:S02]  /*91b70*/  LDL.LU R145, [R1+0x13f4] ;  /* 0x0013f40001917983 */ /* 0x000f240000300800 */
[----:B------:R-:W-:-:S04]  /*91b80*/  ISETP.GE.AND P1, PT, R18, UR29, PT ;  /* 0x0000001d12007c0c */ /* 0x000fc8000bf26270 */
[----:B------:R-:W-:Y:S02]  /*91b90*/  ISETP.LT.AND P6, PT, R153, UR4, !P1 ;  /* 0x0000000499007c0c */ /* 0x000fe4000cfc1270 */
[----:B------:R-:W-:Y:S02]  /*91ba0*/  ISETP.LT.AND P5, PT, R155, UR4, !P1 ;  /* 0x000000049b007c0c */ /* 0x000fe4000cfa1270 */
[----:B------:R-:W-:Y:S02]  /*91bb0*/  ISETP.LT.AND P3, PT, R157, UR4, !P1 ;  /* 0x000000049d007c0c */ /* 0x000fe4000cf61270 */
[----:B------:R-:W-:Y:S02]  /*91bc0*/  ISETP.GE.AND P0, PT, R0, UR5, PT ;  /* 0x0000000500007c0c */ /* 0x000fe4000bf06270 */
[----:B------:R-:W-:Y:S01]  /*91bd0*/  ISETP.LT.AND P2, PT, R158, UR4, !P1 ;  /* 0x000000049e007c0c */ /* 0x000fe2000cf41270 */
[----:B------:R-:W-:Y:S01]  /*91be0*/  VIADD R0, R152, 0xd9 ;  /* 0x000000d998007836 */ /* 0x000fe20000000000 */
[----:B------:R-:W-:Y:S01]  /*91bf0*/  ISETP.LT.AND P4, PT, R153, UR4, !P0 ;  /* 0x0000000499007c0c */ /* 0x000fe2000c781270 */
[----:B------:R-:W-:-:S02]  /*91c00*/  ULDC UR5, c[0x0][0x22c] ;  /* 0x00008b0000057ab9 */ /* 0x000fc40000000800 */
[----:B------:R-:W-:Y:S01]  /*91c10*/  @P6 STG.E desc[UR60][R14.64], R219 ;  /* 0x000000db0e006986 */ /* 0x000fe2000c10193c */
[----:B------:R-:W-:-:S03]  /*91c20*/  ISETP.LT.AND P6, PT, R155, UR4, !P0 ;  /* 0x000000049b007c0c */ /* 0x000fc6000c7c1270 */
[----:B------:R-:W-:Y:S01]  /*91c30*/  @P5 STG.E desc[UR60][R16.64], R215 ;  /* 0x000000d710005986 */ /* 0x000fe2000c10193c */
[----:B------:R-:W-:-:S03]  /*91c40*/  ISETP.LT.AND P5, PT, R157, UR4, !P0 ;  /* 0x000000049d007c0c */ /* 0x000fc6000c7a1270 */
[----:B------:R1:W-:Y:S01]  /*91c50*/  @P3 STG.E desc[UR60][R10.64], R211 ;  /* 0x000000d30a003986 */ /* 0x0003e2000c10193c */
[----:B------:R-:W-:Y:S02]  /*91c60*/  ISETP.GE.AND P3, PT, R0, UR23, PT ;  /* 0x0000001700007c0c */ /* 0x000fe4000bf66270 */
[----:B------:R-:W-:Y:S01]  /*91c70*/  ISETP.LT.AND P0, PT, R158, UR4, !P0 ;  /* 0x000000049e007c0c */ /* 0x000fe2000c701270 */
[----:B------:R1:W-:Y:S02]  /*91c80*/  @P2 STG.E desc[UR60][R12.64], R207 ;  /* 0x000000cf0c002986 */ /* 0x0003e4000c10193c */
[----:B-1----:R-:W-:-:S04]  /*91c90*/  IMAD.WIDE R10, R147, 0x4, R2 ;  /* 0x00000004930a7825 */ /* 0x002fc800078e0202 */
[----:B------:R-:W-:Y:S01]  /*91ca0*/  IMAD.WIDE R14, R147, 0x4, R4 ;  /* 0x00000004930e7825 */ /* 0x000fe200078e0204 */
[----:B------:R-:W-:Y:S01]  /*91cb0*/  @P4 STG.E desc[UR60][R10.64], R200 ;  /* 0x000000c80a004986 */ /* 0x000fe2000c10193c */
[----:B------:R-:W-:Y:S02]  /*91cc0*/  ISETP.LT.AND P4, PT, R153, UR4, !P3 ;  /* 0x0000000499007c0c */ /* 0x000fe4000df81270 */
[----:B------:R-:W-:Y:S01]  /*91cd0*/  IMAD.WIDE R12, R147, 0x4, R6 ;  /* 0x00000004930c7825 */ /* 0x000fe200078e0206 */
[----:B------:R-:W-:Y:S01]  /*91ce0*/  @P6 STG.E desc[UR60][R14.64], R196 ;  /* 0x000000c40e006986 */ /* 0x000fe2000c10193c */
[----:B------:R-:W-:Y:S02]  /*91cf0*/  ISETP.LT.AND P6, PT, R157, UR4, !P3 ;  /* 0x000000049d007c0c */ /* 0x000fe4000dfc1270 */
[----:B------:R-:W-:Y:S01]  /*91d00*/  VIADD R0, R152, 0xda ;  /* 0x000000da98007836 */ /* 0x000fe20000000000 */
[----:B------:R1:W-:Y:S01]  /*91d10*/  @P5 STG.E desc[UR60][R12.64], R192 ;  /* 0x000000c00c005986 */ /* 0x0003e2000c10193c */
[----:B------:R-:W-:-:S02]  /*91d20*/  ISETP.LT.AND P5, PT, R155, UR4, !P3 ;  /* 0x000000049b007c0c */ /* 0x000fc4000dfa1270 */
[----:B------:R-:W-:Y:S02]  /*91d30*/  ISETP.LT.AND P3, PT, R158, UR4, !P3 ;  /* 0x000000049e007c0c */ /* 0x000fe4000df61270 */
[----:B------:R-:W-:Y:S01]  /*91d40*/  ISETP.GE.AND P2, PT, R0, UR5, PT ;  /* 0x0000000500007c0c */ /* 0x000fe2000bf46270 */
[----:B------:R-:W-:Y:S01]  /*91d50*/  ULDC UR5, c[0x0][0x22c] ;  /* 0x00008b0000057ab9 */ /* 0x000fe20000000800 */
[----:B-1----:R-:W-:-:S05]  /*91d60*/  IMAD.WIDE R12, R147, 0x4, R8 ;  /* 0x00000004930c7825 */ /* 0x002fca00078e0208 */
[----:B------:R1:W-:Y:S01]  /*91d70*/  @P0 STG.E desc[UR60][R12.64], R188 ;  /* 0x000000bc0c000986 */ /* 0x0003e2000c10193c */
[----:B--2---:R-:W-:-:S04]  /*91d80*/  IMAD.WIDE R10, R146, 0x4, R2 ;  /* 0x00000004920a7825 */ /* 0x004fc800078e0202 */
[C---:B-1----:R-:W-:Y:S01]  /*91d90*/  IMAD.WIDE R12, R146.reuse, 0x4, R4 ;  /* 0x00000004920c7825 */ /* 0x042fe200078e0204 */
[----:B------:R1:W-:Y:S01]  /*91da0*/  @P4 STG.E desc[UR60][R10.64], R184 ;  /* 0x000000b80a004986 */ /* 0x0003e2000c10193c */
[----:B------:R-:W-:Y:S02]  /*91db0*/  ISETP.LT.AND P4, PT, R153, UR4, !P2 ;  /* 0x0000000499007c0c */ /* 0x000fe4000d781270 */
[C---:B------:R-:W-:Y:S01]  /*91dc0*/  IMAD.WIDE R14, R146.reuse, 0x4, R6 ;  /* 0x00000004920e7825 */ /* 0x040fe200078e0206 */
[----:B------:R3:W-:Y:S03]  /*91dd0*/  @P5 STG.E desc[UR60][R12.64], R180 ;  /* 0x000000b40c005986 */ /* 0x0007e6000c10193c */
[----:B-1----:R-:W-:Y:S02]  /*91de0*/  IMAD.WIDE R10, R146, 0x4, R8 ;  /* 0x00000004920a7825 */ /* 0x002fe400078e0208 */
[----:B------:R-:W2:Y:S04]  /*91df0*/  LDL.LU R146, [R1+0x13ec] ;  /* 0x0013ec0001927983 */ /* 0x000ea80000300800 */
[----:B------:R-:W-:Y:S04]  /*91e00*/  @P6 STG.E desc[UR60][R14.64], R176 ;  /* 0x000000b00e006986 */ /* 0x000fe8000c10193c */
[----:B------:R1:W-:Y:S01]  /*91e10*/  @P3 STG.E desc[UR60][R10.64], R172 ;  /* 0x000000ac0a003986 */ /* 0x0003e2000c10193c */
[----:B---3--:R-:W-:-:S04]  /*91e20*/  IMAD.WIDE R12, R144, 0x4, R4 ;  /* 0x00000004900c7825 */ /* 0x008fc800078e0204 */
[----:B-1----:R-:W-:-:S04]  /*91e30*/  IMAD.WIDE R10, R144, 0x4, R2 ;  /* 0x00000004900a7825 */ /* 0x002fc800078e0202 */
[C---:B------:R-:W-:Y:S01]  /*91e40*/  IMAD.WIDE R14, R144.reuse, 0x4, R8 ;  /* 0x00000004900e7825 */ /* 0x040fe200078e0208 */
[----:B------:R1:W-:Y:S03]  /*91e50*/  @P4 STG.E desc[UR60][R10.64], R201 ;  /* 0x000000c90a004986 */ /* 0x0003e6000c10193c */
[----:B-1----:R-:W-:Y:S02]  /*91e60*/  IMAD.WIDE R10, R144, 0x4, R6 ;  /* 0x00000004900a7825 */ /* 0x002fe400078e0206 */
[----:B------:R-:W3:Y:S01]  /*91e70*/  LDL.LU R144, [R1+0x13e0] ;  /* 0x0013e00001907983 */ /* 0x000ee20000300800 */
[----:B------:R-:W-:Y:S02]  /*91e80*/  IADD3 R18, R152, 0xdb, RZ ;  /* 0x000000db98127810 */ /* 0x000fe40007ffe0ff */
[----:B------:R-:W-:Y:S02]  /*91e90*/  ISETP.LT.AND P5, PT, R155, UR4, !P2 ;  /* 0x000000049b007c0c */ /* 0x000fe4000d7a1270 */
[----:B------:R-:W-:-:S02]  /*91ea0*/  ISETP.LT.AND P3, PT, R157, UR4, !P2 ;  /* 0x000000049d007c0c */ /* 0x000fc4000d761270 */
[----:B------:R-:W-:Y:S02]  /*91eb0*/  ISETP.GE.AND P1, PT, R18, UR25, PT ;  /* 0x0000001912007c0c */ /* 0x000fe4000bf26270 */
[----:B------:R-:W-:Y:S02]  /*91ec0*/  ISETP.LT.AND P2, PT, R158, UR4, !P2 ;  /* 0x000000049e007c0c */ /* 0x000fe4000d741270 */
[----:B------:R-:W-:Y:S02]  /*91ed0*/  ISETP.LT.AND P6, PT, R153, UR4, !P1 ;  /* 0x0000000499007c0c */ /* 0x000fe4000cfc1270 */
[----:B------:R-:W-:Y:S02]  /*91ee0*/  IADD3 R0, R152, 0xdc, RZ ;  /* 0x000000dc98007810 */ /* 0x000fe40007ffe0ff */
[----:B------:R-:W-:Y:S01]  /*91ef0*/  ISETP.LT.AND P4, PT, R155, UR4, !P1 ;  /* 0x000000049b007c0c */ /* 0x000fe2000cf81270 */
[----:B------:R4:W-:Y:S01]  /*91f00*/  @P5 STG.E desc[UR60][R12.64], R197 ;  /* 0x000000c50c005986 */ /* 0x0009e2000c10193c */
[----:B------:R-:W-:-:S03]  /*91f10*/  ISETP.GE.AND P0, PT, R0, UR5, PT ;  /* 0x0000000500007c0c */ /* 0x000fc6000bf06270 */
[----:B------:R1:W-:Y:S01]  /*91f20*/  @P3 STG.E desc[UR60][R10.64], R193 ;  /* 0x000000c10a003986 */ /* 0x0003e2000c10193c */
[----:B------:R-:W-:Y:S01]  /*91f30*/  ISETP.LT.AND P3, PT, R157, UR4, !P1 ;  /* 0x000000049d007c0c */ /* 0x000fe2000cf61270 */
[----:B----4-:R-:W-:Y:S02]  /*91f40*/  IMAD.WIDE R12, R145, 0x4, R2 ;  /* 0x00000004910c7825 */ /* 0x010fe400078e0202 */
[----:B------:R-:W-:Y:S01]  /*91f50*/  @P2 STG.E desc[UR60][R14.64], R189 ;  /* 0x000000bd0e002986 */ /* 0x000fe2000c10193c */
[----:B------:R-:W-:Y:S01]  /*91f60*/  ISETP.LT.AND P2, PT, R158, UR4, !P1 ;  /* 0x000000049e007c0c */ /* 0x000fe2000cf41270 */
[----:B------:R-:W-:Y:S01]  /*91f70*/  ULDC UR5, c[0x0][0x22c] ;  /* 0x00008b0000057ab9 */ /* 0x000fe20000000800 */
[----:B------:R-:W-:Y:S01]  /*91f80*/  ISETP.LT.AND P5, PT, R153, UR4, !P0 ;  /* 0x0000000499007c0c */ /* 0x000fe2000c7a1270 */
[----:B------:R4:W-:Y:S01]  /*91f90*/  @P6 STG.E desc[UR60][R12.64], R185 ;  /* 0x000000b90c006986 */ /* 0x0009e2000c10193c */
[----:B-1----:R-:W-:Y:S01]  /*91fa0*/  IMAD.WIDE R10, R145, 0x4, R4 ;  /* 0x00000004910a7825 */ /* 0x002fe200078e0204 */
[----:B------:R-:W-:-:S03]  /*91fb0*/  ISETP.LT.AND P6, PT, R155, UR4, !P0 ;  /* 0x000000049b007c0c */ /* 0x000fc6000c7c1270 */
[----:B------:R-:W-:Y:S01]  /*91fc0*/  VIADD R0, R152, 0xdd ;  /* 0x000000dd98007836 */ /* 0x000fe20000000000 */
[----:B------:R1:W-:Y:S01]  /*91fd0*/  @P4 STG.E desc[UR60][R10.64], R181 ;  /* 0x000000b50a004986 */ /* 0x0003e2000c10193c */
[----:B----4-:R-:W-:-:S03]  /*91fe0*/  IMAD.WIDE R12, R145, 0x4, R6 ;  /* 0x00000004910c7825 */ /* 0x010fc600078e0206 */
[----:B------:R-:W-:Y:S02]  /*91ff0*/  ISETP.GE.AND P4, PT, R0, UR19, PT ;  /* 0x0000001300007c0c */ /* 0x000fe4000bf86270 */
[----:B------:R2:W-:Y:S01]  /*92000*/  @P3 STG.E desc[UR60][R12.64], R177 ;  /* 0x000000b10c003986 */ /* 0x0005e2000c10193c */
[----:B-1----:R-:W-:Y:S01]  /*92010*/  IMAD.WIDE R10, R145, 0x4, R8 ;  /* 0x00000004910a7825 */ /* 0x002fe200078e0208 */
[----:B------:R-:W-:Y:S02]  /*92020*/  ISETP.LT.AND P3, PT, R157, UR4, !P0 ;  /* 0x000000049d007c0c */ /* 0x000fe4000c761270 */
[----:B------:R-:W4:Y:S01]  /*92030*/  LDL.LU R145, [R1+0x13d8] ;  /* 0x0013d80001917983 */ /* 0x000f220000300800 */
[----:B------:R-:W-:-:S03]  /*92040*/  ISETP.LT.AND P0, PT, R158, UR4, !P0 ;  /* 0x000000049e007c0c */ /* 0x000fc6000c701270 */
[----:B------:R1:W-:Y:S01]  /*92050*/  @P2 STG.E desc[UR60][R10.64], R173 ;  /* 0x000000ad0a002986 */ /* 0x0003e2000c10193c */
[----:B--2---:R-:W-:-:S04]  /*92060*/  IMAD.WIDE R12, R146, 0x4, R2 ;  /* 0x00000004920c7825 */ /* 0x004fc800078e0202 */
[----:B------:R-:W-:Y:S01]  /*92070*/  IMAD.WIDE R14, R146, 0x4, R4 ;  /* 0x00000004920e7825 */ /* 0x000fe200078e0204 */
[----:B------:R-:W-:Y:S01]  /*92080*/  @P5 STG.E desc[UR60][R12.64], R202 ;  /* 0x000000ca0c005986 */ /* 0x000fe2000c10193c */
[----:B------:R-:W-:-:S03]  /*92090*/  ISETP.LT.AND P5, PT, R153, UR4, !P4 ;  /* 0x0000000499007c0c */ /* 0x000fc6000e7a1270 */
[----:B------:R2:W-:Y:S01]  /*920a0*/  @P6 STG.E desc[UR60][R14.64], R198 ;  /* 0x000000c60e006986 */ /* 0x0005e2000c10193c */
[----:B------:R-:W-:Y:S01]  /*920b0*/  ISETP.LT.AND P6, PT, R155, UR4, !P4 ;  /* 0x000000049b007c0c */ /* 0x000fe2000e7c1270 */
[----:B-1----:R-:W-:-:S05]  /*920c0*/  IMAD.WIDE R10, R146, 0x4, R6 ;  /* 0x00000004920a7825 */ /* 0x002fca00078e0206 */
[----:B------:R1:W-:Y:S01]  /*920d0*/  @P3 STG.E desc[UR60][R10.64], R194 ;  /* 0x000000c20a003986 */ /* 0x0003e2000c10193c */
[----:B--2---:R-:W-:-:S03]  /*920e0*/  IMAD.WIDE R14, R146, 0x4, R8 ;  /* 0x00000004920e7825 */ /* 0x004fc600078e0208 */
[----:B------:R-:W2:Y:S04]  /*920f0*/  LDL.LU R146, [R1+0x13d4] ;  /* 0x0013d40001927983 */ /* 0x000ea80000300800 */
[----:B------:R-:W-:Y:S01]  /*92100*/  @P0 STG.E desc[UR60][R14.64], R190 ;  /* 0x000000be0e000986 */ /* 0x000fe2000c10193c */
[----:B---3--:R-:W-:-:S04]  /*92110*/  IMAD.WIDE R12, R144, 0x4, R2 ;  /* 0x00000004900c7825 */ /* 0x008fc800078e0202 */
[C---:B-1----:R-:W-:Y:S01]  /*92120*/  IMAD.WIDE R10, R144.reuse, 0x4, R4 ;  /* 0x00000004900a7825 */ /* 0x042fe200078e0204 */
[----:B------:R1:W-:Y:S04]  /*92130*/  @P5 STG.E desc[UR60][R12.64], R186 ;  /* 0x000000ba0c005986 */ /* 0x0003e8000c10193c */
[----:B------:R3:W-:Y:S01]  /*92140*/  @P6 STG.E desc[UR60][R10.64], R182 ;  /* 0x000000b60a006986 */ /* 0x0007e2000c10193c */
[----:B-1----:R-:W-:-:S04]  /*92150*/  IMAD.WIDE R12, R144, 0x4, R8 ;  /* 0x00000004900c7825 */ /* 0x002fc800078e0208 */
[----:B---3--:R-:W-:Y:S02]  /*92160*/  IMAD.WIDE R10, R144, 0x4, R6 ;  /* 0x00000004900a7825 */ /* 0x008fe400078e0206 */
[----:B------:R-:W3:Y:S01]  /*92170*/  LDL.LU R144, [R1+0x13d0] ;  /* 0x0013d00001907983 */ /* 0x000ee20000300800 */
[C---:B------:R-:W-:Y:S02]  /*92180*/  IADD3 R0, R152.reuse, 0xde, RZ ;  /* 0x000000de98007810 */ /* 0x040fe40007ffe0ff */
[----:B------:R-:W-:Y:S01]  /*92190*/  ISETP.LT.AND P0, PT, R157, UR4, !P4 ;  /* 0x000000049d007c0c */ /* 0x000fe2000e701270 */
[----:B------:R-:W-:Y:S01]  /*921a0*/  VIADD R16, R152, 0xdf ;  /* 0x000000df98107836 */ /* 0x000fe20000000000 */
[----:B------:R-:W-:Y:S01]  /*921b0*/  ISETP.GE.AND P2, PT, R0, UR5, PT ;  /* 0x0000000500007c0c */ /* 0x000fe2000bf46270 */
[----:B------:R-:W3:Y:S01]  /*921c0*/  LDL.LU R147, [R1+0x13cc] ;  /* 0x0013cc0001937983 */ /* 0x000ee20000300800 */
[----:B------:R-:W-:Y:S02]  /*921d0*/  ISETP.LT.AND P4, PT, R158, UR4, !P4 ;  /* 0x000000049e007c0c */ /* 0x000fe4000e781270 */
[----:B------:R-:W-:-:S07]  /*921e0*/  ISETP.GE.AND P1, PT, R16, UR21, PT ;  /* 0x0000001510007c0c */ /* 0x000fce000bf26270 */
[----:B------:R1:W-:Y:S01]  /*921f0*/  @P0 STG.E desc[UR60][R10.64], R178 ;  /* 0x000000b20a000986 */ /* 0x0003e2000c10193c */
[----:B------:R-:W-:Y:S01]  /*92200*/  ISETP.LT.AND P6, PT, R153, UR4, !P2 ;  /* 0x0000000499007c0c */ /* 0x000fe2000d7c1270 */
[----:B----4-:R-:W-:Y:S01]  /*92210*/  IMAD.WIDE R14, R145, 0x4, R2 ;  /* 0x00000004910e7825 */ /* 0x010fe200078e0202 */
[----:B------:R-:W-:Y:S01]  /*92220*/  ISETP.LT.AND P3, PT, R155, UR4, !P2 ;  /* 0x000000049b007c0c */ /* 0x000fe2000d761270 */
[----:B------:R4:W-:Y:S01]  /*92230*/  @P4 STG.E desc[UR60][R12.64], R174 ;  /* 0x000000ae0c004986 */ /* 0x0009e2000c10193c */
[----:B------:R-:W-:Y:S01]  /*92240*/  ISETP.LT.AND P5, PT, R157, UR4, !P2 ;  /* 0x000000049d007c0c */ /* 0x000fe2000d7a1270 */
[----:B--2---:R-:W-:Y:S01]  /*92250*/  IMAD.WIDE R18, R146, 0x4, R4 ;  /* 0x0000000492127825 */ /* 0x004fe200078e0204 */
[----:B------:R-:W-:-:S07]  /*92260*/  ISETP.LT.AND P2, PT, R158, UR4, !P2 ;  /* 0x000000049e007c0c */ /* 0x000fce000d741270 */
[----:B------:R2:W-:Y:S01]  /*92270*/  @P6 STG.E desc[UR60][R14.64], R203 ;  /* 0x000000cb0e006986 */ /* 0x0005e2000c10193c */
[----:B------:R-:W-:Y:S01]  /*92280*/  ISETP.LT.AND P4, PT, R153, UR4, !P1 ;  /* 0x0000000499007c0c */ /* 0x000fe2000cf81270 */
[----:B------:R-:W-:Y:S01]  /*92290*/  IMAD.WIDE R20, R146, 0x4, R6 ;  /* 0x0000000492147825 */ /* 0x000fe200078e0206 */
[----:B------:R-:W-:Y:S01]  /*922a0*/  ISETP.LT.AND P6, PT, R155, UR4, !P1 ;  /* 0x000000049b007c0c */ /* 0x000fe2000cfc1270 */
[----:B------:R-:W-:Y:S02]  /*922b0*/  ULDC UR5, c[0x0][0x22c] ;  /* 0x00008b0000057ab9 */ /* 0x000fe40000000800 */
[----:B-1----:R-:W-:-:S04]  /*922c0*/  IMAD.WIDE R10, R145, 0x4, R4 ;  /* 0x00000004910a7825 */ /* 0x002fc800078e0204 */
[C---:B----4-:R-:W-:Y:S01]  /*922d0*/  IMAD.WIDE R12, R145.reuse, 0x4, R6 ;  /* 0x00000004910c7825 */ /* 0x050fe200078e0206 */
[----:B------:R-:W-:Y:S03]  /*922e0*/  @P3 STG.E desc[UR60][R10.64], R199 ;  /* 0x000000c70a003986 */ /* 0x000fe6000c10193c */
[----:B--2---:R-:W-:Y:S02]  /*922f0*/  IMAD.WIDE R14, R145, 0x4, R8 ;  /* 0x00000004910e7825 */ /* 0x004fe400078e0208 */
[----:B------:R-:W2:Y:S02]  /*92300*/  LDL.LU R145, [R1+0x13c8] ;  /* 0x0013c80001917983 */ /* 0x000ea40000300800 */
[--C-:B------:R-:W-:Y:S02]  /*92310*/  IMAD.WIDE R16, R146, 0x4, R2.reuse ;  /* 0x0000000492107825 */ /* 0x100fe400078e0202 */
[----:B------:R3:W-:Y:S04]  /*92320*/  @P5 STG.E desc[UR60][R12.64], R195 ;  /* 0x000000c30c005986 */ /* 0x0007e8000c10193c */
[----:B------:R1:W-:Y:S04]  /*92330*/  @P2 STG.E desc[UR60][R14.64], R191 ;  /* 0x000000bf0e002986 */ /* 0x0003e8000c10193c */
[----:B------:R4:W-:Y:S04]  /*92340*/  @P4 STG.E desc[UR60][R16.64], R187 ;  /* 0x000000bb10004986 */ /* 0x0009e8000c10193c */
[----:B------:R4:W-:Y:S01]  /*92350*/  @P6 STG.E desc[UR60][R18.64], R183 ;  /* 0x000000b712006986 */ /* 0x0009e2000c10193c */
[----:B---3--:R-:W-:-:S04]  /*92360*/  IMAD.WIDE R12, R144, 0x4, R2 ;  /* 0x00000004900c7825 */ /* 0x008fc800078e0202 */
[----:B-1----:R-:W-:-:S04]  /*92370*/  IMAD.WIDE R14, R144, 0x4, R4 ;  /* 0x00000004900e7825 */ /* 0x002fc800078e0204 */
[----:B----4-:R-:W-:-:S04]  /*92380*/  IMAD.WIDE R16, R144, 0x4, R6 ;  /* 0x0000000490107825 */ /* 0x010fc800078e0206 */
[--C-:B------:R-:W-:Y:S02]  /*92390*/  IMAD.WIDE R18, R144, 0x4, R8.reuse ;  /* 0x0000000490127825 */ /* 0x100fe400078e0208 */
[----:B------:R-:W3:Y:S02]  /*923a0*/  LDL.LU R144, [R1+0x13c4] ;  /* 0x0013c40001907983 */ /* 0x000ee40000300800 */
[----:B------:R-:W-:Y:S02]  /*923b0*/  IMAD.WIDE R10, R146, 0x4, R8 ;  /* 0x00000004920a7825 */ /* 0x000fe400078e0208 */
[----:B------:R-:W4:Y:S02]  /*923c0*/  LDL.LU R146, [R1+0x13bc] ;  /* 0x0013bc0001927983 */ /* 0x000f240000300800 */
[----:B------:R-:W-:Y:S01]  /*923d0*/  VIADD R0, R152, 0xe0 ;  /* 0x000000e098007836 */ /* 0x000fe20000000000 */
[----:B------:R-:W-:-:S04]  /*923e0*/  ISETP.LT.AND P3, PT, R157, UR4, !P1 ;  /* 0x000000049d007c0c */ /* 0x000fc8000cf61270 */
[----:B------:R-:W-:Y:S02]  /*923f0*/  ISETP.GE.AND P0, PT, R0, UR5, PT ;  /* 0x0000000500007c0c */ /* 0x000fe4000bf06270 */
[----:B------:R-:W-:Y:S01]  /*92400*/  ISETP.LT.AND P1, PT, R158, UR4, !P1 ;  /* 0x000000049e007c0c */ /* 0x000fe2000cf21270 */
[----:B------:R-:W-:Y:S01]  /*92410*/  VIADD R0, R152, 0xe4 ;  /* 0x000000e498007836 */ /* 0x000fe20000000000 */
[----:B------:R-:W-:Y:S01]  /*92420*/  ISETP.LT.AND P5, PT, R153, UR4, !P0 ;  /* 0x0000000499007c0c */ /* 0x000fe2000c7a1270 */
[----:B------:R-:W-:Y:S01]  /*92430*/  ULDC UR5, c[0x0][0x22c] ;  /* 0x00008b0000057ab9 */ /* 0x000fe20000000800 */
[----:B------:R-:W-:Y:S02]  /*92440*/  ISETP.LT.AND P4, PT, R155, UR4, !P0 ;  /* 0x000000049b007c0c */ /* 0x000fe4000c781270 */
[----:B------:R-:W-:Y:S02]  /*92450*/  ISETP.GE.AND P2, PT, R0, UR17, PT ;  /* 0x0000001100007c0c */ /* 0x000fe4000bf46270 */
[----:B------:R-:W-:Y:S01]  /*92460*/  IADD3 R0, R152, 0xe1, RZ ;  /* 0x000000e198007810 */ /* 0x000fe20007ffe0ff */
[----:B------:R-:W-:Y:S01]  /*92470*/  @P3 STG.E desc[UR60][R20.64], R179 ;  /* 0x000000b314003986 */ /* 0x000fe2000c10193c */
[----:B------:R-:W-:-:S02]  /*92480*/  ISETP.LT.AND P6, PT, R157, UR4, !P0 ;  /* 0x000000049d007c0c */ /* 0x000fc4000c7c1270 */
[----:B------:R-:W-:Y:S01]  /*92490*/  ISETP.GE.AND P3, PT, R0, UR15, PT ;  /* 0x0000000f00007c0c */ /* 0x000fe2000bf66270 */
[----:B------:R1:W-:Y:S01]  /*924a0*/  @P1 STG.E desc[UR60][R10.64], R175 ;  /* 0x000000af0a001986 */ /* 0x0003e2000c10193c */
[----:B------:R-:W-:-:S03]  /*924b0*/  ISETP.LT.AND P0, PT, R158, UR4, !P0 ;  /* 0x000000049e007c0c */ /* 0x000fc6000c701270 */
[----:B------:R1:W-:Y:S01]  /*924c0*/  @P5 STG.E desc[UR60][R12.64], R168 ;  /* 0x000000a80c005986 */ /* 0x0003e2000c10193c */
[----:B------:R-:W-:-:S03]  /*924d0*/  ISETP.LT.AND P5, PT, R155, UR4, !P3 ;  /* 0x000000049b007c0c */ /* 0x000fc6000dfa1270 */
[----:B------:R1:W-:Y:S01]  /*924e0*/  @P4 STG.E desc[UR60][R14.64], R164 ;  /* 0x000000a40e004986 */ /* 0x0003e2000c10193c */
[----:B------:R-:W-:Y:S02]  /*924f0*/  ISETP.LT.AND P4, PT, R153, UR4, !P3 ;  /* 0x0000000499007c0c */ /* 0x000fe4000df81270 */
[----:B------:R-:W-:Y:S01]  /*92500*/  ISETP.LT.AND P1, PT, R157, UR4, !P3 ;  /* 0x000000049d007c0c */ /* 0x000fe2000df21270 */
[----:B------:R-:W-:Y:S02]  /*92510*/  VIADD R0, R152, 0xe2 ;  /* 0x000000e298007836 */ /* 0x000fe40000000000 */
[C---:B-1----:R-:W-:Y:S01]  /*92520*/  IMAD.WIDE R10, R147.reuse, 0x4, R2 ;  /* 0x00000004930a7825 */ /* 0x042fe200078e0202 */
[----:B------:R1:W-:Y:S03]  /*92530*/  @P6 STG.E desc[UR60][R16.64], R160 ;  /* 0x000000a010006986 */ /* 0x0003e6000c10193c */
[C---:B------:R-:W-:Y:S01]  /*92540*/  IMAD.WIDE R12, R147.reuse, 0x4, R4 ;  /* 0x00000004930c7825 */ /* 0x040fe200078e0204 */
[----:B------:R-:W-:Y:S01]  /*92550*/  ISETP.GE.AND P6, PT, R0, UR5, PT ;  /* 0x0000000500007c0c */ /* 0x000fe2000bfc6270 */
[----:B------:R2:W-:Y:S02]  /*92560*/  @P0 STG.E desc[UR60][R18.64], R132 ;  /* 0x0000008412000986 */ /* 0x0005e4000c10193c */
[----:B------:R-:W-:Y:S01]  /*92570*/  IMAD.WIDE R14, R147, 0x4, R6 ;  /* 0x00000004930e7825 */ /* 0x000fe200078e0206 */
[----:B------:R-:W-:Y:S01]  /*92580*/  ISETP.LT.AND P3, PT, R158, UR4, !P3 ;  /* 0x000000049e007c0c */ /* 0x000fe2000df61270 */
[----:B------:R2:W-:Y:S01]  /*92590*/  @P4 STG.E desc[UR60][R10.64], R124 ;  /* 0x0000007c0a004986 */ /* 0x0005e2000c10193c */
[----:B------:R-:W-:Y:S01]  /*925a0*/  ISETP.LT.AND P0, PT, R153, UR4, !P6 ;  /* 0x0000000499007c0c */ /* 0x000fe2000f701270 */
[----:B-1----:R-:W-:-:S02]  /*925b0*/  IMAD.WIDE R16, R147, 0x4, R8 ;  /* 0x0000000493107825 */ /* 0x002fc400078e0208 */
[----:B------:R1:W-:Y:S01]  /*925c0*/  @P5 STG.E desc[UR60][R12.64], R28 ;  /* 0x0000001c0c005986 */ /* 0x0003e2000c10193c */
[----:B------:R-:W-:Y:S01]  /*925d0*/  ISETP.LT.AND P4, PT, R157, UR4, !P6 ;  /* 0x000000049d007c0c */ /* 0x000fe2000f781270 */
[----:B------:R-:W-:Y:S02]  /*925e0*/  ULDC UR5, c[0x0][0x22c] ;  /* 0x00008b0000057ab9 */ /* 0x000fe40000000800 */
[----:B------:R1:W-:Y:S01]  /*925f0*/  @P1 STG.E desc[UR60][R14.64], R48 ;  /* 0x000000300e001986 */ /* 0x0003e2000c10193c */
[----:B------:R-:W-:Y:S01]  /*92600*/  ISETP.LT.AND P1, PT, R155, UR4, !P6 ;  /* 0x000000049b007c0c */ /* 0x000fe2000f721270 */
[----:B------:R-:W-:Y:S02]  /*92610*/  VIADD R0, R152, 0xe3 ;  /* 0x000000e398007836 */ /* 0x000fe40000000000 */
[----:B------:R3:W-:Y:S03]  /*92620*/  @P3 STG.E desc[UR60][R16.64], R44 ;  /* 0x0000002c10003986 */ /* 0x0007e6000c10193c */
[----:B------:R-:W-:Y:S01]  /*92630*/  ISETP.GE.AND P5, PT, R0, UR5, PT ;  /* 0x0000000500007c0c */ /* 0x000fe2000bfa6270 */
[----:B------:R-:W-:Y:S01]  /*92640*/  ULDC UR5, c[0x0][0x22c] ;  /* 0x00008b0000057ab9 */ /* 0x000fe20000000800 */
[----:B------:R-:W-:-:S02]  /*92650*/  ISETP.LT.AND P6, PT, R158, UR4, !P6 ;  /* 0x000000049e007c0c */ /* 0x000fc4000f7c1270 */
[----:B------:R-:W-:Y:S01]  /*92660*/  ISETP.LT.AND P3, PT, R153, UR4, !P5 ;  /* 0x0000000499007c0c */ /* 0x000fe2000ef61270 */
[----:B--2---:R-:W-:-:S04]  /*92670*/  IMAD.WIDE R18, R145, 0x4, R2 ;  /* 0x0000000491127825 */ /* 0x004fc800078e0202 */
[----:B------:R-:W-:-:S04]  /*92680*/  IMAD.WIDE R10, R145, 0x4, R4 ;  /* 0x00000004910a7825 */ /* 0x000fc800078e0204 */
[----:B-1----:R-:W-:-:S04]  /*92690*/  IMAD.WIDE R12, R145, 0x4, R6 ;  /* 0x00000004910c7825 */ /* 0x002fc800078e0206 */
[----:B------:R-:W-:Y:S02]  /*926a0*/  IMAD.WIDE R14, R145, 0x4, R8 ;  /* 0x00000004910e7825 */ /* 0x000fe400078e0208 */
[----:B------:R-:W2:Y:S04]  /*926b0*/  LDL.LU R145, [R1+0x13b0] ;  /* 0x0013b00001917983 */ /* 0x000ea80000300800 */
[----:B------:R1:W-:Y:S04]  /*926c0*/  @P0 STG.E desc[UR60][R18.64], R169 ;  /* 0x000000a912000986 */ /* 0x0003e8000c10193c */
[----:B------:R1:W-:Y:S04]  /*926d0*/  @P1 STG.E desc[UR60][R10.64], R165 ;  /* 0x000000a50a001986 */ /* 0x0003e8000c10193c */
[----:B------:R4:W-:Y:S01]  /*926e0*/  @P4 STG.E desc[UR60][R12.64], R161 ;  /* 0x000000a10c004986 */ /* 0x0009e2000c10193c */
[----:B------:R-:W-:Y:S01]  /*926f0*/  ISETP.LT.AND P1, PT, R155, UR4, !P5 ;  /* 0x000000049b007c0c */ /* 0x000fe2000ef21270 */
[----:B---3--:R-:W-:-:S04]  /*92700*/  IMAD.WIDE R16, R144, 0x4, R2 ;  /* 0x0000000490107825 */ /* 0x008fc800078e0202 */
[----:B-1----:R-:W-:-:S04]  /*92710*/  IMAD.WIDE R18, R144, 0x4, R4 ;  /* 0x0000000490127825 */ /* 0x002fc800078e0204 */
[----:B------:R-:W-:-:S04]  /*92720*/  IMAD.WIDE R10, R144, 0x4, R6 ;  /* 0x00000004900a7825 */ /* 0x000fc800078e0206 */
[----:B----4-:R-:W-:Y:S02]  /*92730*/  IMAD.WIDE R12, R144, 0x4, R8 ;  /* 0x00000004900c7825 */ /* 0x010fe400078e0208 */
[----:B------:R-:W3:Y:S01]  /*92740*/  LDL.LU R144, [R1+0x13a8] ;  /* 0x0013a80001907983 */ /* 0x000ee20000300800 */
[----:B------:R-:W-:-:S03]  /*92750*/  ISETP.LT.AND P4, PT, R157, UR4, !P5 ;  /* 0x000000049d007c0c */ /* 0x000fc6000ef81270 */
[----:B------:R1:W-:Y:S04]  /*92760*/  @P6 STG.E desc[UR60][R14.64], R133 ;  /* 0x000000850e006986 */ /* 0x0003e8000c10193c */
[----:B------:R4:W-:Y:S04]  /*92770*/  @P3 STG.E desc[UR60][R16.64], R125 ;  /* 0x0000007d10003986 */ /* 0x0009e8000c10193c */
[----:B------:R4:W-:Y:S04]  /*92780*/  @P1 STG.E desc[UR60][R18.64], R29 ;  /* 0x0000001d12001986 */ /* 0x0009e8000c10193c */
[----:B------:R4:W-:Y:S01]  /*92790*/  @P4 STG.E desc[UR60][R10.64], R49 ;  /* 0x000000310a004986 */ /* 0x0009e2000c10193c */
[----:B-1----:R-:W-:-:S04]  /*927a0*/  IMAD.WIDE R14, R146, 0x4, R2 ;  /* 0x00000004920e7825 */ /* 0x002fc800078e0202 */
[----:B----4-:R-:W-:-:S04]  /*927b0*/  IMAD.WIDE R16, R146, 0x4, R4 ;  /* 0x0000000492107825 */ /* 0x010fc800078e0204 */
[----:B------:R-:W-:-:S04]  /*927c0*/  IMAD.WIDE R18, R146, 0x4, R6 ;  /* 0x0000000492127825 */ /* 0x000fc800078e0206 */
[----:B------:R-:W-:Y:S02]  /*927d0*/  IMAD.WIDE R10, R146, 0x4, R8 ;  /* 0x00000004920a7825 */ /* 0x000fe400078e0208 */
[----:B------:R-:W4:Y:S01]  /*927e0*/  LDL.LU R146, [R1+0x13a4] ;  /* 0x0013a40001927983 */ /* 0x000f220000300800 */
[----:B------:R-:W-:Y:S02]  /*927f0*/  ISETP.LT.AND P5, PT, R158, UR4, !P5 ;  /* 0x000000049e007c0c */ /* 0x000fe4000efa1270 */
[----:B------:R-:W-:Y:S01]  /*92800*/  ISETP.LT.AND P6, PT, R153, UR4, !P2 ;  /* 0x0000000499007c0c */ /* 0x000fe2000d7c1270 */
[----:B------:R-:W4:Y:S01]  /*92810*/  LDL.LU R147, [R1+0x13a0] ;  /* 0x0013a00001937983 */ /* 0x000f220000300800 */
[----:B------:R-:W-:Y:S02]  /*92820*/  ISETP.LT.AND P3, PT, R155, UR4, !P2 ;  /* 0x000000049b007c0c */ /* 0x000fe4000d761270 */
[----:B------:R-:W-:Y:S02]  /*92830*/  IADD3 R0, R152, 0xe5, RZ ;  /* 0x000000e598007810 */ /* 0x000fe40007ffe0ff */
[----:B------:R-:W-:-:S02]  /*92840*/  ISETP.LT.AND P4, PT, R157, UR4, !P2 ;  /* 0x000000049d007c0c */ /* 0x000fc4000d781270 */
[----:B------:R-:W-:Y:S02]  /*92850*/  ISETP.GE.AND P0, PT, R0, UR5, PT ;  /* 0x0000000500007c0c */ /* 0x000fe4000bf06270 */
[----:B------:R-:W-:Y:S01]  /*92860*/  ISETP.LT.AND P2, PT, R158, UR4, !P2 ;  /* 0x000000049e007c0c */ /* 0x000fe2000d741270 */
[----:B------:R2:W-:Y:S01]  /*92870*/  @P5 STG.E desc[UR60][R12.64], R45 ;  /* 0x0000002d0c005986 */ /* 0x0005e2000c10193c */
[----:B------:R-:W-:Y:S01]  /*92880*/  ISETP.LT.AND P5, PT, R155, UR4, !P0 ;  /* 0x000000049b007c0c */ /* 0x000fe2000c7a1270 */
[----:B------:R-:W-:Y:S01]  /*92890*/  VIADD R0, R152, 0xe6 ;  /* 0x000000e698007836 */ /* 0x000fe20000000000 */
[----:B------:R-:W-:Y:S01]  /*928a0*/  ULDC UR5, c[0x0][0x22c] ;  /* 0x00008b0000057ab9 */ /* 0x000fe20000000800 */
[----:B------:R1:W-:Y:S01]  /*928b0*/  @P6 STG.E desc[UR60][R14.64], R170 ;  /* 0x000000aa0e006986 */ /* 0x0003e2000c10193c */
[----:B------:R-:W-:-:S03]  /*928c0*/  ISETP.LT.AND P6, PT, R153, UR4, !P0 ;  /* 0x0000000499007c0c */ /* 0x000fc6000c7c1270 */
[----:B------:R1:W-:Y:S01]  /*928d0*/  @P3 STG.E desc[UR60][R16.64], R166 ;  /* 0x000000a610003986 */ /* 0x0003e2000c10193c */
[----:B------:R-:W-:-:S03]  /*928e0*/  ISETP.LT.AND P3, PT, R157, UR4, !P0 ;  /* 0x000000049d007c0c */ /* 0x000fc6000c761270 */
[----:B------:R1:W-:Y:S04]  /*928f0*/  @P4 STG.E desc[UR60][R18.64], R162 ;  /* 0x000000a212004986 */ /* 0x0003e8000c10193c */
[----:B------:R3:W-:Y:S01]  /*92900*/  @P2 STG.E desc[UR60][R10.64], R134 ;  /* 0x000000860a002986 */ /* 0x0007e2000c10193c */
[----:B------:R-:W-:Y:S02]  /*92910*/  ISETP.GE.AND P1, PT, R0, UR5, PT ;  /* 0x0000000500007c0c */ /* 0x000fe4000bf26270 */
[----:B------:R-:W-:Y:S02]  /*92920*/  ISETP.LT.AND P0, PT, R158, UR4, !P0 ;  /* 0x000000049e007c0c */ /* 0x000fe4000c701270 */
[----:B------:R-:W-:Y:S01]  /*92930*/  IADD3 R20, R152, 0xea, RZ ;  /* 0x000000ea98147810 */ /* 0x000fe20007ffe0ff */
[----:B--2---:R-:W-:Y:S01]  /*92940*/  IMAD.WIDE R12, R145, 0x4, R2 ;  /* 0x00000004910c7825 */ /* 0x004fe200078e0202 */
[----:B------:R-:W-:-:S03]  /*92950*/  ULDC UR5, c[0x0][0x22c] ;  /* 0x00008b0000057ab9 */ /* 0x000fc60000000800 */
[C---:B-1----:R-:W-:Y:S01]  /*92960*/  IMAD.WIDE R14, R145.reuse, 0x4, R4 ;  /* 0x00000004910e7825 */ /* 0x042fe200078e0204 */
[----:B------:R1:W-:Y:S03]  /*92970*/  @P6 STG.E desc[UR60][R12.64], R126 ;  /* 0x0000007e0c006986 */ /* 0x0003e6000c10193c */
[----:B------:R-:W-:Y:S01]  /*92980*/  IMAD.WIDE R16, R145, 0x4, R6 ;  /* 0x0000000491107825 */ /* 0x000fe200078e0206 */
[----:B------:R2:W-:Y:S04]  /*92990*/  @P5 STG.E desc[UR60][R14.64], R30 ;  /* 0x0000001e0e005986 */ /* 0x0005e8000c10193c */
[----:B------:R2:W-:Y:S01]  /*929a0*/  @P3 STG.E desc[UR60][R16.64], R50 ;  /* 0x0000003210003986 */ /* 0x0005e2000c10193c */
[----:B------:R-:W-:-:S02]  /*929b0*/  ISETP.LT.AND P4, PT, R153, UR4, !P1 ;  /* 0x0000000499007c0c */ /* 0x000fc4000cf81270 */
[----:B------:R-:W-:Y:S01]  /*929c0*/  ISETP.LT.AND P6, PT, R155, UR4, !P1 ;  /* 0x000000049b007c0c */ /* 0x000fe2000cfc1270 */
[----:B------:R-:W-:-:S04]  /*929d0*/  IMAD.WIDE R18, R145, 0x4, R8 ;  /* 0x0000000491127825 */ /* 0x000fc800078e0208 */
[----:B---3--:R-:W-:-:S04]  /*929e0*/  IMAD.WIDE R10, R144, 0x4, R2 ;  /* 0x00000004900a7825 */ /* 0x008fc800078e0202 */
[----:B-1----:R-:W-:-:S04]  /*929f0*/  IMAD.WIDE R12, R144, 0x4, R4 ;  /* 0x00000004900c7825 */ /* 0x002fc800078e0204 */
[----:B--2---:R-:W-:-:S04]  /*92a00*/  IMAD.WIDE R14, R144, 0x4, R6 ;  /* 0x00000004900e7825 */ /* 0x004fc800078e0206 */
[----:B------:R-:W-:Y:S02]  /*92a10*/  IMAD.WIDE R16, R144, 0x4, R8 ;  /* 0x0000000490107825 */ /* 0x000fe400078e0208 */
[----:B------:R-:W2:Y:S04]  /*92a20*/  LDL.LU R144, [R1+0x139c] ;  /* 0x00139c0001907983 */ /* 0x000ea80000300800 */
[----:B------:R-:W3:Y:S01]  /*92a30*/  LDL.LU R145, [R1+0x1398] ;  /* 0x0013980001917983 */ /* 0x000ee20000300800 */
[----:B------:R-:W-:-:S03]  /*92a40*/  ISETP.GE.AND P2, PT, R20, UR13, PT ;  /* 0x0000000d14007c0c */ /* 0x000fc6000bf46270 */
[----:B------:R1:W-:Y:S04]  /*92a50*/  @P0 STG.E desc[UR60][R18.64], R46 ;  /* 0x0000002e12000986 */ /* 0x0003e8000c10193c */
[----:B------:R1:W-:Y:S04]  /*92a60*/  @P4 STG.E desc[UR60][R10.64], R171 ;  /* 0x000000ab0a004986 */ /* 0x0003e8000c10193c */
[----:B------:R1:W-:Y:S01]  /*92a70*/  @P6 STG.E desc[UR60][R12.64], R167 ;  /* 0x000000a70c006986 */ /* 0x0003e2000c10193c */
[----:B----4-:R-:W-:-:S04]  /*92a80*/  IMAD.WIDE R20, R146, 0x4, R4 ;  /* 0x0000000492147825 */ /* 0x010fc800078e0204 */
[----:B-1----:R-:W-:-:S04]  /*92a90*/  IMAD.WIDE R18, R146, 0x4, R2 ;  /* 0x0000000492127825 */ /* 0x002fc800078e0202 */
[----:B------:R-:W-:-:S04]  /*92aa0*/  IMAD.WIDE R10, R146, 0x4, R6 ;  /* 0x00000004920a7825 */ /* 0x000fc800078e0206 */
[----:B------:R-:W-:Y:S02]  /*92ab0*/  IMAD.WIDE R12, R146, 0x4, R8 ;  /* 0x00000004920c7825 */ /* 0x000fe400078e0208 */
[----:B------:R-:W4:Y:S02]  /*92ac0*/  LDL.LU R146, [R1+0x1394] ;  /* 0x0013940001927983 */ /* 0x000f240000300800 */
[----:B------:R-:W-:Y:S01]  /*92ad0*/  VIADD R0, R152, 0xe7 ;  /* 0x000000e798007836 */ /* 0x000fe20000000000 */
[----:B------:R-:W-:-:S04]  /*92ae0*/  ISETP.LT.AND P5, PT, R157, UR4, !P1 ;  /* 0x000000049d007c0c */ /* 0x000fc8000cfa1270 */
[----:B------:R-:W-:Y:S02]  /*92af0*/  ISETP.GE.AND P3, PT, R0, UR11, PT ;  /* 0x0000000b00007c0c */ /* 0x000fe4000bf66270 */
[----:B------:R-:W-:Y:S02]  /*92b00*/  ISETP.LT.AND P1, PT, R158, UR4, !P1 ;  /* 0x000000049e007c0c */ /* 0x000fe4000cf21270 */
[----:B------:R-:W-:Y:S02]  /*92b10*/  ISETP.LT.AND P0, PT, R153, UR4, !P3 ;  /* 0x0000000499007c0c */ /* 0x000fe4000df01270 */
[----:B------:R-:W-:Y:S01]  /*92b20*/  ISETP.LT.AND P4, PT, R155, UR4, !P3 ;  /* 0x000000049b007c0c */ /* 0x000fe2000df81270 */
[----:B------:R-:W-:Y:S01]  /*92b30*/  VIADD R0, R152, 0xe8 ;  /* 0x000000e898007836 */ /* 0x000fe20000000000 */
[----:B------:R-:W-:Y:S01]  /*92b40*/  ISETP.LT.AND P6, PT, R157, UR4, !P3 ;  /* 0x000000049d007c0c */ /* 0x000fe2000dfc1270 */
[----:B------:R1:W-:Y:S03]  /*92b50*/  @P5 STG.E desc[UR60][R14.64], R163 ;  /* 0x000000a30e005986 */ /* 0x0003e6000c10193c */
[----:B------:R-:W-:-:S03]  /*92b60*/  ISETP.GE.AND P5, PT, R0, UR5, PT ;  /* 0x0000000500007c0c */ /* 0x000fc6000bfa6270 */
[----:B------:R1:W-:Y:S01]  /*92b70*/  @P1 STG.E desc[UR60][R16.64], R135 ;  /* 0x0000008710001986 */ /* 0x0003e2000c10193c */
[----:B------:R-:W-:Y:S01]  /*92b80*/  ISETP.LT.AND P3, PT, R158, UR4, !P3 ;  /* 0x000000049e007c0c */ /* 0x000fe2000df61270 */
[----:B------:R-:W-:Y:S01]  /*92b90*/  VIADD R0, R152, 0xe9 ;  /* 0x000000e998007836 */ /* 0x000fe20000000000 */
[----:B------:R-:W-:Y:S01]  /*92ba0*/  ULDC UR5, c[0x0][0x22c] ;  /* 0x00008b0000057ab9 */ /* 0x000fe20000000800 */
[----:B------:R1:W-:Y:S01]  /*92bb0*/  @P0 STG.E desc[UR60][R18.64], R127 ;  /* 0x0000007f12000986 */ /* 0x0003e2000c10193c */
[----:B------:R-:W-:-:S03]  /*92bc0*/  ISETP.LT.AND P1, PT, R155, UR4, !P5 ;  /* 0x000000049b007c0c */ /* 0x000fc6000ef21270 */
[----:B------:R-:W-:Y:S01]  /*92bd0*/  @P4 STG.E desc[UR60][R20.64], R31 ;  /* 0x0000001f14004986 */ /* 0x000fe2000c10193c */
[----:B------:R-:W-:Y:S01]  /*92be0*/  ISETP.LT.AND P4, PT, R153, UR4, !P5 ;  /* 0x0000000499007c0c */ /* 0x000fe2000ef81270 */
[----:B-1----:R-:W-:Y:S01]  /*92bf0*/  IMAD.WIDE R14, R147, 0x4, R2 ;  /* 0x00000004930e7825 */ /* 0x002fe200078e0202 */
[----:B------:R-:W-:Y:S01]  /*92c00*/  ISETP.LT.AND P0, PT, R157, UR4, !P5 ;  /* 0x000000049d007c0c */ /* 0x000fe2000ef01270 */
[----:B------:R1:W-:Y:S01]  /*92c10*/  @P6 STG.E desc[UR60][R10.64], R51 ;  /* 0x000000330a006986 */ /* 0x0003e2000c10193c */
[----:B------:R-:W-:Y:S01]  /*92c20*/  ISETP.GE.AND P6, PT, R0, UR5, PT ;  /* 0x0000000500007c0c */ /* 0x000fe2000bfc6270 */
[----:B------:R-:W-:Y:S01]  /*92c30*/  IMAD.WIDE R16, R147, 0x4, R4 ;  /* 0x0000000493107825 */ /* 0x000fe200078e0204 */
[----:B------:R-:W-:Y:S01]  /*92c40*/  ISETP.LT.AND P5, PT, R158, UR4, !P5 ;  /* 0x000000049e007c0c */ /* 0x000fe2000efa1270 */
[----:B------:R2:W-:Y:S01]  /*92c50*/  @P3 STG.E desc[UR60][R12.64], R47 ;  /* 0x0000002f0c003986 */ /* 0x0005e2000c10193c */
[----:B------:R-:W-:Y:S01]  /*92c60*/  ISETP.LT.AND P3, PT, R153, UR4, !P6 ;  /* 0x0000000499007c0c */ /* 0x000fe2000f761270 */
[----:B------:R-:W-:-:S04]  /*92c70*/  IMAD.WIDE R18, R147, 0x4, R6 ;  /* 0x0000000493127825 */ /* 0x000fc800078e0206 */
[----:B-1----:R-:W-:Y:S01]  /*92c80*/  IMAD.WIDE R10, R147, 0x4, R8 ;  /* 0x00000004930a7825 */ /* 0x002fe200078e0208 */
[----:B------:R1:W-:Y:S01]  /*92c90*/  @P4 STG.E desc[UR60][R14.64], R40 ;  /* 0x000000280e004986 */ /* 0x0003e2000c10193c */
[----:B------:R-:W-:Y:S01]  /*92ca0*/  ISETP.LT.AND P4, PT, R157, UR4, !P6 ;  /* 0x000000049d007c0c */ /* 0x000fe2000f781270 */
[----:B------:R-:W-:Y:S02]  /*92cb0*/  ULDC UR5, c[0x0][0x22c] ;  /* 0x00008b0000057ab9 */ /* 0x000fe40000000800 */
[----:B------:R1:W-:Y:S01]  /*92cc0*/  @P1 STG.E desc[UR60][R16.64], R36 ;  /* 0x0000002410001986 */ /* 0x0003e2000c10193c */
[----:B------:R-:W-:-:S03]  /*92cd0*/  ISETP.LT.AND P1, PT, R155, UR4, !P6 ;  /* 0x000000049b007c0c */ /* 0x000fc6000f721270 */
[----:B------:R1:W-:Y:S01]  /*92ce0*/  @P0 STG.E desc[UR60][R18.64], R52 ;  /* 0x0000003412000986 */ /* 0x0003e2000c10193c */
[----:B------:R-:W-:-:S03]  /*92cf0*/  ISETP.LT.AND P6, PT, R158, UR4, !P6 ;  /* 0x000000049e007c0c */ /* 0x000fc6000f7c1270 */
[----:B------:R3:W-:Y:S01]  /*92d00*/  @P5 STG.E desc[UR60][R10.64], R32 ;  /* 0x000000200a005986 */ /* 0x0007e2000c10193c */
[----:B--2---:R-:W-:-:S04]  /*92d10*/  IMAD.WIDE R12, R144, 0x4, R2 ;  /* 0x00000004900c7825 */ /* 0x004fc800078e0202 */
[----:B-1----:R-:W-:-:S04]  /*92d20*/  IMAD.WIDE R14, R144, 0x4, R4 ;  /* 0x00000004900e7825 */ /* 0x002fc800078e0204 */
[----:B------:R-:W-:-:S04]  /*92d30*/  IMAD.WIDE R16, R144, 0x4, R6 ;  /* 0x0000000490107825 */ /* 0x000fc800078e0206 */
[----:B------:R-:W-:Y:S02]  /*92d40*/  IMAD.WIDE R18, R144, 0x4, R8 ;  /* 0x0000000490127825 */ /* 0x000fe400078e0208 */
[----:B------:R-:W2:Y:S04]  /*92d50*/  LDL.LU R144, [R1+0x138c] ;  /* 0x00138c0001907983 */ /* 0x000ea80000300800 */
[----:B------:R1:W-:Y:S01]  /*92d60*/  @P3 STG.E desc[UR60][R12.64], R56 ;  /* 0x000000380c003986 */ /* 0x0003e2000c10193c */
[----:B------:R-:W-:-:S03]  /*92d70*/  ISETP.LT.AND P3, PT, R157, UR4, !P2 ;  /* 0x000000049d007c0c */ /* 0x000fc6000d761270 */
[----:B------:R4:W-:Y:S01]  /*92d80*/  @P1 STG.E desc[UR60][R14.64], R60 ;  /* 0x0000003c0e001986 */ /* 0x0009e2000c10193c */
[----:B------:R-:W-:-:S03]  /*92d90*/  ISETP.LT.AND P1, PT, R153, UR4, !P2 ;  /* 0x0000000499007c0c */ /* 0x000fc6000d721270 */
[----:B------:R4:W-:Y:S01]  /*92da0*/  @P4 STG.E desc[UR60][R16.64], R80 ;  /* 0x0000005010004986 */ /* 0x0009e2000c10193c */
[----:B------:R-:W-:Y:S01]  /*92db0*/  ISETP.LT.AND P4, PT, R155, UR4, !P2 ;  /* 0x000000049b007c0c */ /* 0x000fe2000d781270 */
[----:B---3--:R-:W-:-:S04]  /*92dc0*/  IMAD.WIDE R20, R145, 0x4, R2 ;  /* 0x0000000491147825 */ /* 0x008fc800078e0202 */
[----:B------:R-:W-:-:S04]  /*92dd0*/  IMAD.WIDE R10, R145, 0x4, R4 ;  /* 0x00000004910a7825 */ /* 0x000fc800078e0204 */
[----:B-1----:R-:W-:-:S04]  /*92de0*/  IMAD.WIDE R12, R145, 0x4, R6 ;  /* 0x00000004910c7825 */ /* 0x002fc800078e0206 */
[----:B----4-:R-:W-:Y:S02]  /*92df0*/  IMAD.WIDE R14, R145, 0x4, R8 ;  /* 0x00000004910e7825 */ /* 0x010fe400078e0208 */
[----:B------:R-:W3:Y:S04]  /*92e00*/  LDL.LU R145, [R1+0x1380] ;  /* 0x0013800001917983 */ /* 0x000ee80000300800 */
[----:B------:R1:W-:Y:S01]  /*92e10*/  @P6 STG.E desc[UR60][R18.64], R76 ;  /* 0x0000004c12006986 */ /* 0x0003e2000c10193c */
[----:B------:R-:W-:-:S03]  /*92e20*/  IMAD.WIDE R16, R146, 0x4, R2 ;  /* 0x0000000492107825 */ /* 0x000fc600078e0202 */
[----:B------:R-:W-:Y:S04]  /*92e30*/  @P1 STG.E desc[UR60][R20.64], R41 ;  /* 0x0000002914001986 */ /* 0x000fe8000c10193c */
[----:B------:R4:W-:Y:S04]  /*92e40*/  @P4 STG.E desc[UR60][R10.64], R37 ;  /* 0x000000250a004986 */ /* 0x0009e8000c10193c */
[----:B------:R4:W-:Y:S01]  /*92e50*/  @P3 STG.E desc[UR60][R12.64], R53 ;  /* 0x000000350c003986 */ /* 0x0009e2000c10193c */
[----:B-1----:R-:W-:-:S04]  /*92e60*/  IMAD.WIDE R18, R146, 0x4, R4 ;  /* 0x0000000492127825 */ /* 0x002fc800078e0204 */
[----:B----4-:R-:W-:-:S04]  /*92e70*/  IMAD.WIDE R10, R146, 0x4, R6 ;  /* 0x00000004920a7825 */ /* 0x010fc800078e0206 */
[----:B------:R-:W-:Y:S02]  /*92e80*/  IMAD.WIDE R12, R146, 0x4, R8 ;  /* 0x00000004920c7825 */ /* 0x000fe400078e0208 */
[----:B------:R-:W4:Y:S01]  /*92e90*/  LDL.LU R146, [R1+0x1378] ;  /* 0x0013780001927983 */ /* 0x000f220000300800 */
[----:B------:R-:W-:-:S04]  /*92ea0*/  IADD3 R0, R152, 0xeb, RZ ;  /* 0x000000eb98007810 */ /* 0x000fc80007ffe0ff */
[----:B------:R-:W-:Y:S02]  /*92eb0*/  ISETP.GE.AND P0, PT, R0, UR5, PT ;  /* 0x0000000500007c0c */ /* 0x000fe4000bf06270 */
[----:B------:R-:W-:Y:S01]  /*92ec0*/  ISETP.LT.AND P2, PT, R158, UR4, !P2 ;  /* 0x000000049e007c0c */ /* 0x000fe2000d741270 */
[----:B------:R-:W-:Y:S01]  /*92ed0*/  VIADD R0, R152, 0xec ;  /* 0x000000ec98007836 */ /* 0x000fe20000000000 */
[----:B------:R-:W-:Y:S01]  /*92ee0*/  ISETP.LT.AND P5, PT, R153, UR4, !P0 ;  /* 0x0000000499007c0c */ /* 0x000fe2000c7a1270 */
[----:B------:R-:W-:Y:S01]  /*92ef0*/  ULDC UR5, c[0x0][0x22c] ;  /* 0x00008b0000057ab9 */ /* 0x000fe20000000800 */
[----:B------:R-:W-:Y:S02]  /*92f00*/  ISETP.LT.AND P1, PT, R155, UR4, !P0 ;  /* 0x000000049b007c0c */ /* 0x000fe4000c721270 */
[----:B------:R-:W-:Y:S02]  /*92f10*/  ISETP.LT.AND P3, PT, R157, UR4, !P0 ;  /* 0x000000049d007c0c */ /* 0x000fe4000c761270 */
[----:B------:R-:W-:-:S02]  /*92f20*/  ISETP.GE.AND P6, PT, R0, UR5, PT ;  /* 0x0000000500007c0c */ /* 0x000fc4000bfc6270 */
[----:B------:R-:W-:-:S03]  /*92f30*/  ISETP.LT.AND P0, PT, R158, UR4, !P0 ;  /* 0x000000049e007c0c */ /* 0x000fc6000c701270 */
[----:B------:R2:W-:Y:S01]  /*92f40*/  @P2 STG.E desc[UR60][R14.64], R33 ;  /* 0x000000210e002986 */ /* 0x0005e2000c10193c */
[----:B------:R-:W-:Y:S01]  /*92f50*/  ISETP.LT.AND P4, PT, R153, UR4, !P6 ;  /* 0x0000000499007c0c */ /* 0x000fe2000f781270 */
[C---:B------:R-:W-:Y:S01]  /*92f60*/  VIADD R0, R152.reuse, 0xed ;  /* 0x000000ed98007836 */ /* 0x040fe20000000000 */
[----:B------:R-:W-:Y:S01]  /*92f70*/  IADD3 R20, R152, 0xf0, RZ ;  /* 0x000000f098147810 */ /* 0x000fe20007ffe0ff */
[----:B------:R1:W-:Y:S01]  /*92f80*/  @P5 STG.E desc[UR60][R16.64], R57 ;  /* 0x0000003910005986 */ /* 0x0003e2000c10193c */
[----:B------:R-:W-:Y:S01]  /*92f90*/  ISETP.LT.AND P5, PT, R155, UR4, !P6 ;  /* 0x000000049b007c0c */ /* 0x000fe2000f7a1270 */
[----:B------:R-:W-:Y:S02]  /*92fa0*/  ULDC UR5, c[0x0][0x22c] ;  /* 0x00008b0000057ab9 */ /* 0x000fe40000000800 */
[----:B------:R-:W-:Y:S04]  /*92fb0*/  @P1 STG.E desc[UR60][R18.64], R61 ;  /* 0x0000003d12001986 */ /* 0x000fe8000c10193c */
[----:B------:R1:W-:Y:S01]  /*92fc0*/  @P3 STG.E desc[UR60][R10.64], R81 ;  /* 0x000000510a003986 */ /* 0x0003e2000c10193c */
[----:B------:R-:W-:-:S02]  /*92fd0*/  ISETP.LT.AND P3, PT, R157, UR4, !P6 ;  /* 0x000000049d007c0c */ /* 0x000fc4000f761270 */
[----:B------:R-:W-:Y:S01]  /*92fe0*/  ISETP.GE.AND P2, PT, R0, UR9, PT ;  /* 0x0000000900007c0c */ /* 0x000fe2000bf46270 */
[----:B------:R3:W-:Y:S01]  /*92ff0*/  @P0 STG.E desc[UR60][R12.64], R77 ;  /* 0x0000004d0c000986 */ /* 0x0007e2000c10193c */
[----:B------:R-:W-:Y:S02]  /*93000*/  ISETP.LT.AND P6, PT, R158, UR4, !P6 ;  /* 0x000000049e007c0c */ /* 0x000fe4000f7c1270 */
[----:B------:R-:W-:Y:S02]  /*93010*/  ISETP.LT.AND P0, PT, R153, UR4, !P2 ;  /* 0x0000000499007c0c */ /* 0x000fe4000d701270 */
[----:B------:R-:W-:Y:S01]  /*93020*/  ISETP.GE.AND P1, PT, R20, UR7, PT ;  /* 0x0000000714007c0c */ /* 0x000fe2000bf26270 */
[----:B--2---:R-:W-:-:S04]  /*93030*/  IMAD.WIDE R14, R144, 0x4, R2 ;  /* 0x00000004900e7825 */ /* 0x004fc800078e0202 */
[----:B-1----:R-:W-:-:S04]  /*93040*/  IMAD.WIDE R16, R144, 0x4, R4 ;  /* 0x0000000490107825 */ /* 0x002fc800078e0204 */
[----:B------:R-:W-:-:S04]  /*93050*/  IMAD.WIDE R10, R144, 0x4, R6 ;  /* 0x00000004900a7825 */ /* 0x000fc800078e0206 */
[----:B------:R-:W-:Y:S02]  /*93060*/  IMAD.WIDE R18, R144, 0x4, R8 ;  /* 0x0000000490127825 */ /* 0x000fe400078e0208 */
[----:B------:R-:W2:Y:S04]  /*93070*/  LDL.LU R144, [R1+0x1374] ;  /* 0x0013740001907983 */ /* 0x000ea80000300800 */
[----:B------:R1:W-:Y:S04]  /*93080*/  @P4 STG.E desc[UR60][R14.64], R42 ;  /* 0x0000002a0e004986 */ /* 0x0003e8000c10193c */
[----:B------:R-:W-:Y:S01]  /*93090*/  @P5 STG.E desc[UR60][R16.64], R38 ;  /* 0x0000002610005986 */ /* 0x000fe2000c10193c */
[----:B------:R-:W-:-:S03]  /*930a0*/  ISETP.LT.AND P5, PT, R155, UR4, !P2 ;  /* 0x000000049b007c0c */ /* 0x000fc6000d7a1270 */
[----:B------:R1:W-:Y:S01]  /*930b0*/  @P3 STG.E desc[UR60][R10.64], R54 ;  /* 0x000000360a003986 */ /* 0x0003e2000c10193c */
[----:B------:R-:W-:Y:S01]  /*930c0*/  ISETP.LT.AND P3, PT, R157, UR4, !P2 ;  /* 0x000000049d007c0c */ /* 0x000fe2000d761270 */
[----:B---3--:R-:W-:-:S04]  /*930d0*/  IMAD.WIDE R20, R145, 0x4, R2 ;  /* 0x0000000491147825 */ /* 0x008fc800078e0202 */
[----:B------:R-:W-:-:S04]  /*930e0*/  IMAD.WIDE R12, R145, 0x4, R4 ;  /* 0x00000004910c7825 */ /* 0x000fc800078e0204 */
[----:B-1----:R-:W-:-:S04]  /*930f0*/  IMAD.WIDE R14, R145, 0x4, R6 ;  /* 0x00000004910e7825 */ /* 0x002fc800078e0206 */
[----:B------:R-:W-:Y:S02]  /*93100*/  IMAD.WIDE R10, R145, 0x4, R8 ;  /* 0x00000004910a7825 */ /* 0x000fe400078e0208 */
[----:B------:R-:W3:Y:S04]  /*93110*/  LDL.LU R145, [R1+0x1370] ;  /* 0x0013700001917983 */ /* 0x000ee80000300800 */
[----:B------:R1:W-:Y:S04]  /*93120*/  @P6 STG.E desc[UR60][R18.64], R34 ;  /* 0x0000002212006986 */ /* 0x0003e8000c10193c */
[----:B------:R-:W-:Y:S04]  /*93130*/  @P0 STG.E desc[UR60][R20.64], R58 ;  /* 0x0000003a14000986 */ /* 0x000fe8000c10193c */
[----:B------:R1:W-:Y:S04]  /*93140*/  @P5 STG.E desc[UR60][R12.64], R62 ;  /* 0x0000003e0c005986 */ /* 0x0003e8000c10193c */
[----:B------:R1:W-:Y:S01]  /*93150*/  @P3 STG.E desc[UR60][R14.64], R82 ;  /* 0x000000520e003986 */ /* 0x0003e2000c10193c */
[----:B----4-:R-:W-:-:S04]  /*93160*/  IMAD.WIDE R16, R146, 0x4, R2 ;  /* 0x0000000492107825 */ /* 0x010fc800078e0202 */
[----:B-1----:R-:W-:-:S04]  /*93170*/  IMAD.WIDE R18, R146, 0x4, R4 ;  /* 0x0000000492127825 */ /* 0x002fc800078e0204 */
[----:B------:R-:W-:-:S04]  /*93180*/  IMAD.WIDE R12, R146, 0x4, R6 ;  /* 0x00000004920c7825 */ /* 0x000fc800078e0206 */
[----:B------:R-:W-:Y:S02]  /*93190*/  IMAD.WIDE R14, R146, 0x4, R8 ;  /* 0x00000004920e7825 */ /* 0x000fe400078e0208 */
[----:B------:R-:W4:Y:S04]  /*931a0*/  LDL.LU R146, [R1+0x136c] ;  /* 0x00136c0001927983 */ /* 0x000f280000300800 */
[----:B------:R-:W4:Y:S01]  /*931b0*/  LDL.LU R22, [R1+0x2bc8] ;  /* 0x002bc80001167983 */ /* 0x000f220000300800 */
[----:B------:R-:W-:Y:S01]  /*931c0*/  VIADD R0, R152, 0xee ;  /* 0x000000ee98007836 */ /* 0x000fe20000000000 */
[----:B------:R-:W-:-:S04]  /*931d0*/  ISETP.LT.AND P2, PT, R158, UR4, !P2 ;  /* 0x000000049e007c0c */ /* 0x000fc8000d741270 */
[----:B------:R-:W-:Y:S01]  /*931e0*/  ISETP.GE.AND P4, PT, R0, UR5, PT ;  /* 0x0000000500007c0c */ /* 0x000fe2000bf86270 */
[----:B------:R-:W-:Y:S01]  /*931f0*/  VIADD R0, R152, 0xef ;  /* 0x000000ef98007836 */ /* 0x000fe20000000000 */
[----:B------:R-:W-:Y:S02]  /*93200*/  ULDC UR5, c[0x0][0x22c] ;  /* 0x00008b0000057ab9 */ /* 0x000fe40000000800 */
[----:B------:R-:W-:Y:S02]  /*93210*/  ISETP.LT.AND P6, PT, R153, UR4, !P4 ;  /* 0x0000000499007c0c */ /* 0x000fe4000e7c1270 */
[----:B------:R-:W-:Y:S02]  /*93220*/  ISETP.LT.AND P0, PT, R155, UR4, !P4 ;  /* 0x000000049b007c0c */ /* 0x000fe4000e701270 */
[----:B------:R-:W-:Y:S01]  /*93230*/  ISETP.GE.AND P5, PT, R0, UR5, PT ;  /* 0x0000000500007c0c */ /* 0x000fe2000bfa6270 */
[----:B------:R1:W-:Y:S01]  /*93240*/  @P2 STG.E desc[UR60][R10.64], R78 ;  /* 0x0000004e0a002986 */ /* 0x0003e2000c10193c */
[----:B------:R-:W-:Y:S01]  /*93250*/  ISETP.LT.AND P3, PT, R157, UR4, !P4 ;  /* 0x000000049d007c0c */ /* 0x000fe2000e761270 */
[----:B------:R-:W-:Y:S01]  /*93260*/  ULDC UR5, c[0x0][0x22c] ;  /* 0x00008b0000057ab9 */ /* 0x000fe20000000800 */
[----:B------:R-:W-:-:S02]  /*93270*/  ISETP.LT.AND P4, PT, R158, UR4, !P4 ;  /* 0x000000049e007c0c */ /* 0x000fc4000e781270 */
[----:B------:R-:W-:-:S03]  /*93280*/  ISETP.LT.AND P2, PT, R153, UR4, !P5 ;  /* 0x0000000499007c0c */ /* 0x000fc6000ef41270 */
[----:B------:R1:W-:Y:S04]  /*93290*/  @P6 STG.E desc[UR60][R16.64], R43 ;  /* 0x0000002b10006986 */ /* 0x0003e8000c10193c */
[----:B------:R-:W-:Y:S01]  /*932a0*/  @P0 STG.E desc[UR60][R18.64], R39 ;  /* 0x0000002712000986 */ /* 0x000fe2000c10193c */
[----:B------:R-:W-:-:S03]  /*932b0*/  ISETP.LT.AND P0, PT, R155, UR4, !P5 ;  /* 0x000000049b007c0c */ /* 0x000fc6000ef01270 */
[----:B------:R1:W-:Y:S01]  /*932c0*/  @P3 STG.E desc[UR60][R12.64], R55 ;  /* 0x000000370c003986 */ /* 0x0003e2000c10193c */
[----:B------:R-:W-:-:S03]  /*932d0*/  ISETP.LT.AND P6, PT, R157, UR4, !P5 ;  /* 0x000000049d007c0c */ /* 0x000fc6000efc1270 */
[----:B------:R3:W-:Y:S01]  /*932e0*/  @P4 STG.E desc[UR60][R14.64], R35 ;  /* 0x000000230e004986 */ /* 0x0007e2000c10193c */
[----:B------:R-:W-:Y:S02]  /*932f0*/  ISETP.LT.AND P5, PT, R158, UR4, !P5 ;  /* 0x000000049e007c0c */ /* 0x000fe4000efa1270 */
[----:B------:R-:W-:Y:S02]  /*93300*/  ISETP.LT.AND P4, PT, R157, UR4, !P1 ;  /* 0x000000049d007c0c */ /* 0x000fe4000cf81270 */
[C---:B------:R-:W-:Y:S01]  /*93310*/  IADD3 R0, R152.reuse, 0xf1, RZ ;  /* 0x000000f198007810 */ /* 0x040fe20007ffe0ff */
[----:B------:R-:W-:-:S03]  /*93320*/  VIADD R152, R152, 0xf2 ;  /* 0x000000f298987836 */ /* 0x000fc60000000000 */
[----:B------:R-:W-:Y:S01]  /*93330*/  ISETP.GE.AND P3, PT, R0, UR5, PT ;  /* 0x0000000500007c0c */ /* 0x000fe2000bf66270 */
[----:B------:R-:W-:Y:S01]  /*93340*/  ULDC UR5, c[0x0][0x22c] ;  /* 0x00008b0000057ab9 */ /* 0x000fe20000000800 */
[----:B--2---:R-:W-:-:S04]  /*93350*/  IMAD.WIDE R20, R144, 0x4, R2 ;  /* 0x0000000490147825 */ /* 0x004fc800078e0202 */
[C---:B-1----:R-:W-:Y:S01]  /*93360*/  IMAD.WIDE R10, R144.reuse, 0x4, R4 ;  /* 0x00000004900a7825 */ /* 0x042fe200078e0204 */
[----:B------:R-:W-:Y:S03]  /*93370*/  @P2 STG.E desc[UR60][R20.64], R59 ;  /* 0x0000003b14002986 */ /* 0x000fe6000c10193c */
[C---:B------:R-:W-:Y:S01]  /*93380*/  IMAD.WIDE R16, R144.reuse, 0x4, R6 ;  /* 0x0000000490107825 */ /* 0x040fe200078e0206 */
[----:B------:R1:W-:Y:S03]  /*93390*/  @P0 STG.E desc[UR60][R10.64], R63 ;  /* 0x0000003f0a000986 */ /* 0x0003e6000c10193c */
[----:B------:R-:W-:Y:S02]  /*933a0*/  IMAD.WIDE R12, R144, 0x4, R8 ;  /* 0x00000004900c7825 */ /* 0x000fe400078e0208 */
[----:B------:R-:W2:Y:S01]  /*933b0*/  LDL.LU R144, [R1+0x1368] ;  /* 0x0013680001907983 */ /* 0x000ea20000300800 */
[----:B------:R-:W-:-:S02]  /*933c0*/  ISETP.LT.AND P0, PT, R153, UR4, !P1 ;  /* 0x0000000499007c0c */ /* 0x000fc4000cf01270 */
[----:B------:R-:W-:Y:S01]  /*933d0*/  ISETP.LT.AND P2, PT, R155, UR4, !P1 ;  /* 0x000000049b007c0c */ /* 0x000fe2000cf41270 */
[----:B------:R-:W2:Y:S01]  /*933e0*/  LDL.LU R23, [R1+0x2bc4] ;  /* 0x002bc40001177983 */ /* 0x000ea20000300800 */
[----:B------:R-:W-:-:S03]  /*933f0*/  ISETP.LT.AND P1, PT, R158, UR4, !P1 ;  /* 0x000000049e007c0c */ /* 0x000fc6000cf21270 */
[----:B------:R1:W-:Y:S04]  /*93400*/  @P6 STG.E desc[UR60][R16.64], R83 ;  /* 0x0000005310006986 */ /* 0x0003e8000c10193c */
[----:B------:R-:W2:Y:S01]  /*93410*/  LDL.LU R147, [R1+0x1364] ;  /* 0x0013640001937983 */ /* 0x000ea20000300800 */
[----:B---3--:R-:W-:-:S04]  /*93420*/  IMAD.WIDE R18, R145, 0x4, R2 ;  /* 0x0000000491127825 */ /* 0x008fc800078e0202 */
[C---:B------:R-:W-:Y:S01]  /*93430*/  IMAD.WIDE R14, R145.reuse, 0x4, R4 ;  /* 0x00000004910e7825 */ /* 0x040fe200078e0204 */
[----:B------:R3:W-:Y:S03]  /*93440*/  @P5 STG.E desc[UR60][R12.64], R79 ;  /* 0x0000004f0c005986 */ /* 0x0007e6000c10193c */
[C---:B-1----:R-:W-:Y:S01]  /*93450*/  IMAD.WIDE R10, R145.reuse, 0x4, R6 ;  /* 0x00000004910a7825 */ /* 0x042fe200078e0206 */
[----:B------:R-:W-:Y:S03]  /*93460*/  @P0 STG.E desc[UR60][R18.64], R72 ;  /* 0x0000004812000986 */ /* 0x000fe6000c10193c */
[----:B------:R-:W-:Y:S01]  /*93470*/  IMAD.WIDE R16, R145, 0x4, R8 ;  /* 0x0000000491107825 */ /* 0x000fe200078e0208 */
[----:B------:R-:W-:Y:S01]  /*93480*/  ISETP.GE.AND P5, PT, R152, UR5, PT ;  /* 0x0000000598007c0c */ /* 0x000fe2000bfa6270 */
[----:B------:R1:W-:Y:S01]  /*93490*/  @P2 STG.E desc[UR60][R14.64], R68 ;  /* 0x000000440e002986 */ /* 0x0003e2000c10193c */
[----:B------:R-:W-:-:S03]  /*934a0*/  ULDC UR5, c[0x0][0x22c] ;  /* 0x00008b0000057ab9 */ /* 0x000fc60000000800 */
[----:B------:R2:W-:Y:S04]  /*934b0*/  @P4 STG.E desc[UR60][R10.64], R84 ;  /* 0x000000540a004986 */ /* 0x0005e8000c10193c */
[----:B------:R2:W-:Y:S01]  /*934c0*/  @P1 STG.E desc[UR60][R16.64], R64 ;  /* 0x0000004010001986 */ /* 0x0005e2000c10193c */
[----:B----4-:R-:W-:-:S03]  /*934d0*/  ISETP.GE.AND P1, PT, R22, UR5, PT ;  /* 0x0000000516007c0c */ /* 0x010fc6000bf26270 */
[----:B------:R-:W4:Y:S04]  /*934e0*/  LDL.LU R22, [R1+0x2bc0] ;  /* 0x002bc00001167983 */ /* 0x000f280000300800 */
[----:B------:R-:W4:Y:S01]  /*934f0*/  LDL.LU R0, [R1+0x2bbc] ;  /* 0x002bbc0001007983 */ /* 0x000f220000300800 */
[----:B------:R-:W-:Y:S01]  /*93500*/  ISETP.LT.AND P6, PT, R153, UR4, !P3 ;  /* 0x0000000499007c0c */ /* 0x000fe2000dfc1270 */
[----:B------:R-:W-:Y:S01]  /*93510*/  IMAD.WIDE R20, R146, 0x4, R2 ;  /* 0x0000000492147825 */ /* 0x000fe200078e0202 */
[----:B------:R-:W-:Y:S02]  /*93520*/  ISETP.LT.AND P2, PT, R155, UR4, !P3 ;  /* 0x000000049b007c0c */ /* 0x000fe4000df41270 */
[----:B------:R-:W-:Y:S02]  /*93530*/  ISETP.LT.AND P0, PT, R157, UR4, !P3 ;  /* 0x000000049d007c0c */ /* 0x000fe4000df01270 */
[----:B------:R-:W-:-:S02]  /*93540*/  ISETP.LT.AND P3, PT, R158, UR4, !P3 ;  /* 0x000000049e007c0c */ /* 0x000fc4000df61270 */
[----:B------:R-:W-:Y:S01]  /*93550*/  ISETP.LT.AND P4, PT, R153, UR4, !P5 ;  /* 0x0000000499007c0c */ /* 0x000fe2000ef81270 */
[----:B---3--:R-:W-:-:S04]  /*93560*/  IMAD.WIDE R12, R146, 0x4, R4 ;  /* 0x00000004920c7825 */ /* 0x008fc800078e0204 */
[----:B------:R-:W-:Y:S01]  /*93570*/  @P6 STG.E desc[UR60][R20.64], R88 ;  /* 0x0000005814006986 */ /* 0x000fe2000c10193c */
[----:B------:R-:W-:Y:S01]  /*93580*/  ISETP.LT.AND P6, PT, R155, UR4, !P5 ;  /* 0x000000049b007c0c */ /* 0x000fe2000efc1270 */
[C---:B-1----:R-:W-:Y:S02]  /*93590*/  IMAD.WIDE R14, R146.reuse, 0x4, R6 ;  /* 0x00000004920e7825 */ /* 0x042fe400078e0206 */
[----:B------:R1:W-:Y:S02]  /*935a0*/  @P2 STG.E desc[UR60][R12.64], R92 ;  /* 0x0000005c0c002986 */ /* 0x0003e4000c10193c */
[----:B------:R-:W-:Y:S02]  /*935b0*/  IMAD.WIDE R18, R146, 0x4, R8 ;  /* 0x0000000492127825 */ /* 0x000fe400078e0208 */
[----:B------:R-:W3:Y:S04]  /*935c0*/  LDL.LU R146, [R1+0x135c] ;  /* 0x00135c0001927983 */ /* 0x000ee80000300800 */
[----:B------:R1:W-:Y:S01]  /*935d0*/  @P0 STG.E desc[UR60][R14.64], R100 ;  /* 0x000000640e000986 */ /* 0x0003e2000c10193c */
[----:B------:R-:W-:-:S02]  /*935e0*/  ISETP.LT.AND P0, PT, R157, UR4, !P5 ;  /* 0x000000049d007c0c */ /* 0x000fc4000ef01270 */
[----:B------:R-:W-:Y:S01]  /*935f0*/  ISETP.LT.AND P5, PT, R158, UR4, !P5 ;  /* 0x000000049e007c0c */ /* 0x000fe2000efa1270 */
[----:B------:R1:W-:Y:S01]  /*93600*/  @P3 STG.E desc[UR60][R18.64], R96 ;  /* 0x0000006012003986 */ /* 0x0003e2000c10193c */
[----:B------:R-:W-:Y:S02]  /*93610*/  ISETP.LT.AND P3, PT, R153, UR4, !P1 ;  /* 0x0000000499007c0c */ /* 0x000fe4000cf61270 */
[----:B------:R-:W-:Y:S01]  /*93620*/  ISETP.LT.AND P2, PT, R155, UR4, !P1 ;  /* 0x000000049b007c0c */ /* 0x000fe2000cf41270 */
[----:B--2---:R-:W-:-:S04]  /*93630*/  IMAD.WIDE R10, R144, 0x4, R2 ;  /* 0x00000004900a7825 */ /* 0x004fc800078e0202 */
[----:B------:R-:W-:Y:S01]  /*93640*/  IMAD.WIDE R16, R144, 0x4, R4 ;  /* 0x0000000490107825 */ /* 0x000fe200078e0204 */
[----:B------:R2:W-:Y:S04]  /*93650*/  @P4 STG.E desc[UR60][R10.64], R73 ;  /* 0x000000490a004986 */ /* 0x0005e8000c10193c */
[----:B------:R-:W-:Y:S01]  /*93660*/  @P6 STG.E desc[UR60][R16.64], R69 ;  /* 0x0000004510006986 */ /* 0x000fe2000c10193c */
[----:B------:R-:W-:Y:S02]  /*93670*/  ISETP.LT.AND P6, PT, R157, UR4, !P1 ;  /* 0x000000049d007c0c */ /* 0x000fe4000cfc1270 */
[----:B------:R-:W-:Y:S01]  /*93680*/  ISETP.LT.AND P1, PT, R158, UR4, !P1 ;  /* 0x000000049e007c0c */ /* 0x000fe2000cf21270 */
[----:B-1----:R-:W-:-:S04]  /*93690*/  IMAD.WIDE R12, R144, 0x4, R6 ;  /* 0x00000004900c7825 */ /* 0x002fc800078e0206 */
[----:B------:R-:W-:Y:S01]  /*936a0*/  IMAD.WIDE R14, R144, 0x4, R8 ;  /* 0x00000004900e7825 */ /* 0x000fe200078e0208 */
[----:B------:R1:W-:Y:S03]  /*936b0*/  @P0 STG.E desc[UR60][R12.64], R85 ;  /* 0x000000550c000986 */ /* 0x0003e6000c10193c */
[C---:B------:R-:W-:Y:S01]  /*936c0*/  IMAD.WIDE R18, R147.reuse, 0x4, R2 ;  /* 0x0000000493127825 */ /* 0x040fe200078e0202 */
[----:B------:R-:W3:Y:S03]  /*936d0*/  LDL.LU R144, [R1+0x1350] ;  /* 0x0013500001907983 */ /* 0x000ee60000300800 */
[C---:B------:R-:W-:Y:S01]  /*936e0*/  IMAD.WIDE R20, R147.reuse, 0x4, R4 ;  /* 0x0000000493147825 */ /* 0x040fe200078e0204 */
[----:B------:R3:W-:Y:S03]  /*936f0*/  @P5 STG.E desc[UR60][R14.64], R65 ;  /* 0x000000410e005986 */ /* 0x0007e6000c10193c */
[C---:B--2---:R-:W-:Y:S01]  /*93700*/  IMAD.WIDE R10, R147.reuse, 0x4, R6 ;  /* 0x00000004930a7825 */ /* 0x044fe200078e0206 */
[----:B------:R2:W-:Y:S03]  /*93710*/  @P3 STG.E desc[UR60][R18.64], R89 ;  /* 0x0000005912003986 */ /* 0x0005e6000c10193c */
[----:B-1----:R-:W-:Y:S01]  /*93720*/  IMAD.WIDE R12, R147, 0x4, R8 ;  /* 0x00000004930c7825 */ /* 0x002fe200078e0208 */
[----:B------:R-:W-:Y:S04]  /*93730*/  @P2 STG.E desc[UR60][R20.64], R93 ;  /* 0x0000005d14002986 */ /* 0x000fe8000c10193c */
[----:B------:R1:W-:Y:S04]  /*93740*/  @P6 STG.E desc[UR60][R10.64], R101 ;  /* 0x000000650a006986 */ /* 0x0003e8000c10193c */
[----:B------:R-:W2:Y:S04]  /*93750*/  LDL.LU R145, [R1+0x1348] ;  /* 0x0013480001917983 */ /* 0x000ea80000300800 */
[----:B------:R1:W-:Y:S01]  /*93760*/  @P1 STG.E desc[UR60][R12.64], R97 ;  /* 0x000000610c001986 */ /* 0x0003e2000c10193c */
[----:B----4-:R-:W-:-:S03]  /*93770*/  ISETP.GE.AND P0, PT, R22, UR5, PT ;  /* 0x0000000516007c0c */ /* 0x010fc6000bf06270 */
[----:B------:R-:W4:Y:S01]  /*93780*/  LDL.LU R22, [R1+0x2bb8] ;  /* 0x002bb80001167983 */ /* 0x000f220000300800 */
[----:B------:R-:W-:-:S03]  /*93790*/  ISETP.GE.AND P1, PT, R0, UR5, PT ;  /* 0x0000000500007c0c */ /* 0x000fc6000bf26270 */
[----:B------:R-:W4:Y:S01]  /*937a0*/  LDL.LU R0, [R1+0x2bb4] ;  /* 0x002bb40001007983 */ /* 0x000f220000300800 */
[----:B------:R-:W-:Y:S02]  /*937b0*/  ISETP.GE.AND P4, PT, R23, UR5, PT ;  /* 0x0000000517007c0c */ /* 0x000fe4000bf86270 */
[C---:B------:R-:W-:Y:S01]  /*937c0*/  ISETP.LT.AND P6, PT, R153.reuse, UR4, !P0 ;  /* 0x0000000499007c0c */ /* 0x040fe2000c7c1270 */
[----:B------:R-:W4:Y:S01]  /*937d0*/  LDL.LU R24, [R1+0x2bb0] ;  /* 0x002bb00001187983 */ /* 0x000f220000300800 */
[----:B------:R-:W-:Y:S02]  /*937e0*/  ISETP.LT.AND P2, PT, R153, UR4, !P4 ;  /* 0x0000000499007c0c */ /* 0x000fe4000e741270 */
[----:B------:R-:W-:Y:S02]  /*937f0*/  ISETP.LT.AND P5, PT, R155, UR4, !P4 ;  /* 0x000000049b007c0c */ /* 0x000fe4000e7a1270 */
[----:B------:R-:W-:Y:S02]  /*93800*/  ISETP.LT.AND P3, PT, R157, UR4, !P4 ;  /* 0x000000049d007c0c */ /* 0x000fe4000e761270 */
[----:B------:R-:W-:Y:S01]  /*93810*/  ISETP.LT.AND P4, PT, R158, UR4, !P4 ;  /* 0x000000049e007c0c */ /* 0x000fe2000e781270 */
[----:B---3--:R-:W-:-:S04]  /*93820*/  IMAD.WIDE R14, R146, 0x4, R2 ;  /* 0x00000004920e7825 */ /* 0x008fc800078e0202 */
[C---:B------:R-:W-:Y:S02]  /*93830*/  IMAD.WIDE R16, R146.reuse, 0x4, R4 ;  /* 0x0000000492107825 */ /* 0x040fe400078e0204 */
[----:B------:R3:W-:Y:S02]  /*93840*/  @P2 STG.E desc[UR60][R14.64], R74 ;  /* 0x0000004a0e002986 */ /* 0x0007e4000c10193c */
[----:B--2---:R-:W-:Y:S02]  /*93850*/  IMAD.WIDE R18, R146, 0x4, R6 ;  /* 0x0000000492127825 */ /* 0x004fe400078e0206 */
[----:B------:R2:W-:Y:S01]  /*93860*/  @P5 STG.E desc[UR60][R16.64], R70 ;  /* 0x0000004610005986 */ /* 0x0005e2000c10193c */
[----:B------:R-:W-:-:S03]  /*93870*/  ISETP.LT.AND P2, PT, R157, UR4, !P0 ;  /* 0x000000049d007c0c */ /* 0x000fc6000c741270 */
[----:B------:R2:W-:Y:S01]  /*93880*/  @P3 STG.E desc[UR60][R18.64], R86 ;  /* 0x0000005612003986 */ /* 0x0005e2000c10193c */
[----:B------:R-:W-:Y:S02]  /*93890*/  ISETP.LT.AND P3, PT, R155, UR4, !P0 ;  /* 0x000000049b007c0c */ /* 0x000fe4000c761270 */
[----:B------:R-:W-:Y:S01]  /*938a0*/  ISETP.LT.AND P0, PT, R158, UR4, !P0 ;  /* 0x000000049e007c0c */ /* 0x000fe2000c701270 */
[----:B-1----:R-:W-:Y:S02]  /*938b0*/  IMAD.WIDE R10, R146, 0x4, R8 ;  /* 0x00000004920a7825 */ /* 0x002fe400078e0208 */
[----:B------:R-:W4:Y:S04]  /*938c0*/  LDL.LU R146, [R1+0x1344] ;  /* 0x0013440001927983 */ /* 0x000f280000300800 */
[----:B------:R1:W-:Y:S01]  /*938d0*/  @P4 STG.E desc[UR60][R10.64], R66 ;  /* 0x000000420a004986 */ /* 0x0003e2000c10193c */
[----:B------:R-:W-:-:S04]  /*938e0*/  IMAD.WIDE R20, R144, 0x4, R2 ;  /* 0x0000000490147825 */ /* 0x000fc800078e0202 */
[C---:B------:R-:W-:Y:S01]  /*938f0*/  IMAD.WIDE R12, R144.reuse, 0x4, R4 ;  /* 0x00000004900c7825 */ /* 0x040fe200078e0204 */
[----:B------:R1:W-:Y:S03]  /*93900*/  @P6 STG.E desc[UR60][R20.64], R90 ;  /* 0x0000005a14006986 */ /* 0x0003e6000c10193c */
[C---:B---3--:R-:W-:Y:S01]  /*93910*/  IMAD.WIDE R14, R144.reuse, 0x4, R6 ;  /* 0x00000004900e7825 */ /* 0x048fe200078e0206 */
[----:B------:R-:W-:Y:S03]  /*93920*/  @P3 STG.E desc[UR60][R12.64], R94 ;  /* 0x0000005e0c003986 */ /* 0x000fe6000c10193c */
[----:B--2---:R-:W-:Y:S02]  /*93930*/  IMAD.WIDE R16, R144, 0x4, R8 ;  /* 0x0000000490107825 */ /* 0x004fe400078e0208 */
[----:B------:R-:W2:Y:S04]  /*93940*/  LDL.LU R144, [R1+0x1340] ;  /* 0x0013400001907983 */ /* 0x000ea80000300800 */
[----:B------:R-:W-:Y:S04]  /*93950*/  @P2 STG.E desc[UR60][R14.64], R102 ;  /* 0x000000660e002986 */ /* 0x000fe8000c10193c */
[----:B------:R3:W-:Y:S01]  /*93960*/  @P0 STG.E desc[UR60][R16.64], R98 ;  /* 0x0000006210000986 */ /* 0x0007e2000c10193c */
[----:B------:R-:W-:-:S02]  /*93970*/  ISETP.LT.AND P5, PT, R153, UR4, !P1 ;  /* 0x0000000499007c0c */ /* 0x000fc4000cfa1270 */
[----:B------:R-:W-:Y:S01]  /*93980*/  ISETP.LT.AND P4, PT, R155, UR4, !P1 ;  /* 0x000000049b007c0c */ /* 0x000fe2000cf81270 */
[----:B------:R-:W-:Y:S01]  /*93990*/  IMAD.WIDE R18, R145, 0x4, R2 ;  /* 0x0000000491127825 */ /* 0x000fe200078e0202 */
[----:B------:R-:W-:Y:S01]  /*939a0*/  ISETP.LT.AND P6, PT, R157, UR4, !P1 ;  /* 0x000000049d007c0c */ /* 0x000fe2000cfc1270 */
[----:B------:R-:W2:Y:S01]  /*939b0*/  LDS.128 R12, [R154] ;  /* 0x000000009a0c7984 */ /* 0x000ea20000000c00 */
[----:B----4-:R-:W-:-:S03]  /*939c0*/  ISETP.GE.AND P0, PT, R0, UR5, PT ;  /* 0x0000000500007c0c */ /* 0x010fc6000bf06270 */
[----:B------:R-:W4:Y:S01]  /*939d0*/  LDL.LU R0, [R1+0x2bac] ;  /* 0x002bac0001007983 */ /* 0x000f220000300800 */
[----:B------:R-:W-:Y:S01]  /*939e0*/  ISETP.LT.AND P1, PT, R158, UR4, !P1 ;  /* 0x000000049e007c0c */ /* 0x000fe2000cf21270 */
[C---:B-1----:R-:W-:Y:S01]  /*939f0*/  IMAD.WIDE R10, R145.reuse, 0x4, R4 ;  /* 0x00000004910a7825 */ /* 0x042fe200078e0204 */
[----:B------:R-:W-:Y:S01]  /*93a00*/  ISETP.GE.AND P3, PT, R22, UR5, PT ;  /* 0x0000000516007c0c */ /* 0x000fe2000bf66270 */
[----:B------:R1:W-:Y:S02]  /*93a10*/  @P5 STG.E desc[UR60][R18.64], R75 ;  /* 0x0000004b12005986 */ /* 0x0003e4000c10193c */
[----:B------:R-:W-:Y:S01]  /*93a20*/  IMAD.WIDE R20, R145, 0x4, R6 ;  /* 0x0000000491147825 */ /* 0x000fe200078e0206 */
[----:B------:R-:W-:-:S03]  /*93a30*/  ISETP.LT.AND P5, PT, R153, UR4, !P3 ;  /* 0x0000000499007c0c */ /* 0x000fc6000dfa1270 */
[----:B------:R-:W-:Y:S01]  /*93a40*/  IMAD.WIDE R22, R145, 0x4, R8 ;  /* 0x0000000491167825 */ /* 0x000fe200078e0208 */
[----:B------:R-:W-:Y:S01]  /*93a50*/  ISETP.LT.AND P2, PT, R155, UR4, !P3 ;  /* 0x000000049b007c0c */ /* 0x000fe2000df41270 */
[----:B------:R1:W-:Y:S01]  /*93a60*/  @P4 STG.E desc[UR60][R10.64], R71 ;  /* 0x000000470a004986 */ /* 0x0003e2000c10193c */
[----:B------:R-:W-:-:S03]  /*93a70*/  ISETP.LT.AND P4, PT, R157, UR4, !P3 ;  /* 0x000000049d007c0c */ /* 0x000fc6000df81270 */
[----:B------:R1:W-:Y:S01]  /*93a80*/  @P6 STG.E desc[UR60][R20.64], R87 ;  /* 0x0000005714006986 */ /* 0x0003e2000c10193c */
[----:B------:R-:W-:-:S03]  /*93a90*/  ISETP.LT.AND P6, PT, R158, UR4, !P3 ;  /* 0x000000049e007c0c */ /* 0x000fc6000dfc1270 */
[----:B------:R2:W-:Y:S01]  /*93aa0*/  @P1 STG.E desc[UR60][R22.64], R67 ;  /* 0x0000004316001986 */ /* 0x0005e2000c10193c */
[----:B------:R-:W-:-:S03]  /*93ab0*/  ISETP.LT.AND P1, PT, R153, UR4, !P0 ;  /* 0x0000000499007c0c */ /* 0x000fc6000c721270 */
[----:B------:R-:W4:Y:S04]  /*93ac0*/  LDL.LU R145, [R1+0x133c] ;  /* 0x00133c0001917983 */ /* 0x000f280000300800 */
[----:B------:R-:W4:Y:S01]  /*93ad0*/  LDL.LU R28, [R1+0x2ba8] ;  /* 0x002ba800011c7983 */ /* 0x000f220000300800 */
[----:B---3--:R-:W-:-:S04]  /*93ae0*/  IMAD.WIDE R16, R146, 0x4, R2 ;  /* 0x0000000492107825 */ /* 0x008fc800078e0202 */
[C---:B-1----:R-:W-:Y:S01]  /*93af0*/  IMAD.WIDE R18, R146.reuse, 0x4, R4 ;  /* 0x0000000492127825 */ /* 0x042fe200078e0204 */
[----:B------:R1:W-:Y:S03]  /*93b00*/  @P5 STG.E desc[UR60][R16.64], R91 ;  /* 0x0000005b10005986 */ /* 0x0003e6000c10193c */
[C---:B------:R-:W-:Y:S01]  /*93b10*/  IMAD.WIDE R10, R146.reuse, 0x4, R6 ;  /* 0x00000004920a7825 */ /* 0x040fe200078e0206 */
[----:B------:R3:W-:Y:S03]  /*93b20*/  @P2 STG.E desc[UR60][R18.64], R95 ;  /* 0x0000005f12002986 */ /* 0x0007e6000c10193c */
[----:B------:R-:W-:Y:S01]  /*93b30*/  IMAD.WIDE R20, R146, 0x4, R8 ;  /* 0x0000000492147825 */ /* 0x000fe200078e0208 */
[----:B------:R3:W-:Y:S04]  /*93b40*/  @P4 STG.E desc[UR60][R10.64], R103 ;  /* 0x000000670a004986 */ /* 0x0007e8000c10193c */
[----:B------:R3:W-:Y:S04]  /*93b50*/  @P6 STG.E desc[UR60][R20.64], R99 ;  /* 0x0000006314006986 */ /* 0x0007e8000c10193c */
[----:B------:R-:W3:Y:S01]  /*93b60*/  LDL.LU R146, [R1+0x1338] ;  /* 0x0013380001927983 */ /* 0x000ee20000300800 */
[----:B------:R-:W-:Y:S01]  /*93b70*/  ISETP.GE.AND P3, PT, R24, UR5, PT ;  /* 0x0000000518007c0c */ /* 0x000fe2000bf66270 */
[----:B--2---:R-:W-:-:S05]  /*93b80*/  IMAD.WIDE R22, R144, 0x4, R2 ;  /* 0x0000000490167825 */ /* 0x004fca00078e0202 */
[----:B------:R-:W-:Y:S01]  /*93b90*/  @P1 STG.E desc[UR60][R22.64], R104 ;  /* 0x0000006816001986 */ /* 0x000fe2000c10193c */
[----:B----4-:R-:W-:-:S03]  /*93ba0*/  ISETP.GE.AND P1, PT, R0, UR5, PT ;  /* 0x0000000500007c0c */ /* 0x010fc6000bf26270 */
[----:B------:R-:W2:Y:S01]  /*93bb0*/  LDL.LU R0, [R1+0x2ba4] ;  /* 0x002ba40001007983 */ /* 0x000ea20000300800 */
[----:B-1----:R-:W-:-:S03]  /*93bc0*/  IMAD.WIDE R16, R144, 0x4, R4 ;  /* 0x0000000490107825 */ /* 0x002fc600078e0204 */
[----:B------:R-:W4:Y:S01]  /*93bd0*/  LDL.LU R27, [R1+0x2ba0] ;  /* 0x002ba000011b7983 */ /* 0x000f220000300800 */
[----:B---3--:R-:W-:-:S04]  /*93be0*/  IMAD.WIDE R18, R144, 0x4, R6 ;  /* 0x0000000490127825 */ /* 0x008fc800078e0206 */
[----:B------:R-:W-:Y:S02]  /*93bf0*/  IMAD.WIDE R24, R144, 0x4, R8 ;  /* 0x0000000490187825 */ /* 0x000fe400078e0208 */
[----:B------:R-:W3:Y:S01]  /*93c00*/  LDL.LU R144, [R1+0x1334] ;  /* 0x0013340001907983 */ /* 0x000ee20000300800 */
[----:B------:R-:W-:Y:S02]  /*93c10*/  ISETP.LT.AND P2, PT, R155, UR4, !P0 ;  /* 0x000000049b007c0c */ /* 0x000fe4000c741270 */
[----:B------:R-:W-:Y:S01]  /*93c20*/  ISETP.LT.AND P5, PT, R157, UR4, !P0 ;  /* 0x000000049d007c0c */ /* 0x000fe2000c7a1270 */
[----:B------:R-:W4:Y:S01]  /*93c30*/  LDL.LU R26, [R1+0x2b9c] ;  /* 0x002b9c00011a7983 */ /* 0x000f220000300800 */
[----:B------:R-:W-:Y:S02]  /*93c40*/  ISETP.LT.AND P0, PT, R158, UR4, !P0 ;  /* 0x000000049e007c0c */ /* 0x000fe4000c701270 */
[----:B------:R-:W-:Y:S01]  /*93c50*/  ISETP.LT.AND P6, PT, R153, UR4, !P3 ;  /* 0x0000000499007c0c */ /* 0x000fe2000dfc1270 */
[----:B------:R-:W4:Y:S01]  /*93c60*/  LDL.LU R147, [R1+0x132c] ;  /* 0x00132c0001937983 */ /* 0x000f220000300800 */
[----:B------:R-:W-:-:S05]  /*93c70*/  ISETP.LT.AND P4, PT, R155, UR4, !P3 ;  /* 0x000000049b007c0c */ /* 0x000fca000df81270 */
[----:B------:R1:W-:Y:S04]  /*93c80*/  @P2 STG.E desc[UR60][R16.64], R112 ;  /* 0x0000007010002986 */ /* 0x0003e8000c10193c */
[----:B------:R1:W-:Y:S04]  /*93c90*/  @P5 STG.E desc[UR60][R18.64], R116 ;  /* 0x0000007412005986 */ /* 0x0003e8000c10193c */
[----:B------:R1:W-:Y:S01]  /*93ca0*/  @P0 STG.E desc[UR60][R24.64], R108 ;  /* 0x0000006c18000986 */ /* 0x0003e2000c10193c */
[----:B------:R-:W-:Y:S01]  /*93cb0*/  ISETP.LT.AND P0, PT, R157, UR4, !P3 ;  /* 0x000000049d007c0c */ /* 0x000fe2000df01270 */
[----:B------:R-:W-:-:S04]  /*93cc0*/  IMAD.WIDE R10, R145, 0x4, R2 ;  /* 0x00000004910a7825 */ /* 0x000fc800078e0202 */
[C---:B------:R-:W-:Y:S01]  /*93cd0*/  IMAD.WIDE R20, R145.reuse, 0x4, R4 ;  /* 0x0000000491147825 */ /* 0x040fe200078e0204 */
[----:B------:R1:W-:Y:S03]  /*93ce0*/  @P6 STG.E desc[UR60][R10.64], R120 ;  /* 0x000000780a006986 */ /* 0x0003e6000c10193c */
[C---:B-1----:R-:W-:Y:S01]  /*93cf0*/  IMAD.WIDE R16, R145.reuse, 0x4, R6 ;  /* 0x0000000491107825 */ /* 0x042fe200078e0206 */
[----:B------:R1:W-:Y:S04]  /*93d00*/  @P4 STG.E desc[UR60][R20.64], R128 ;  /* 0x0000008014004986 */ /* 0x0003e8000c10193c */
[----:B------:R3:W-:Y:S01]  /*93d10*/  @P0 STG.E desc[UR60][R16.64], R140 ;  /* 0x0000008c10000986 */ /* 0x0007e2000c10193c */
[----:B------:R-:W-:Y:S01]  /*93d20*/  IMAD.WIDE R18, R145, 0x4, R8 ;  /* 0x0000000491127825 */ /* 0x000fe200078e0208 */
[----:B------:R-:W-:-:S02]  /*93d30*/  ISETP.LT.AND P3, PT, R158, UR4, !P3 ;  /* 0x000000049e007c0c */ /* 0x000fc4000df61270 */
[----:B------:R-:W-:Y:S02]  /*93d40*/  ISETP.LT.AND P5, PT, R153, UR4, !P1 ;  /* 0x0000000499007c0c */ /* 0x000fe4000cfa1270 */
[----:B------:R-:W-:Y:S02]  /*93d50*/  ISETP.LT.AND P2, PT, R155, UR4, !P1 ;  /* 0x000000049b007c0c */ /* 0x000fe4000cf41270 */
[----:B------:R-:W-:Y:S01]  /*93d60*/  ISETP.LT.AND P4, PT, R157, UR4, !P1 ;  /* 0x000000049d007c0c */ /* 0x000fe2000cf81270 */
[----:B------:R-:W-:-:S04]  /*93d70*/  IMAD.WIDE R22, R146, 0x4, R2 ;  /* 0x0000000492167825 */ /* 0x000fc800078e0202 */
[----:B------:R-:W-:-:S04]  /*93d80*/  IMAD.WIDE R24, R146, 0x4, R4 ;  /* 0x0000000492187825 */ /* 0x000fc800078e0204 */
[----:B------:R-:W-:-:S04]  /*93d90*/  IMAD.WIDE R10, R146, 0x4, R6 ;  /* 0x00000004920a7825 */ /* 0x000fc800078e0206 */
[----:B-1----:R-:W-:Y:S01]  /*93da0*/  IMAD.WIDE R20, R146, 0x4, R8 ;  /* 0x0000000492147825 */ /* 0x002fe200078e0208 */
[----:B------:R1:W-:Y:S04]  /*93db0*/  @P3 STG.E desc[UR60][R18.64], R12 ;  /* 0x0000000c12003986 */ /* 0x0003e8000c10193c */
[----:B------:R1:W-:Y:S04]  /*93dc0*/  @P5 STG.E desc[UR60][R22.64], R105 ;  /* 0x0000006916005986 */ /* 0x0003e8000c10193c */
[----:B------:R-:W-:Y:S04]  /*93dd0*/  @P2 STG.E desc[UR60][R24.64], R113 ;  /* 0x0000007118002986 */ /* 0x000fe8000c10193c */
[----:B------:R1:W-:Y:S01]  /*93de0*/  @P4 STG.E desc[UR60][R10.64], R117 ;  /* 0x000000750a004986 */ /* 0x0003e2000c10193c */
[----:B--2---:R-:W-:-:S03]  /*93df0*/  ISETP.GE.AND P0, PT, R0, UR5, PT ;  /* 0x0000000500007c0c */ /* 0x004fc6000bf06270 */
[----:B------:R-:W2:Y:S04]  /*93e00*/  LDL.LU R0, [R1+0x2bcc] ;  /* 0x002bcc0001007983 */ /* 0x000ea80000300800 */
[----:B------:R-:W2:Y:S04]  /*93e10*/  LDL.LU R145, [R1+0x1320] ;  /* 0x0013200001917983 */ /* 0x000ea80000300800 */
[----:B------:R-:W2:Y:S01]  /*93e20*/  LDL.LU R146, [R1+0x1318] ;  /* 0x0013180001927983 */ /* 0x000ea20000300800 */
[----:B---3--:R-:W-:-:S04]  /*93e30*/  IMAD.WIDE R16, R144, 0x4, R2 ;  /* 0x0000000490107825 */ /* 0x008fc800078e0202 */
[----:B-1----:R-:W-:-:S04]  /*93e40*/  IMAD.WIDE R18, R144, 0x4, R4 ;  /* 0x0000000490127825 */ /* 0x002fc800078e0204 */
[----:B------:R-:W-:-:S04]  /*93e50*/  IMAD.WIDE R22, R144, 0x4, R6 ;  /* 0x0000000490167825 */ /* 0x000fc800078e0206 */
[----:B------:R-:W-:Y:S02]  /*93e60*/  IMAD.WIDE R10, R144, 0x4, R8 ;  /* 0x00000004900a7825 */ /* 0x000fe400078e0208 */
[----:B------:R-:W3:Y:S01]  /*93e70*/  LDL.LU R144, [R1+0x13fc] ;  /* 0x0013fc0001907983 */ /* 0x000ee20000300800 */
[----:B------:R-:W-:Y:S02]  /*93e80*/  ISETP.LT.AND P6, PT, R158, UR4, !P1 ;  /* 0x000000049e007c0c */ /* 0x000fe4000cfc1270 */
[----:B------:R-:W-:-:S04]  /*93e90*/  ISETP.GE.AND P1, PT, R28, UR5, PT ;  /* 0x000000051c007c0c */ /* 0x000fc8000bf26270 */
[----:B------:R-:W-:Y:S02]  /*93ea0*/  ISETP.LT.AND P2, PT, R153, UR4, !P1 ;  /* 0x0000000499007c0c */ /* 0x000fe4000cf41270 */
[----:B------:R-:W-:Y:S02]  /*93eb0*/  ISETP.LT.AND P5, PT, R155, UR4, !P1 ;  /* 0x000000049b007c0c */ /* 0x000fe4000cfa1270 */
[----:B------:R-:W-:Y:S02]  /*93ec0*/  ISETP.LT.AND P3, PT, R157, UR4, !P1 ;  /* 0x000000049d007c0c */ /* 0x000fe4000cf61270 */
[----:B------:R-:W-:Y:S01]  /*93ed0*/  ISETP.LT.AND P1, PT, R158, UR4, !P1 ;  /* 0x000000049e007c0c */ /* 0x000fe2000cf21270 */
[----:B------:R4:W-:Y:S01]  /*93ee0*/  @P6 STG.E desc[UR60][R20.64], R109 ;  /* 0x0000006d14006986 */ /* 0x0009e2000c10193c */
[----:B------:R-:W-:-:S05]  /*93ef0*/  ISETP.LT.AND P6, PT, R153, UR4, !P0 ;  /* 0x0000000499007c0c */ /* 0x000fca000c7c1270 */
[----:B------:R1:W-:Y:S01]  /*93f00*/  @P2 STG.E desc[UR60][R16.64], R121 ;  /* 0x0000007910002986 */ /* 0x0003e2000c10193c */
[----:B------:R-:W-:-:S03]  /*93f10*/  ISETP.LT.AND P2, PT, R155, UR4, !P0 ;  /* 0x000000049b007c0c */ /* 0x000fc6000c741270 */
[----:B------:R1:W-:Y:S01]  /*93f20*/  @P5 STG.E desc[UR60][R18.64], R129 ;  /* 0x0000008112005986 */ /* 0x0003e2000c10193c */
[----:B------:R-:W-:Y:S01]  /*93f30*/  ISETP.LT.AND P5, PT, R157, UR4, !P0 ;  /* 0x000000049d007c0c */ /* 0x000fe2000c7a1270 */
[----:B----4-:R-:W-:Y:S01]  /*93f40*/  IMAD.WIDE R20, R147, 0x4, R2 ;  /* 0x0000000493147825 */ /* 0x010fe200078e0202 */
[----:B------:R-:W-:Y:S01]  /*93f50*/  ISETP.LT.AND P0, PT, R158, UR4, !P0 ;  /* 0x000000049e007c0c */ /* 0x000fe2000c701270 */
[----:B------:R2:W-:Y:S01]  /*93f60*/  @P3 STG.E desc[UR60][R22.64], R141 ;  /* 0x0000008d16003986 */ /* 0x0005e2000c10193c */
[----:B------:R-:W-:Y:S01]  /*93f70*/  ISETP.GE.AND P4, PT, R27, UR5, PT ;  /* 0x000000051b007c0c */ /* 0x000fe2000bf86270 */
[----:B------:R-:W-:Y:S02]  /*93f80*/  IMAD.WIDE R24, R147, 0x4, R4 ;  /* 0x0000000493187825 */ /* 0x000fe400078e0204 */
[----:B------:R4:W-:Y:S01]  /*93f90*/  @P1 STG.E desc[UR60][R10.64], R13 ;  /* 0x0000000d0a001986 */ /* 0x0009e2000c10193c */
[----:B------:R-:W-:Y:S01]  /*93fa0*/  ISETP.LT.AND P1, PT, R153, UR4, !P4 ;  /* 0x0000000499007c0c */ /* 0x000fe2000e721270 */
[----:B-1----:R-:W-:-:S02]  /*93fb0*/  IMAD.WIDE R16, R147, 0x4, R6 ;  /* 0x0000000493107825 */ /* 0x002fc400078e0206 */
[----:B------:R-:W-:Y:S01]  /*93fc0*/  @P6 STG.E desc[UR60][R20.64], R106 ;  /* 0x0000006a14006986 */ /* 0x000fe2000c10193c */
[----:B------:R-:W-:Y:S01]  /*93fd0*/  ISETP.LT.AND P6, PT, R157, UR4, !P4 ;  /* 0x000000049d007c0c */ /* 0x000fe2000e7c1270 */
[----:B------:R-:W-:Y:S02]  /*93fe0*/  IMAD.WIDE R18, R147, 0x4, R8 ;  /* 0x0000000493127825 */ /* 0x000fe400078e0208 */
[----:B------:R-:W-:Y:S01]  /*93ff0*/  @P2 STG.E desc[UR60][R24.64], R114 ;  /* 0x0000007218002986 */ /* 0x000fe2000c10193c */
[----:B------:R-:W-:Y:S02]  /*94000*/  ISETP.LT.AND P2, PT, R155, UR4, !P4 ;  /* 0x000000049b007c0c */ /* 0x000fe4000e741270 */
[----:B------:R-:W-:Y:S02]  /*94010*/  ISETP.GE.AND P3, PT, R26, UR5, PT ;  /* 0x000000051a007c0c */ /* 0x000fe4000bf66270 */
[----:B------:R-:W-:Y:S01]  /*94020*/  ISETP.LT.AND P4, PT, R158, UR4, !P4 ;  /* 0x000000049e007c0c */ /* 0x000fe2000e781270 */
[----:B------:R1:W-:Y:S04]  /*94030*/  @P5 STG.E desc[UR60][R16.64], R118 ;  /* 0x0000007610005986 */ /* 0x0003e8000c10193c */
[----:B------:R-:W-:Y:S01]  /*94040*/  @P0 STG.E desc[UR60][R18.64], R110 ;  /* 0x0000006e12000986 */ /* 0x000fe2000c10193c */
[----:B------:R-:W-:Y:S01]  /*94050*/  ISETP.LT.AND P0, PT, R153, UR4, !P3 ;  /* 0x0000000499007c0c */ /* 0x000fe2000df01270 */
[----:B--2---:R-:W-:-:S04]  /*94060*/  IMAD.WIDE R22, R145, 0x4, R2 ;  /* 0x0000000491167825 */ /* 0x004fc800078e0202 */
[C---:B----4-:R-:W-:Y:S01]  /*94070*/  IMAD.WIDE R10, R145.reuse, 0x4, R4 ;  /* 0x00000004910a7825 */ /* 0x050fe200078e0204 */
[----:B------:R-:W-:Y:S03]  /*94080*/  @P1 STG.E desc[UR60][R22.64], R122 ;  /* 0x0000007a16001986 */ /* 0x000fe6000c10193c */
[C---:B------:R-:W-:Y:S01]  /*94090*/  IMAD.WIDE R12, R145.reuse, 0x4, R6 ;  /* 0x00000004910c7825 */ /* 0x040fe200078e0206 */
[----:B------:R2:W-:Y:S03]  /*940a0*/  @P2 STG.E desc[UR60][R10.64], R130 ;  /* 0x000000820a002986 */ /* 0x0005e6000c10193c */
[----:B-1----:R-:W-:Y:S01]  /*940b0*/  IMAD.WIDE R16, R145, 0x4, R8 ;  /* 0x0000000491107825 */ /* 0x002fe200078e0208 */
[----:B------:R-:W-:Y:S01]  /*940c0*/  ISETP.GE.AND P5, PT, R0, UR5, PT ;  /* 0x0000000500007c0c */ /* 0x000fe2000bfa6270 */
[----:B------:R1:W-:Y:S01]  /*940d0*/  @P6 STG.E desc[UR60][R12.64], R142 ;  /* 0x0000008e0c006986 */ /* 0x0003e2000c10193c */
[----:B------:R-:W-:Y:S01]  /*940e0*/  ISETP.LT.AND P2, PT, R155, UR4, !P3 ;  /* 0x000000049b007c0c */ /* 0x000fe2000df41270 */
[----:B------:R-:W-:-:S02]  /*940f0*/  IMAD.WIDE R20, R146, 0x4, R2 ;  /* 0x0000000492147825 */ /* 0x000fc400078e0202 */
[----:B------:R4:W-:Y:S01]  /*94100*/  @P4 STG.E desc[UR60][R16.64], R14 ;  /* 0x0000000e10004986 */ /* 0x0009e2000c10193c */
[----:B------:R-:W-:Y:S02]  /*94110*/  ISETP.LT.AND P4, PT, R157, UR4, !P3 ;  /* 0x000000049d007c0c */ /* 0x000fe4000df81270 */
[C---:B------:R-:W-:Y:S01]  /*94120*/  ISETP.LT.AND P3, PT, R158.reuse, UR4, !P3 ;  /* 0x000000049e007c0c */ /* 0x040fe2000df61270 */
[----:B------:R4:W-:Y:S01]  /*94130*/  @P0 STG.E desc[UR60][R20.64], R107 ;  /* 0x0000006b14000986 */ /* 0x0009e2000c10193c */
[----:B------:R-:W-:Y:S02]  /*94140*/  ISETP.LT.AND P1, PT, R153, UR4, !P5 ;  /* 0x0000000499007c0c */ /* 0x000fe4000ef21270 */
[----:B------:R-:W-:Y:S02]  /*94150*/  ISETP.LT.AND P6, PT, R155, UR4, !P5 ;  /* 0x000000049b007c0c */ /* 0x000fe4000efc1270 */
[----:B------:R-:W-:Y:S02]  /*94160*/  ISETP.LT.AND P0, PT, R157, UR4, !P5 ;  /* 0x000000049d007c0c */ /* 0x000fe4000ef01270 */
[----:B------:R-:W-:Y:S01]  /*94170*/  ISETP.LT.AND P5, PT, R158, UR4, !P5 ;  /* 0x000000049e007c0c */ /* 0x000fe2000efa1270 */
[----:B--2---:R-:W-:-:S04]  /*94180*/  IMAD.WIDE R10, R146, 0x4, R4 ;  /* 0x00000004920a7825 */ /* 0x004fc800078e0204 */
[C---:B-1----:R-:W-:Y:S01]  /*94190*/  IMAD.WIDE R12, R146.reuse, 0x4, R6 ;  /* 0x00000004920c7825 */ /* 0x042fe200078e0206 */
[----:B------:R4:W-:Y:S03]  /*941a0*/  @P2 STG.E desc[UR60][R10.64], R115 ;  /* 0x000000730a002986 */ /* 0x0009e6000c10193c */
[----:B------:R-:W-:Y:S01]  /*941b0*/  IMAD.WIDE R18, R146, 0x4, R8 ;  /* 0x0000000492127825 */ /* 0x000fe200078e0208 */
[----:B------:R4:W-:Y:S03]  /*941c0*/  @P4 STG.E desc[UR60][R12.64], R119 ;  /* 0x000000770c004986 */ /* 0x0009e6000c10193c */
[C---:B---3--:R-:W-:Y:S01]  /*941d0*/  IMAD.WIDE R2, R144.reuse, 0x4, R2 ;  /* 0x0000000490027825 */ /* 0x048fe200078e0202 */
[----:B------:R4:W-:Y:S03]  /*941e0*/  @P3 STG.E desc[UR60][R18.64], R111 ;  /* 0x0000006f12003986 */ /* 0x0009e6000c10193c */
[C---:B------:R-:W-:Y:S01]  /*941f0*/  IMAD.WIDE R4, R144.reuse, 0x4, R4 ;  /* 0x0000000490047825 */ /* 0x040fe200078e0204 */
[----:B------:R4:W-:Y:S03]  /*94200*/  @P1 STG.E desc[UR60][R2.64], R123 ;  /* 0x0000007b02001986 */ /* 0x0009e6000c10193c */
[C---:B------:R-:W-:Y:S01]  /*94210*/  IMAD.WIDE R6, R144.reuse, 0x4, R6 ;  /* 0x0000000490067825 */ /* 0x040fe200078e0206 */
[----:B------:R4:W-:Y:S04]  /*94220*/  @P6 STG.E desc[UR60][R4.64], R131 ;  /* 0x0000008304006986 */ /* 0x0009e8000c10193c */
[----:B------:R4:W-:Y:S01]  /*94230*/  @P0 STG.E desc[UR60][R6.64], R143 ;  /* 0x0000008f06000986 */ /* 0x0009e2000c10193c */
[----:B------:R-:W-:Y:S01]  /*94240*/  IMAD.WIDE R8, R144, 0x4, R8 ;  /* 0x0000000490087825 */ /* 0x000fe200078e0208 */
[----:B------:R-:W-:Y:S06]  /*94250*/  @!P5 EXIT ;  /* 0x000000000000d94d */ /* 0x000fec0003800000 */
[----:B------:R-:W-:Y:S01]  /*94260*/  STG.E desc[UR60][R8.64], R15 ;  /* 0x0000000f08007986 */ /* 0x000fe2000c10193c */
[----:B------:R-:W-:Y:S05]  /*94270*/  EXIT ;  /* 0x000000000000794d */ /* 0x000fea0003800000 */
.L_x_2:
[----:B------:R-:W-:-:S00]  /*94280*/  BRA `(.L_x_2) ;  /* 0xfffffffc00fc7947 */ /* 0x000fc0000383ffff */
[----:B------:R-:W-:-:S00]  /*94290*/  NOP ;  /* 0x0000000000007918 */ /* 0x000fc00000000000 */
        /* <DEDUP_REMOVED lines=14> */
.L_x_3:


//--------------------- .nv.shared.matmul_kernel  --------------------------
	.section	.nv.shared.matmul_kernel,"aw",@nobits
	.sectionflags	@""
	.align	16
	.zero		1024


//--------------------- .nv.shared.reserved.0     --------------------------
	.section	.nv.shared.reserved.0,"aw",@nobits
	.weak		__nv_reservedSMEM_offset_0_alias
	.size		__nv_reservedSMEM_offset_0_alias, 0, 0
	.other		__nv_reservedSMEM_offset_0_alias,@"STO_CUDA_RESERVED_SHARED STV_DEFAULT"
__nv_reservedSMEM_offset_0_alias:
	.zero		0


//--------------------- .nv.constant0.matmul_kernel --------------------------
	.section	.nv.constant0.matmul_kernel,"a",@progbits
	.sectionflags	@""
	.align	4
.nv.constant0.matmul_kernel:
	.zero		608


//--------------------- SYMBOLS --------------------------

	.type		.nv.reservedSmem.offset0,@object
	.size		.nv.reservedSmem.offset0,0x4
